	.target	sm_80

	.elftype	@"ET_EXEC"


//--------------------- .note.nv.tkinfo           --------------------------
	.section	.note.nv.tkinfo,"",@"SHT_NOTE"
	.sectionflags	@"SHF_NOTE_NV_TKINFO"
	.tkinfo
        /*0018*/ 	.word	0x00000002
        /*0030*/ 	.string	""
        /*0030*/ 	.string	"ptxas"
        /*0030*/ 	.string	"Cuda compilation tools, release 13.0, V13.0.88"
        /*0030*/ 	.string	"Build cuda_13.0.r13.0/compiler.36424714_0"
        /*0030*/ 	.string	"-arch sm_80 -m 64 "



//--------------------- .note.nv.cuinfo           --------------------------
	.section	.note.nv.cuinfo,"",@"SHT_NOTE"
	.sectionflags	@"SHF_NOTE_NV_CUINFO"
        /*0018*/ 	.short	0x0002
        /*001a*/ 	.short	0x0050
        /*001c*/ 	.short	0x0082
	.zero		2


//--------------------- .nv.info                  --------------------------
	.section	.nv.info,"",@"SHT_CUDA_INFO"
	.align	4


	//----- nvinfo : EIATTR_REGCOUNT
	.align		4
        /*0000*/ 	.byte	0x04, 0x2f
        /*0002*/ 	.short	(.L_12 - .L_11)
	.align		4
.L_11:
        /*0004*/ 	.word	index@(_ZN5flash25flash_bwd_dot_do_o_kernelILb1E23Flash_bwd_kernel_traitsILi192ELi64ELi64ELi8ELi4ELi2ELi2ELb0ELb0EN7cutlass6half_tE19Flash_kernel_traitsILi192ELi64ELi64ELi8ES3_EEEEvNS_16Flash_bwd_paramsE)
        /*0008*/ 	.word	0x00000041


	//----- nvinfo : EIATTR_FRAME_SIZE
	.align		4
.L_12:
        /*000c*/ 	.byte	0x04, 0x11
        /*000e*/ 	.short	(.L_14 - .L_13)
	.align		4
.L_13:
        /*0010*/ 	.word	index@(_ZN5flash25flash_bwd_dot_do_o_kernelILb1E23Flash_bwd_kernel_traitsILi192ELi64ELi64ELi8ELi4ELi2ELi2ELb0ELb0EN7cutlass6half_tE19Flash_kernel_traitsILi192ELi64ELi64ELi8ES3_EEEEvNS_16Flash_bwd_paramsE)
        /*0014*/ 	.word	0x00000000


	//----- nvinfo : EIATTR_REGCOUNT
	.align		4
.L_14:
        /*0018*/ 	.byte	0x04, 0x2f
        /*001a*/ 	.short	(.L_16 - .L_15)
	.align		4
.L_15:
        /*001c*/ 	.word	index@(_ZN5flash25flash_bwd_dot_do_o_kernelILb0E23Flash_bwd_kernel_traitsILi192ELi64ELi64ELi8ELi4ELi2ELi2ELb0ELb0EN7cutlass6half_tE19Flash_kernel_traitsILi192ELi64ELi64ELi8ES3_EEEEvNS_16Flash_bwd_paramsE)
        /*0020*/ 	.word	0x0000003e


	//----- nvinfo : EIATTR_FRAME_SIZE
	.align		4
.L_16:
        /*0024*/ 	.byte	0x04, 0x11
        /*0026*/ 	.short	(.L_18 - .L_17)
	.align		4
.L_17:
        /*0028*/ 	.word	index@(_ZN5flash25flash_bwd_dot_do_o_kernelILb0E23Flash_bwd_kernel_traitsILi192ELi64ELi64ELi8ELi4ELi2ELi2ELb0ELb0EN7cutlass6half_tE19Flash_kernel_traitsILi192ELi64ELi64ELi8ES3_EEEEvNS_16Flash_bwd_paramsE)
        /*002c*/ 	.word	0x00000000


	//----- nvinfo : EIATTR_REGCOUNT
	.align		4
.L_18:
        /*0030*/ 	.byte	0x04, 0x2f
        /*0032*/ 	.short	(.L_20 - .L_19)
	.align		4
.L_19:
        /*0034*/ 	.word	index@(_ZN5flash44flash_bwd_dq_dk_dv_loop_seqk_parallel_kernelI23Flash_bwd_kernel_traitsILi192ELi64ELi64ELi8ELi4ELi2ELi2ELb0ELb0EN7cutlass6half_tE19Flash_kernel_traitsILi192ELi64ELi64ELi8ES3_EELb0ELb1ELb0ELb1ELb0ELb0ELb1EEEvNS_16Flash_bwd_paramsE)
        /*0038*/ 	.word	0x000000ff


	//----- nvinfo : EIATTR_FRAME_SIZE
	.align		4
.L_20:
        /*003c*/ 	.byte	0x04, 0x11
        /*003e*/ 	.short	(.L_22 - .L_21)
	.align		4
.L_21:
        /*0040*/ 	.word	index@(_ZN5flash44flash_bwd_dq_dk_dv_loop_seqk_parallel_kernelI23Flash_bwd_kernel_traitsILi192ELi64ELi64ELi8ELi4ELi2ELi2ELb0ELb0EN7cutlass6half_tE19Flash_kernel_traitsILi192ELi64ELi64ELi8ES3_EELb0ELb1ELb0ELb1ELb0ELb0ELb1EEEvNS_16Flash_bwd_paramsE)
        /*0044*/ 	.word	0x00000028


	//----- nvinfo : EIATTR_REGCOUNT
	.align		4
.L_22:
        /*0048*/ 	.byte	0x04, 0x2f
        /*004a*/ 	.short	(.L_24 - .L_23)
	.align		4
.L_23:
        /*004c*/ 	.word	index@(_ZN5flash44flash_bwd_dq_dk_dv_loop_seqk_parallel_kernelI23Flash_bwd_kernel_traitsILi192ELi64ELi64ELi8ELi4ELi2ELi2ELb0ELb0EN7cutlass6half_tE19Flash_kernel_traitsILi192ELi64ELi64ELi8ES3_EELb1ELb1ELb0ELb1ELb0ELb0ELb0EEEvNS_16Flash_bwd_paramsE)
        /*0050*/ 	.word	0x000000ff


	//----- nvinfo : EIATTR_FRAME_SIZE
	.align		4
.L_24:
        /*0054*/ 	.byte	0x04, 0x11
        /*0056*/ 	.short	(.L_26 - .L_25)
	.align		4
.L_25:
        /*0058*/ 	.word	index@(_ZN5flash44flash_bwd_dq_dk_dv_loop_seqk_parallel_kernelI23Flash_bwd_kernel_traitsILi192ELi64ELi64ELi8ELi4ELi2ELi2ELb0ELb0EN7cutlass6half_tE19Flash_kernel_traitsILi192ELi64ELi64ELi8ES3_EELb1ELb1ELb0ELb1ELb0ELb0ELb0EEEvNS_16Flash_bwd_paramsE)
        /*005c*/ 	.word	0x00000038


	//----- nvinfo : EIATTR_REGCOUNT
	.align		4
.L_26:
        /*0060*/ 	.byte	0x04, 0x2f
        /*0062*/ 	.short	(.L_28 - .L_27)
	.align		4
.L_27:
        /*0064*/ 	.word	index@(_ZN5flash44flash_bwd_dq_dk_dv_loop_seqk_parallel_kernelI23Flash_bwd_kernel_traitsILi192ELi64ELi64ELi8ELi4ELi2ELi2ELb0ELb0EN7cutlass6half_tE19Flash_kernel_traitsILi192ELi64ELi64ELi8ES3_EELb0ELb1ELb0ELb0ELb0ELb1ELb1EEEvNS_16Flash_bwd_paramsE)
        /*0068*/ 	.word	0x000000ff


	//----- nvinfo : EIATTR_FRAME_SIZE
	.align		4
.L_28:
        /*006c*/ 	.byte	0x04, 0x11
        /*006e*/ 	.short	(.L_30 - .L_29)
	.align		4
.L_29:
        /*0070*/ 	.word	index@(_ZN5flash44flash_bwd_dq_dk_dv_loop_seqk_parallel_kernelI23Flash_bwd_kernel_traitsILi192ELi64ELi64ELi8ELi4ELi2ELi2ELb0ELb0EN7cutlass6half_tE19Flash_kernel_traitsILi192ELi64ELi64ELi8ES3_EELb0ELb1ELb0ELb0ELb0ELb1ELb1EEEvNS_16Flash_bwd_paramsE)
        /*0074*/ 	.word	0x00000010


	//----- nvinfo : EIATTR_REGCOUNT
	.align		4
.L_30:
        /*0078*/ 	.byte	0x04, 0x2f
        /*007a*/ 	.short	(.L_32 - .L_31)
	.align		4
.L_31:
        /*007c*/ 	.word	index@(_ZN5flash44flash_bwd_dq_dk_dv_loop_seqk_parallel_kernelI23Flash_bwd_kernel_traitsILi192ELi64ELi64ELi8ELi4ELi2ELi2ELb0ELb0EN7cutlass6half_tE19Flash_kernel_traitsILi192ELi64ELi64ELi8ES3_EELb1ELb1ELb0ELb0ELb0ELb1ELb0EEEvNS_16Flash_bwd_paramsE)
        /*0080*/ 	.word	0x000000ff


	//----- nvinfo : EIATTR_FRAME_SIZE
	.align		4
.L_32:
        /*0084*/ 	.byte	0x04, 0x11
        /*0086*/ 	.short	(.L_34 - .L_33)
	.align		4
.L_33:
        /*0088*/ 	.word	index@(_ZN5flash44flash_bwd_dq_dk_dv_loop_seqk_parallel_kernelI23Flash_bwd_kernel_traitsILi192ELi64ELi64ELi8ELi4ELi2ELi2ELb0ELb0EN7cutlass6half_tE19Flash_kernel_traitsILi192ELi64ELi64ELi8ES3_EELb1ELb1ELb0ELb0ELb0ELb1ELb0EEEvNS_16Flash_bwd_paramsE)
        /*008c*/ 	.word	0x00000018


	//----- nvinfo : EIATTR_REGCOUNT
	.align		4
.L_34:
        /*0090*/ 	.byte	0x04, 0x2f
        /*0092*/ 	.short	(.L_36 - .L_35)
	.align		4
.L_35:
        /*0094*/ 	.word	index@(_ZN5flash44flash_bwd_dq_dk_dv_loop_seqk_parallel_kernelI23Flash_bwd_kernel_traitsILi192ELi64ELi64ELi8ELi4ELi2ELi2ELb0ELb0EN7cutlass6half_tE19Flash_kernel_traitsILi192ELi64ELi64ELi8ES3_EELb0ELb1ELb0ELb0ELb0ELb0ELb1EEEvNS_16Flash_bwd_paramsE)
        /*0098*/ 	.word	0x000000ff


	//----- nvinfo : EIATTR_FRAME_SIZE
	.align		4
.L_36:
        /*009c*/ 	.byte	0x04, 0x11
        /*009e*/ 	.short	(.L_38 - .L_37)
	.align		4
.L_37:
        /*00a0*/ 	.word	index@(_ZN5flash44flash_bwd_dq_dk_dv_loop_seqk_parallel_kernelI23Flash_bwd_kernel_traitsILi192ELi64ELi64ELi8ELi4ELi2ELi2ELb0ELb0EN7cutlass6half_tE19Flash_kernel_traitsILi192ELi64ELi64ELi8ES3_EELb0ELb1ELb0ELb0ELb0ELb0ELb1EEEvNS_16Flash_bwd_paramsE)
        /*00a4*/ 	.word	0x00000018


	//----- nvinfo : EIATTR_REGCOUNT
	.align		4
.L_38:
        /*00a8*/ 	.byte	0x04, 0x2f
        /*00aa*/ 	.short	(.L_40 - .L_39)
	.align		4
.L_39:
        /*00ac*/ 	.word	index@(_ZN5flash44flash_bwd_dq_dk_dv_loop_seqk_parallel_kernelI23Flash_bwd_kernel_traitsILi192ELi64ELi64ELi8ELi4ELi2ELi2ELb0ELb0EN7cutlass6half_tE19Flash_kernel_traitsILi192ELi64ELi64ELi8ES3_EELb1ELb1ELb0ELb0ELb0ELb0ELb0EEEvNS_16Flash_bwd_paramsE)
        /*00b0*/ 	.word	0x000000ff


	//----- nvinfo : EIATTR_FRAME_SIZE
	.align		4
.L_40:
        /*00b4*/ 	.byte	0x04, 0x11
        /*00b6*/ 	.short	(.L_42 - .L_41)
	.align		4
.L_41:
        /*00b8*/ 	.word	index@(_ZN5flash44flash_bwd_dq_dk_dv_loop_seqk_parallel_kernelI23Flash_bwd_kernel_traitsILi192ELi64ELi64ELi8ELi4ELi2ELi2ELb0ELb0EN7cutlass6half_tE19Flash_kernel_traitsILi192ELi64ELi64ELi8ES3_EELb1ELb1ELb0ELb0ELb0ELb0ELb0EEEvNS_16Flash_bwd_paramsE)
        /*00bc*/ 	.word	0x00000010


	//----- nvinfo : EIATTR_REGCOUNT
	.align		4
.L_42:
        /*00c0*/ 	.byte	0x04, 0x2f
        /*00c2*/ 	.short	(.L_44 - .L_43)
	.align		4
.L_43:
        /*00c4*/ 	.word	index@(_ZN5flash27flash_bwd_convert_dq_kernelI23Flash_bwd_kernel_traitsILi192ELi64ELi64ELi8ELi4ELi2ELi2ELb0ELb0EN7cutlass6half_tE19Flash_kernel_traitsILi192ELi64ELi64ELi8ES3_EEEEvNS_16Flash_bwd_paramsEi)
        /*00c8*/ 	.word	0x00000060


	//----- nvinfo : EIATTR_FRAME_SIZE
	.align		4
.L_44:
        /*00cc*/ 	.byte	0x04, 0x11
        /*00ce*/ 	.short	(.L_46 - .L_45)
	.align		4
.L_45:
        /*00d0*/ 	.word	index@(_ZN5flash27flash_bwd_convert_dq_kernelI23Flash_bwd_kernel_traitsILi192ELi64ELi64ELi8ELi4ELi2ELi2ELb0ELb0EN7cutlass6half_tE19Flash_kernel_traitsILi192ELi64ELi64ELi8ES3_EEEEvNS_16Flash_bwd_paramsEi)
        /*00d4*/ 	.word	0x00000000


	//----- nvinfo : EIATTR_REGCOUNT
	.align		4
.L_46:
        /*00d8*/ 	.byte	0x04, 0x2f
        /*00da*/ 	.short	(.L_48 - .L_47)
	.align		4
.L_47:
        /*00dc*/ 	.word	index@(_ZN5flash25flash_bwd_dot_do_o_kernelILb1E23Flash_bwd_kernel_traitsILi192ELi64ELi64ELi8ELi4ELi2ELi2ELb1ELb1EN7cutlass6half_tE19Flash_kernel_traitsILi192ELi64ELi64ELi8ES3_EEEEvNS_16Flash_bwd_paramsE)
        /*00e0*/ 	.word	0x00000041


	//----- nvinfo : EIATTR_FRAME_SIZE
	.align		4
.L_48:
        /*00e4*/ 	.byte	0x04, 0x11
        /*00e6*/ 	.short	(.L_50 - .L_49)
	.align		4
.L_49:
        /*00e8*/ 	.word	index@(_ZN5flash25flash_bwd_dot_do_o_kernelILb1E23Flash_bwd_kernel_traitsILi192ELi64ELi64ELi8ELi4ELi2ELi2ELb1ELb1EN7cutlass6half_tE19Flash_kernel_traitsILi192ELi64ELi64ELi8ES3_EEEEvNS_16Flash_bwd_paramsE)
        /*00ec*/ 	.word	0x00000000


	//----- nvinfo : EIATTR_REGCOUNT
	.align		4
.L_50:
        /*00f0*/ 	.byte	0x04, 0x2f
        /*00f2*/ 	.short	(.L_52 - .L_51)
	.align		4
.L_51:
        /*00f4*/ 	.word	index@(_ZN5flash25flash_bwd_dot_do_o_kernelILb0E23Flash_bwd_kernel_traitsILi192ELi64ELi64ELi8ELi4ELi2ELi2ELb1ELb1EN7cutlass6half_tE19Flash_kernel_traitsILi192ELi64ELi64ELi8ES3_EEEEvNS_16Flash_bwd_paramsE)
        /*00f8*/ 	.word	0x0000003e


	//----- nvinfo : EIATTR_FRAME_SIZE
	.align		4
.L_52:
        /*00fc*/ 	.byte	0x04, 0x11
        /*00fe*/ 	.short	(.L_54 - .L_53)
	.align		4
.L_53:
        /*0100*/ 	.word	index@(_ZN5flash25flash_bwd_dot_do_o_kernelILb0E23Flash_bwd_kernel_traitsILi192ELi64ELi64ELi8ELi4ELi2ELi2ELb1ELb1EN7cutlass6half_tE19Flash_kernel_traitsILi192ELi64ELi64ELi8ES3_EEEEvNS_16Flash_bwd_paramsE)
        /*0104*/ 	.word	0x00000000


	//----- nvinfo : EIATTR_REGCOUNT
	.align		4
.L_54:
        /*0108*/ 	.byte	0x04, 0x2f
        /*010a*/ 	.short	(.L_56 - .L_55)
	.align		4
.L_55:
        /*010c*/ 	.word	index@(_ZN5flash44flash_bwd_dq_dk_dv_loop_seqk_parallel_kernelI23Flash_bwd_kernel_traitsILi192ELi64ELi64ELi8ELi4ELi2ELi2ELb1ELb1EN7cutlass6half_tE19Flash_kernel_traitsILi192ELi64ELi64ELi8ES3_EELb0ELb1ELb0ELb1ELb0ELb0ELb1EEEvNS_16Flash_bwd_paramsE)
        /*0110*/ 	.word	0x000000ff


	//----- nvinfo : EIATTR_FRAME_SIZE
	.align		4
.L_56:
        /*0114*/ 	.byte	0x04, 0x11
        /*0116*/ 	.short	(.L_58 - .L_57)
	.align		4
.L_57:
        /*0118*/ 	.word	index@(_ZN5flash44flash_bwd_dq_dk_dv_loop_seqk_parallel_kernelI23Flash_bwd_kernel_traitsILi192ELi64ELi64ELi8ELi4ELi2ELi2ELb1ELb1EN7cutlass6half_tE19Flash_kernel_traitsILi192ELi64ELi64ELi8ES3_EELb0ELb1ELb0ELb1ELb0ELb0ELb1EEEvNS_16Flash_bwd_paramsE)
        /*011c*/ 	.word	0x000000f8


	//----- nvinfo : EIATTR_REGCOUNT
	.align		4
.L_58:
        /*0120*/ 	.byte	0x04, 0x2f
        /*0122*/ 	.short	(.L_60 - .L_59)
	.align		4
.L_59:
        /*0124*/ 	.word	index@(_ZN5flash44flash_bwd_dq_dk_dv_loop_seqk_parallel_kernelI23Flash_bwd_kernel_traitsILi192ELi64ELi64ELi8ELi4ELi2ELi2ELb1ELb1EN7cutlass6half_tE19Flash_kernel_traitsILi192ELi64ELi64ELi8ES3_EELb1ELb1ELb0ELb1ELb0ELb0ELb0EEEvNS_16Flash_bwd_paramsE)
        /*0128*/ 	.word	0x000000ff


	//----- nvinfo : EIATTR_FRAME_SIZE
	.align		4
.L_60:
        /*012c*/ 	.byte	0x04, 0x11
        /*012e*/ 	.short	(.L_62 - .L_61)
	.align		4
.L_61:
        /*0130*/ 	.word	index@(_ZN5flash44flash_bwd_dq_dk_dv_loop_seqk_parallel_kernelI23Flash_bwd_kernel_traitsILi192ELi64ELi64ELi8ELi4ELi2ELi2ELb1ELb1EN7cutlass6half_tE19Flash_kernel_traitsILi192ELi64ELi64ELi8ES3_EELb1ELb1ELb0ELb1ELb0ELb0ELb0EEEvNS_16Flash_bwd_paramsE)
        /*0134*/ 	.word	0x00000108


	//----- nvinfo : EIATTR_REGCOUNT
	.align		4
.L_62:
        /*0138*/ 	.byte	0x04, 0x2f
        /*013a*/ 	.short	(.L_64 - .L_63)
	.align		4
.L_63:
        /*013c*/ 	.word	index@(_ZN5flash44flash_bwd_dq_dk_dv_loop_seqk_parallel_kernelI23Flash_bwd_kernel_traitsILi192ELi64ELi64ELi8ELi4ELi2ELi2ELb1ELb1EN7cutlass6half_tE19Flash_kernel_traitsILi192ELi64ELi64ELi8ES3_EELb0ELb1ELb0ELb0ELb0ELb1ELb1EEEvNS_16Flash_bwd_paramsE)
        /*0140*/ 	.word	0x000000ff


	//----- nvinfo : EIATTR_FRAME_SIZE
	.align		4
.L_64:
        /*0144*/ 	.byte	0x04, 0x11
        /*0146*/ 	.short	(.L_66 - .L_65)
	.align		4
.L_65:
        /*0148*/ 	.word	index@(_ZN5flash44flash_bwd_dq_dk_dv_loop_seqk_parallel_kernelI23Flash_bwd_kernel_traitsILi192ELi64ELi64ELi8ELi4ELi2ELi2ELb1ELb1EN7cutlass6half_tE19Flash_kernel_traitsILi192ELi64ELi64ELi8ES3_EELb0ELb1ELb0ELb0ELb0ELb1ELb1EEEvNS_16Flash_bwd_paramsE)
        /*014c*/ 	.word	0x000000d8


	//----- nvinfo : EIATTR_REGCOUNT
	.align		4
.L_66:
        /*0150*/ 	.byte	0x04, 0x2f
        /*0152*/ 	.short	(.L_68 - .L_67)
	.align		4
.L_67:
        /*0154*/ 	.word	index@(_ZN5flash44flash_bwd_dq_dk_dv_loop_seqk_parallel_kernelI23Flash_bwd_kernel_traitsILi192ELi64ELi64ELi8ELi4ELi2ELi2ELb1ELb1EN7cutlass6half_tE19Flash_kernel_traitsILi192ELi64ELi64ELi8ES3_EELb1ELb1ELb0ELb0ELb0ELb1ELb0EEEvNS_16Flash_bwd_paramsE)
        /*0158*/ 	.word	0x000000ff


	//----- nvinfo : EIATTR_FRAME_SIZE
	.align		4
.L_68:
        /*015c*/ 	.byte	0x04, 0x11
        /*015e*/ 	.short	(.L_70 - .L_69)
	.align		4
.L_69:
        /*0160*/ 	.word	index@(_ZN5flash44flash_bwd_dq_dk_dv_loop_seqk_parallel_kernelI23Flash_bwd_kernel_traitsILi192ELi64ELi64ELi8ELi4ELi2ELi2ELb1ELb1EN7cutlass6half_tE19Flash_kernel_traitsILi192ELi64ELi64ELi8ES3_EELb1ELb1ELb0ELb0ELb0ELb1ELb0EEEvNS_16Flash_bwd_paramsE)
        /*0164*/ 	.word	0x000000d8


	//----- nvinfo : EIATTR_REGCOUNT
	.align		4
.L_70:
        /*0168*/ 	.byte	0x04, 0x2f
        /*016a*/ 	.short	(.L_72 - .L_71)
	.align		4
.L_71:
        /*016c*/ 	.word	index@(_ZN5flash44flash_bwd_dq_dk_dv_loop_seqk_parallel_kernelI23Flash_bwd_kernel_traitsILi192ELi64ELi64ELi8ELi4ELi2ELi2ELb1ELb1EN7cutlass6half_tE19Flash_kernel_traitsILi192ELi64ELi64ELi8ES3_EELb0ELb1ELb0ELb0ELb0ELb0ELb1EEEvNS_16Flash_bwd_paramsE)
        /*0170*/ 	.word	0x000000ff


	//----- nvinfo : EIATTR_FRAME_SIZE
	.align		4
.L_72:
        /*0174*/ 	.byte	0x04, 0x11
        /*0176*/ 	.short	(.L_74 - .L_73)
	.align		4
.L_73:
        /*0178*/ 	.word	index@(_ZN5flash44flash_bwd_dq_dk_dv_loop_seqk_parallel_kernelI23Flash_bwd_kernel_traitsILi192ELi64ELi64ELi8ELi4ELi2ELi2ELb1ELb1EN7cutlass6half_tE19Flash_kernel_traitsILi192ELi64ELi64ELi8ES3_EELb0ELb1ELb0ELb0ELb0ELb0ELb1EEEvNS_16Flash_bwd_paramsE)
        /*017c*/ 	.word	0x000000d8


	//----- nvinfo : EIATTR_REGCOUNT
	.align		4
.L_74:
        /*0180*/ 	.byte	0x04, 0x2f
        /*0182*/ 	.short	(.L_76 - .L_75)
	.align		4
.L_75:
        /*0184*/ 	.word	index@(_ZN5flash44flash_bwd_dq_dk_dv_loop_seqk_parallel_kernelI23Flash_bwd_kernel_traitsILi192ELi64ELi64ELi8ELi4ELi2ELi2ELb1ELb1EN7cutlass6half_tE19Flash_kernel_traitsILi192ELi64ELi64ELi8ES3_EELb1ELb1ELb0ELb0ELb0ELb0ELb0EEEvNS_16Flash_bwd_paramsE)
        /*0188*/ 	.word	0x000000ff


	//----- nvinfo : EIATTR_FRAME_SIZE
	.align		4
.L_76:
        /*018c*/ 	.byte	0x04, 0x11
        /*018e*/ 	.short	(.L_78 - .L_77)
	.align		4
.L_77:
        /*0190*/ 	.word	index@(_ZN5flash44flash_bwd_dq_dk_dv_loop_seqk_parallel_kernelI23Flash_bwd_kernel_traitsILi192ELi64ELi64ELi8ELi4ELi2ELi2ELb1ELb1EN7cutlass6half_tE19Flash_kernel_traitsILi192ELi64ELi64ELi8ES3_EELb1ELb1ELb0ELb0ELb0ELb0ELb0EEEvNS_16Flash_bwd_paramsE)
        /*0194*/ 	.word	0x000000e0


	//----- nvinfo : EIATTR_REGCOUNT
	.align		4
.L_78:
        /*0198*/ 	.byte	0x04, 0x2f
        /*019a*/ 	.short	(.L_80 - .L_79)
	.align		4
.L_79:
        /*019c*/ 	.word	index@(_ZN5flash27flash_bwd_convert_dq_kernelI23Flash_bwd_kernel_traitsILi192ELi64ELi64ELi8ELi4ELi2ELi2ELb1ELb1EN7cutlass6half_tE19Flash_kernel_traitsILi192ELi64ELi64ELi8ES3_EEEEvNS_16Flash_bwd_paramsEi)
        /*01a0*/ 	.word	0x00000060


	//----- nvinfo : EIATTR_FRAME_SIZE
	.align		4
.L_80:
        /*01a4*/ 	.byte	0x04, 0x11
        /*01a6*/ 	.short	(.L_82 - .L_81)
	.align		4
.L_81:
        /*01a8*/ 	.word	index@(_ZN5flash27flash_bwd_convert_dq_kernelI23Flash_bwd_kernel_traitsILi192ELi64ELi64ELi8ELi4ELi2ELi2ELb1ELb1EN7cutlass6half_tE19Flash_kernel_traitsILi192ELi64ELi64ELi8ES3_EEEEvNS_16Flash_bwd_paramsEi)
        /*01ac*/ 	.word	0x00000000


	//----- nvinfo : EIATTR_REGCOUNT
	.align		4
.L_82:
        /*01b0*/ 	.byte	0x04, 0x2f
        /*01b2*/ 	.short	(.L_84 - .L_83)
	.align		4
.L_83:
        /*01b4*/ 	.word	index@(_ZN5flash44flash_bwd_dq_dk_dv_loop_seqk_parallel_kernelI23Flash_bwd_kernel_traitsILi192ELi64ELi64ELi8ELi4ELi2ELi2ELb0ELb0EN7cutlass6half_tE19Flash_kernel_traitsILi192ELi64ELi64ELi8ES3_EELb0ELb1ELb0ELb1ELb0ELb0ELb0EEEvNS_16Flash_bwd_paramsE)
        /*01b8*/ 	.word	0x000000ff


	//----- nvinfo : EIATTR_FRAME_SIZE
	.align		4
.L_84:
        /*01bc*/ 	.byte	0x04, 0x11
        /*01be*/ 	.short	(.L_86 - .L_85)
	.align		4
.L_85:
        /*01c0*/ 	.word	index@(_ZN5flash44flash_bwd_dq_dk_dv_loop_seqk_parallel_kernelI23Flash_bwd_kernel_traitsILi192ELi64ELi64ELi8ELi4ELi2ELi2ELb0ELb0EN7cutlass6half_tE19Flash_kernel_traitsILi192ELi64ELi64ELi8ES3_EELb0ELb1ELb0ELb1ELb0ELb0ELb0EEEvNS_16Flash_bwd_paramsE)
        /*01c4*/ 	.word	0x00000010


	//----- nvinfo : EIATTR_REGCOUNT
	.align		4
.L_86:
        /*01c8*/ 	.byte	0x04, 0x2f
        /*01ca*/ 	.short	(.L_88 - .L_87)
	.align		4
.L_87:
        /*01cc*/ 	.word	index@(_ZN5flash44flash_bwd_dq_dk_dv_loop_seqk_parallel_kernelI23Flash_bwd_kernel_traitsILi192ELi64ELi64ELi8ELi4ELi2ELi2ELb0ELb0EN7cutlass6half_tE19Flash_kernel_traitsILi192ELi64ELi64ELi8ES3_EELb0ELb1ELb0ELb0ELb0ELb1ELb0EEEvNS_16Flash_bwd_paramsE)
        /*01d0*/ 	.word	0x000000ff


	//----- nvinfo : EIATTR_FRAME_SIZE
	.align		4
.L_88:
        /*01d4*/ 	.byte	0x04, 0x11
        /*01d6*/ 	.short	(.L_90 - .L_89)
	.align		4
.L_89:
        /*01d8*/ 	.word	index@(_ZN5flash44flash_bwd_dq_dk_dv_loop_seqk_parallel_kernelI23Flash_bwd_kernel_traitsILi192ELi64ELi64ELi8ELi4ELi2ELi2ELb0ELb0EN7cutlass6half_tE19Flash_kernel_traitsILi192ELi64ELi64ELi8ES3_EELb0ELb1ELb0ELb0ELb0ELb1ELb0EEEvNS_16Flash_bwd_paramsE)
        /*01dc*/ 	.word	0x00000010


	//----- nvinfo : EIATTR_REGCOUNT
	.align		4
.L_90:
        /*01e0*/ 	.byte	0x04, 0x2f
        /*01e2*/ 	.short	(.L_92 - .L_91)
	.align		4
.L_91:
        /*01e4*/ 	.word	index@(_ZN5flash44flash_bwd_dq_dk_dv_loop_seqk_parallel_kernelI23Flash_bwd_kernel_traitsILi192ELi64ELi64ELi8ELi4ELi2ELi2ELb0ELb0EN7cutlass6half_tE19Flash_kernel_traitsILi192ELi64ELi64ELi8ES3_EELb0ELb1ELb0ELb0ELb0ELb0ELb0EEEvNS_16Flash_bwd_paramsE)
        /*01e8*/ 	.word	0x000000ff


	//----- nvinfo : EIATTR_FRAME_SIZE
	.align		4
.L_92:
        /*01ec*/ 	.byte	0x04, 0x11
        /*01ee*/ 	.short	(.L_94 - .L_93)
	.align		4
.L_93:
        /*01f0*/ 	.word	index@(_ZN5flash44flash_bwd_dq_dk_dv_loop_seqk_parallel_kernelI23Flash_bwd_kernel_traitsILi192ELi64ELi64ELi8ELi4ELi2ELi2ELb0ELb0EN7cutlass6half_tE19Flash_kernel_traitsILi192ELi64ELi64ELi8ES3_EELb0ELb1ELb0ELb0ELb0ELb0ELb0EEEvNS_16Flash_bwd_paramsE)
        /*01f4*/ 	.word	0x00000018


	//----- nvinfo : EIATTR_REGCOUNT
	.align		4
.L_94:
        /*01f8*/ 	.byte	0x04, 0x2f
        /*01fa*/ 	.short	(.L_96 - .L_95)
	.align		4
.L_95:
        /*01fc*/ 	.word	index@(_ZN5flash44flash_bwd_dq_dk_dv_loop_seqk_parallel_kernelI23Flash_bwd_kernel_traitsILi192ELi64ELi64ELi8ELi4ELi2ELi2ELb1ELb1EN7cutlass6half_tE19Flash_kernel_traitsILi192ELi64ELi64ELi8ES3_EELb0ELb1ELb0ELb1ELb0ELb0ELb0EEEvNS_16Flash_bwd_paramsE)
        /*0200*/ 	.word	0x000000ff


	//----- nvinfo : EIATTR_FRAME_SIZE
	.align		4
.L_96:
        /*0204*/ 	.byte	0x04, 0x11
        /*0206*/ 	.short	(.L_98 - .L_97)
	.align		4
.L_97:
        /*0208*/ 	.word	index@(_ZN5flash44flash_bwd_dq_dk_dv_loop_seqk_parallel_kernelI23Flash_bwd_kernel_traitsILi192ELi64ELi64ELi8ELi4ELi2ELi2ELb1ELb1EN7cutlass6half_tE19Flash_kernel_traitsILi192ELi64ELi64ELi8ES3_EELb0ELb1ELb0ELb1ELb0ELb0ELb0EEEvNS_16Flash_bwd_paramsE)
        /*020c*/ 	.word	0x000000f0


	//----- nvinfo : EIATTR_REGCOUNT
	.align		4
.L_98:
        /*0210*/ 	.byte	0x04, 0x2f
        /*0212*/ 	.short	(.L_100 - .L_99)
	.align		4
.L_99:
        /*0214*/ 	.word	index@(_ZN5flash44flash_bwd_dq_dk_dv_loop_seqk_parallel_kernelI23Flash_bwd_kernel_traitsILi192ELi64ELi64ELi8ELi4ELi2ELi2ELb1ELb1EN7cutlass6half_tE19Flash_kernel_traitsILi192ELi64ELi64ELi8ES3_EELb0ELb1ELb0ELb0ELb0ELb1ELb0EEEvNS_16Flash_bwd_paramsE)
        /*0218*/ 	.word	0x000000ff


	//----- nvinfo : EIATTR_FRAME_SIZE
	.align		4
.L_100:
        /*021c*/ 	.byte	0x04, 0x11
        /*021e*/ 	.short	(.L_102 - .L_101)
	.align		4
.L_101:
        /*0220*/ 	.word	index@(_ZN5flash44flash_bwd_dq_dk_dv_loop_seqk_parallel_kernelI23Flash_bwd_kernel_traitsILi192ELi64ELi64ELi8ELi4ELi2ELi2ELb1ELb1EN7cutlass6half_tE19Flash_kernel_traitsILi192ELi64ELi64ELi8ES3_EELb0ELb1ELb0ELb0ELb0ELb1ELb0EEEvNS_16Flash_bwd_paramsE)
        /*0224*/ 	.word	0x000000d8


	//----- nvinfo : EIATTR_REGCOUNT
	.align		4
.L_102:
        /*0228*/ 	.byte	0x04, 0x2f
        /*022a*/ 	.short	(.L_104 - .L_103)
	.align		4
.L_103:
        /*022c*/ 	.word	index@(_ZN5flash44flash_bwd_dq_dk_dv_loop_seqk_parallel_kernelI23Flash_bwd_kernel_traitsILi192ELi64ELi64ELi8ELi4ELi2ELi2ELb1ELb1EN7cutlass6half_tE19Flash_kernel_traitsILi192ELi64ELi64ELi8ES3_EELb0ELb1ELb0ELb0ELb0ELb0ELb0EEEvNS_16Flash_bwd_paramsE)
        /*0230*/ 	.word	0x000000ff


	//----- nvinfo : EIATTR_FRAME_SIZE
	.align		4
.L_104:
        /*0234*/ 	.byte	0x04, 0x11
        /*0236*/ 	.short	(.L_106 - .L_105)
	.align		4
.L_105:
        /*0238*/ 	.word	index@(_ZN5flash44flash_bwd_dq_dk_dv_loop_seqk_parallel_kernelI23Flash_bwd_kernel_traitsILi192ELi64ELi64ELi8ELi4ELi2ELi2ELb1ELb1EN7cutlass6half_tE19Flash_kernel_traitsILi192ELi64ELi64ELi8ES3_EELb0ELb1ELb0ELb0ELb0ELb0ELb0EEEvNS_16Flash_bwd_paramsE)
        /*023c*/ 	.word	0x000000d0


	//----- nvinfo : EIATTR_MIN_STACK_SIZE
	.align		4
.L_106:
        /*0240*/ 	.byte	0x04, 0x12
        /*0242*/ 	.short	(.L_108 - .L_107)
	.align		4
.L_107:
        /*0244*/ 	.word	index@(_ZN5flash44flash_bwd_dq_dk_dv_loop_seqk_parallel_kernelI23Flash_bwd_kernel_traitsILi192ELi64ELi64ELi8ELi4ELi2ELi2ELb1ELb1EN7cutlass6half_tE19Flash_kernel_traitsILi192ELi64ELi64ELi8ES3_EELb0ELb1ELb0ELb0ELb0ELb0ELb0EEEvNS_16Flash_bwd_paramsE)
        /*0248*/ 	.word	0x000000d0


	//----- nvinfo : EIATTR_MIN_STACK_SIZE
	.align		4
.L_108:
        /*024c*/ 	.byte	0x04, 0x12
        /*024e*/ 	.short	(.L_110 - .L_109)
	.align		4
.L_109:
        /*0250*/ 	.word	index@(_ZN5flash44flash_bwd_dq_dk_dv_loop_seqk_parallel_kernelI23Flash_bwd_kernel_traitsILi192ELi64ELi64ELi8ELi4ELi2ELi2ELb1ELb1EN7cutlass6half_tE19Flash_kernel_traitsILi192ELi64ELi64ELi8ES3_EELb0ELb1ELb0ELb0ELb0ELb1ELb0EEEvNS_16Flash_bwd_paramsE)
        /*0254*/ 	.word	0x000000d8


	//----- nvinfo : EIATTR_MIN_STACK_SIZE
	.align		4
.L_110:
        /*0258*/ 	.byte	0x04, 0x12
        /*025a*/ 	.short	(.L_112 - .L_111)
	.align		4
.L_111:
        /*025c*/ 	.word	index@(_ZN5flash44flash_bwd_dq_dk_dv_loop_seqk_parallel_kernelI23Flash_bwd_kernel_traitsILi192ELi64ELi64ELi8ELi4ELi2ELi2ELb1ELb1EN7cutlass6half_tE19Flash_kernel_traitsILi192ELi64ELi64ELi8ES3_EELb0ELb1ELb0ELb1ELb0ELb0ELb0EEEvNS_16Flash_bwd_paramsE)
        /*0260*/ 	.word	0x000000f0


	//----- nvinfo : EIATTR_MIN_STACK_SIZE
	.align		4
.L_112:
        /*0264*/ 	.byte	0x04, 0x12
        /*0266*/ 	.short	(.L_114 - .L_113)
	.align		4
.L_113:
        /*0268*/ 	.word	index@(_ZN5flash44flash_bwd_dq_dk_dv_loop_seqk_parallel_kernelI23Flash_bwd_kernel_traitsILi192ELi64ELi64ELi8ELi4ELi2ELi2ELb0ELb0EN7cutlass6half_tE19Flash_kernel_traitsILi192ELi64ELi64ELi8ES3_EELb0ELb1ELb0ELb0ELb0ELb0ELb0EEEvNS_16Flash_bwd_paramsE)
        /*026c*/ 	.word	0x00000018


	//----- nvinfo : EIATTR_MIN_STACK_SIZE
	.align		4
.L_114:
        /*0270*/ 	.byte	0x04, 0x12
        /*0272*/ 	.short	(.L_116 - .L_115)
	.align		4
.L_115:
        /*0274*/ 	.word	index@(_ZN5flash44flash_bwd_dq_dk_dv_loop_seqk_parallel_kernelI23Flash_bwd_kernel_traitsILi192ELi64ELi64ELi8ELi4ELi2ELi2ELb0ELb0EN7cutlass6half_tE19Flash_kernel_traitsILi192ELi64ELi64ELi8ES3_EELb0ELb1ELb0ELb0ELb0ELb1ELb0EEEvNS_16Flash_bwd_paramsE)
        /*0278*/ 	.word	0x00000010


	//----- nvinfo : EIATTR_MIN_STACK_SIZE
	.align		4
.L_116:
        /*027c*/ 	.byte	0x04, 0x12
        /*027e*/ 	.short	(.L_118 - .L_117)
	.align		4
.L_117:
        /*0280*/ 	.word	index@(_ZN5flash44flash_bwd_dq_dk_dv_loop_seqk_parallel_kernelI23Flash_bwd_kernel_traitsILi192ELi64ELi64ELi8ELi4ELi2ELi2ELb0ELb0EN7cutlass6half_tE19Flash_kernel_traitsILi192ELi64ELi64ELi8ES3_EELb0ELb1ELb0ELb1ELb0ELb0ELb0EEEvNS_16Flash_bwd_paramsE)
        /*0284*/ 	.word	0x00000010


	//----- nvinfo : EIATTR_MIN_STACK_SIZE
	.align		4
.L_118:
        /*0288*/ 	.byte	0x04, 0x12
        /*028a*/ 	.short	(.L_120 - .L_119)
	.align		4
.L_119:
        /*028c*/ 	.word	index@(_ZN5flash27flash_bwd_convert_dq_kernelI23Flash_bwd_kernel_traitsILi192ELi64ELi64ELi8ELi4ELi2ELi2ELb1ELb1EN7cutlass6half_tE19Flash_kernel_traitsILi192ELi64ELi64ELi8ES3_EEEEvNS_16Flash_bwd_paramsEi)
        /*0290*/ 	.word	0x00000000


	//----- nvinfo : EIATTR_MIN_STACK_SIZE
	.align		4
.L_120:
        /*0294*/ 	.byte	0x04, 0x12
        /*0296*/ 	.short	(.L_122 - .L_121)
	.align		4
.L_121:
        /*0298*/ 	.word	index@(_ZN5flash44flash_bwd_dq_dk_dv_loop_seqk_parallel_kernelI23Flash_bwd_kernel_traitsILi192ELi64ELi64ELi8ELi4ELi2ELi2ELb1ELb1EN7cutlass6half_tE19Flash_kernel_traitsILi192ELi64ELi64ELi8ES3_EELb1ELb1ELb0ELb0ELb0ELb0ELb0EEEvNS_16Flash_bwd_paramsE)
        /*029c*/ 	.word	0x000000e0


	//----- nvinfo : EIATTR_MIN_STACK_SIZE
	.align		4
.L_122:
        /*02a0*/ 	.byte	0x04, 0x12
        /*02a2*/ 	.short	(.L_124 - .L_123)
	.align		4
.L_123:
        /*02a4*/ 	.word	index@(_ZN5flash44flash_bwd_dq_dk_dv_loop_seqk_parallel_kernelI23Flash_bwd_kernel_traitsILi192ELi64ELi64ELi8ELi4ELi2ELi2ELb1ELb1EN7cutlass6half_tE19Flash_kernel_traitsILi192ELi64ELi64ELi8ES3_EELb0ELb1ELb0ELb0ELb0ELb0ELb1EEEvNS_16Flash_bwd_paramsE)
        /*02a8*/ 	.word	0x000000d8


	//----- nvinfo : EIATTR_MIN_STACK_SIZE
	.align		4
.L_124:
        /*02ac*/ 	.byte	0x04, 0x12
        /*02ae*/ 	.short	(.L_126 - .L_125)
	.align		4
.L_125:
        /*02b0*/ 	.word	index@(_ZN5flash44flash_bwd_dq_dk_dv_loop_seqk_parallel_kernelI23Flash_bwd_kernel_traitsILi192ELi64ELi64ELi8ELi4ELi2ELi2ELb1ELb1EN7cutlass6half_tE19Flash_kernel_traitsILi192ELi64ELi64ELi8ES3_EELb1ELb1ELb0ELb0ELb0ELb1ELb0EEEvNS_16Flash_bwd_paramsE)
        /*02b4*/ 	.word	0x000000d8


	//----- nvinfo : EIATTR_MIN_STACK_SIZE
	.align		4
.L_126:
        /*02b8*/ 	.byte	0x04, 0x12
        /*02ba*/ 	.short	(.L_128 - .L_127)
	.align		4
.L_127:
        /*02bc*/ 	.word	index@(_ZN5flash44flash_bwd_dq_dk_dv_loop_seqk_parallel_kernelI23Flash_bwd_kernel_traitsILi192ELi64ELi64ELi8ELi4ELi2ELi2ELb1ELb1EN7cutlass6half_tE19Flash_kernel_traitsILi192ELi64ELi64ELi8ES3_EELb0ELb1ELb0ELb0ELb0ELb1ELb1EEEvNS_16Flash_bwd_paramsE)
        /*02c0*/ 	.word	0x000000d8


	//----- nvinfo : EIATTR_MIN_STACK_SIZE
	.align		4
.L_128:
        /*02c4*/ 	.byte	0x04, 0x12
        /*02c6*/ 	.short	(.L_130 - .L_129)
	.align		4
.L_129:
        /*02c8*/ 	.word	index@(_ZN5flash44flash_bwd_dq_dk_dv_loop_seqk_parallel_kernelI23Flash_bwd_kernel_traitsILi192ELi64ELi64ELi8ELi4ELi2ELi2ELb1ELb1EN7cutlass6half_tE19Flash_kernel_traitsILi192ELi64ELi64ELi8ES3_EELb1ELb1ELb0ELb1ELb0ELb0ELb0EEEvNS_16Flash_bwd_paramsE)
        /*02cc*/ 	.word	0x00000108


	//----- nvinfo : EIATTR_MIN_STACK_SIZE
	.align		4
.L_130:
        /*02d0*/ 	.byte	0x04, 0x12
        /*02d2*/ 	.short	(.L_132 - .L_131)
	.align		4
.L_131:
        /*02d4*/ 	.word	index@(_ZN5flash44flash_bwd_dq_dk_dv_loop_seqk_parallel_kernelI23Flash_bwd_kernel_traitsILi192ELi64ELi64ELi8ELi4ELi2ELi2ELb1ELb1EN7cutlass6half_tE19Flash_kernel_traitsILi192ELi64ELi64ELi8ES3_EELb0ELb1ELb0ELb1ELb0ELb0ELb1EEEvNS_16Flash_bwd_paramsE)
        /*02d8*/ 	.word	0x000000f8


	//----- nvinfo : EIATTR_MIN_STACK_SIZE
	.align		4
.L_132:
        /*02dc*/ 	.byte	0x04, 0x12
        /*02de*/ 	.short	(.L_134 - .L_133)
	.align		4
.L_133:
        /*02e0*/ 	.word	index@(_ZN5flash25flash_bwd_dot_do_o_kernelILb0E23Flash_bwd_kernel_traitsILi192ELi64ELi64ELi8ELi4ELi2ELi2ELb1ELb1EN7cutlass6half_tE19Flash_kernel_traitsILi192ELi64ELi64ELi8ES3_EEEEvNS_16Flash_bwd_paramsE)
        /*02e4*/ 	.word	0x00000000


	//----- nvinfo : EIATTR_MIN_STACK_SIZE
	.align		4
.L_134:
        /*02e8*/ 	.byte	0x04, 0x12
        /*02ea*/ 	.short	(.L_136 - .L_135)
	.align		4
.L_135:
        /*02ec*/ 	.word	index@(_ZN5flash25flash_bwd_dot_do_o_kernelILb1E23Flash_bwd_kernel_traitsILi192ELi64ELi64ELi8ELi4ELi2ELi2ELb1ELb1EN7cutlass6half_tE19Flash_kernel_traitsILi192ELi64ELi64ELi8ES3_EEEEvNS_16Flash_bwd_paramsE)
        /*02f0*/ 	.word	0x00000000


	//----- nvinfo : EIATTR_MIN_STACK_SIZE
	.align		4
.L_136:
        /*02f4*/ 	.byte	0x04, 0x12
        /*02f6*/ 	.short	(.L_138 - .L_137)
	.align		4
.L_137:
        /*02f8*/ 	.word	index@(_ZN5flash27flash_bwd_convert_dq_kernelI23Flash_bwd_kernel_traitsILi192ELi64ELi64ELi8ELi4ELi2ELi2ELb0ELb0EN7cutlass6half_tE19Flash_kernel_traitsILi192ELi64ELi64ELi8ES3_EEEEvNS_16Flash_bwd_paramsEi)
        /*02fc*/ 	.word	0x00000000


	//----- nvinfo : EIATTR_MIN_STACK_SIZE
	.align		4
.L_138:
        /*0300*/ 	.byte	0x04, 0x12
        /*0302*/ 	.short	(.L_140 - .L_139)
	.align		4
.L_139:
        /*0304*/ 	.word	index@(_ZN5flash44flash_bwd_dq_dk_dv_loop_seqk_parallel_kernelI23Flash_bwd_kernel_traitsILi192ELi64ELi64ELi8ELi4ELi2ELi2ELb0ELb0EN7cutlass6half_tE19Flash_kernel_traitsILi192ELi64ELi64ELi8ES3_EELb1ELb1ELb0ELb0ELb0ELb0ELb0EEEvNS_16Flash_bwd_paramsE)
        /*0308*/ 	.word	0x00000010


	//----- nvinfo : EIATTR_MIN_STACK_SIZE
	.align		4
.L_140:
        /*030c*/ 	.byte	0x04, 0x12
        /*030e*/ 	.short	(.L_142 - .L_141)
	.align		4
.L_141:
        /*0310*/ 	.word	index@(_ZN5flash44flash_bwd_dq_dk_dv_loop_seqk_parallel_kernelI23Flash_bwd_kernel_traitsILi192ELi64ELi64ELi8ELi4ELi2ELi2ELb0ELb0EN7cutlass6half_tE19Flash_kernel_traitsILi192ELi64ELi64ELi8ES3_EELb0ELb1ELb0ELb0ELb0ELb0ELb1EEEvNS_16Flash_bwd_paramsE)
        /*0314*/ 	.word	0x00000018


	//----- nvinfo : EIATTR_MIN_STACK_SIZE
	.align		4
.L_142:
        /*0318*/ 	.byte	0x04, 0x12
        /*031a*/ 	.short	(.L_144 - .L_143)
	.align		4
.L_143:
        /*031c*/ 	.word	index@(_ZN5flash44flash_bwd_dq_dk_dv_loop_seqk_parallel_kernelI23Flash_bwd_kernel_traitsILi192ELi64ELi64ELi8ELi4ELi2ELi2ELb0ELb0EN7cutlass6half_tE19Flash_kernel_traitsILi192ELi64ELi64ELi8ES3_EELb1ELb1ELb0ELb0ELb0ELb1ELb0EEEvNS_16Flash_bwd_paramsE)
        /*0320*/ 	.word	0x00000018


	//----- nvinfo : EIATTR_MIN_STACK_SIZE
	.align		4
.L_144:
        /*0324*/ 	.byte	0x04, 0x12
        /*0326*/ 	.short	(.L_146 - .L_145)
	.align		4
.L_145:
        /*0328*/ 	.word	index@(_ZN5flash44flash_bwd_dq_dk_dv_loop_seqk_parallel_kernelI23Flash_bwd_kernel_traitsILi192ELi64ELi64ELi8ELi4ELi2ELi2ELb0ELb0EN7cutlass6half_tE19Flash_kernel_traitsILi192ELi64ELi64ELi8ES3_EELb0ELb1ELb0ELb0ELb0ELb1ELb1EEEvNS_16Flash_bwd_paramsE)
        /*032c*/ 	.word	0x00000010


	//----- nvinfo : EIATTR_MIN_STACK_SIZE
	.align		4
.L_146:
        /*0330*/ 	.byte	0x04, 0x12
        /*0332*/ 	.short	(.L_148 - .L_147)
	.align		4
.L_147:
        /*0334*/ 	.word	index@(_ZN5flash44flash_bwd_dq_dk_dv_loop_seqk_parallel_kernelI23Flash_bwd_kernel_traitsILi192ELi64ELi64ELi8ELi4ELi2ELi2ELb0ELb0EN7cutlass6half_tE19Flash_kernel_traitsILi192ELi64ELi64ELi8ES3_EELb1ELb1ELb0ELb1ELb0ELb0ELb0EEEvNS_16Flash_bwd_paramsE)
        /*0338*/ 	.word	0x00000038


	//----- nvinfo : EIATTR_MIN_STACK_SIZE
	.align		4
.L_148:
        /*033c*/ 	.byte	0x04, 0x12
        /*033e*/ 	.short	(.L_150 - .L_149)
	.align		4
.L_149:
        /*0340*/ 	.word	index@(_ZN5flash44flash_bwd_dq_dk_dv_loop_seqk_parallel_kernelI23Flash_bwd_kernel_traitsILi192ELi64ELi64ELi8ELi4ELi2ELi2ELb0ELb0EN7cutlass6half_tE19Flash_kernel_traitsILi192ELi64ELi64ELi8ES3_EELb0ELb1ELb0ELb1ELb0ELb0ELb1EEEvNS_16Flash_bwd_paramsE)
        /*0344*/ 	.word	0x00000028


	//----- nvinfo : EIATTR_MIN_STACK_SIZE
	.align		4
.L_150:
        /*0348*/ 	.byte	0x04, 0x12
        /*034a*/ 	.short	(.L_152 - .L_151)
	.align		4
.L_151:
        /*034c*/ 	.word	index@(_ZN5flash25flash_bwd_dot_do_o_kernelILb0E23Flash_bwd_kernel_traitsILi192ELi64ELi64ELi8ELi4ELi2ELi2ELb0ELb0EN7cutlass6half_tE19Flash_kernel_traitsILi192ELi64ELi64ELi8ES3_EEEEvNS_16Flash_bwd_paramsE)
        /*0350*/ 	.word	0x00000000


	//----- nvinfo : EIATTR_MIN_STACK_SIZE
	.align		4
.L_152:
        /*0354*/ 	.byte	0x04, 0x12
        /*0356*/ 	.short	(.L_154 - .L_153)
	.align		4
.L_153:
        /*0358*/ 	.word	index@(_ZN5flash25flash_bwd_dot_do_o_kernelILb1E23Flash_bwd_kernel_traitsILi192ELi64ELi64ELi8ELi4ELi2ELi2ELb0ELb0EN7cutlass6half_tE19Flash_kernel_traitsILi192ELi64ELi64ELi8ES3_EEEEvNS_16Flash_bwd_paramsE)
        /*035c*/ 	.word	0x00000000
.L_154:


//--------------------- .nv.info._ZN5flash44flash_bwd_dq_dk_dv_loop_seqk_parallel_kernelI23Flash_bwd_kernel_traitsILi192ELi64ELi64ELi8ELi4ELi2ELi2ELb1ELb1EN7cutlass6half_tE19Flash_kernel_traitsILi192ELi64ELi64ELi8ES3_EELb0ELb1ELb0ELb0ELb0ELb0ELb0EEEvNS_16Flash_bwd_paramsE --------------------------
	.section	.nv.info._ZN5flash44flash_bwd_dq_dk_dv_loop_seqk_parallel_kernelI23Flash_bwd_kernel_traitsILi192ELi64ELi64ELi8ELi4ELi2ELi2ELb1ELb1EN7cutlass6half_tE19Flash_kernel_traitsILi192ELi64ELi64ELi8ES3_EELb0ELb1ELb0ELb0ELb0ELb0ELb0EEEvNS_16Flash_bwd_paramsE,"",@"SHT_CUDA_INFO"
	.sectionflags	@""
	.align	4


	//----- nvinfo : EIATTR_CUDA_API_VERSION
	.align		4
        /*0000*/ 	.byte	0x04, 0x37
        /*0002*/ 	.short	(.L_156 - .L_155)
.L_155:
        /*0004*/ 	.word	0x00000082


	//----- nvinfo : EIATTR_SW2861232_WAR
	.align		4
.L_156:
        /*0008*/ 	.byte	0x01, 0x35
	.zero		2


	//----- nvinfo : EIATTR_PARAM_CBANK
	.align		4
        /*000c*/ 	.byte	0x04, 0x0a
        /*000e*/ 	.short	(.L_158 - .L_157)
	.align		4
.L_157:
        /*0010*/ 	.word	index@(.nv.constant0._ZN5flash44flash_bwd_dq_dk_dv_loop_seqk_parallel_kernelI23Flash_bwd_kernel_traitsILi192ELi64ELi64ELi8ELi4ELi2ELi2ELb1ELb1EN7cutlass6half_tE19Flash_kernel_traitsILi192ELi64ELi64ELi8ES3_EELb0ELb1ELb0ELb0ELb0ELb0ELb0EEEvNS_16Flash_bwd_paramsE)
        /*0014*/ 	.short	0x0160
        /*0016*/ 	.short	0x0280


	//----- nvinfo : EIATTR_CBANK_PARAM_SIZE
	.align		4
.L_158:
        /*0018*/ 	.byte	0x03, 0x19
        /*001a*/ 	.short	0x0280


	//----- nvinfo : EIATTR_KPARAM_INFO
	.align		4
        /*001c*/ 	.byte	0x04, 0x17
        /*001e*/ 	.short	(.L_160 - .L_159)
.L_159:
        /*0020*/ 	.word	0x00000000
        /*0024*/ 	.short	0x0000
        /*0026*/ 	.short	0x0000
        /*0028*/ 	.byte	0x00, 0xf0, 0x01, 0x0a


	//----- nvinfo : EIATTR_MAXREG_COUNT
	.align		4
.L_160:
        /*002c*/ 	.byte	0x03, 0x1b
        /*002e*/ 	.short	0x00ff


	//----- nvinfo : EIATTR_NUM_BARRIERS
	.align		4
        /*0030*/ 	.byte	0x02, 0x4c
        /*0032*/ 	.byte	0x01
	.zero		1


	//----- nvinfo : EIATTR_ANNOTATIONS
	.align		4
        /*0034*/ 	.byte	0x04, 0x55
        /*0036*/ 	.short	(.L_162 - .L_161)


	//   ....[0]....
.L_161:
        /*0038*/ 	.word	0x00000001
        /*003c*/ 	.byte	0x20, 0x05, 0x00, 0x00, 0x01, 0x00, 0x00, 0x00, 0x50, 0x08, 0x00, 0x00, 0x01, 0x00, 0x00, 0x00
        /* <DEDUP_REMOVED lines=56> */
        /*03cc*/ 	.byte	0x50, 0x7a, 0x00, 0x00, 0x01, 0x00, 0x00, 0x00, 0x60, 0x7a, 0x00, 0x00


	//----- nvinfo : EIATTR_MERCURY_ISA_VERSION
	.align		4
.L_162:
        /*03d8*/ 	.byte	0x03, 0x5f
        /*03da*/ 	.short	0x0000


	//----- nvinfo : EIATTR_EXIT_INSTR_OFFSETS
	.align		4
        /*03dc*/ 	.byte	0x04, 0x1c
        /*03de*/ 	.short	(.L_164 - .L_163)


	//   ....[0]....
.L_163:
        /*03e0*/ 	.word	0x000000a0


	//   ....[1]....
        /*03e4*/ 	.word	0x00008e40


	//----- nvinfo : EIATTR_CTAIDZ_USED
	.align		4
.L_164:
        /*03e8*/ 	.byte	0x01, 0x04
	.zero		2


	//----- nvinfo : EIATTR_CRS_STACK_SIZE
	.align		4
        /*03ec*/ 	.byte	0x04, 0x1e
        /*03ee*/ 	.short	(.L_166 - .L_165)
.L_165:
        /*03f0*/ 	.word	0x00000000
.L_166:


//--------------------- .nv.info._ZN5flash44flash_bwd_dq_dk_dv_loop_seqk_parallel_kernelI23Flash_bwd_kernel_traitsILi192ELi64ELi64ELi8ELi4ELi2ELi2ELb1ELb1EN7cutlass6half_tE19Flash_kernel_traitsILi192ELi64ELi64ELi8ES3_EELb0ELb1ELb0ELb0ELb0ELb1ELb0EEEvNS_16Flash_bwd_paramsE --------------------------
	.section	.nv.info._ZN5flash44flash_bwd_dq_dk_dv_loop_seqk_parallel_kernelI23Flash_bwd_kernel_traitsILi192ELi64ELi64ELi8ELi4ELi2ELi2ELb1ELb1EN7cutlass6half_tE19Flash_kernel_traitsILi192ELi64ELi64ELi8ES3_EELb0ELb1ELb0ELb0ELb0ELb1ELb0EEEvNS_16Flash_bwd_paramsE,"",@"SHT_CUDA_INFO"
	.sectionflags	@""
	.align	4


	//----- nvinfo : EIATTR_CUDA_API_VERSION
	.align		4
        /*0000*/ 	.byte	0x04, 0x37
        /*0002*/ 	.short	(.L_168 - .L_167)
.L_167:
        /*0004*/ 	.word	0x00000082


	//----- nvinfo : EIATTR_SW2861232_WAR
	.align		4
.L_168:
        /*0008*/ 	.byte	0x01, 0x35
	.zero		2


	//----- nvinfo : EIATTR_PARAM_CBANK
	.align		4
        /*000c*/ 	.byte	0x04, 0x0a
        /*000e*/ 	.short	(.L_170 - .L_169)
	.align		4
.L_169:
        /*0010*/ 	.word	index@(.nv.constant0._ZN5flash44flash_bwd_dq_dk_dv_loop_seqk_parallel_kernelI23Flash_bwd_kernel_traitsILi192ELi64ELi64ELi8ELi4ELi2ELi2ELb1ELb1EN7cutlass6half_tE19Flash_kernel_traitsILi192ELi64ELi64ELi8ES3_EELb0ELb1ELb0ELb0ELb0ELb1ELb0EEEvNS_16Flash_bwd_paramsE)
        /*0014*/ 	.short	0x0160
        /*0016*/ 	.short	0x0280


	//----- nvinfo : EIATTR_CBANK_PARAM_SIZE
	.align		4
.L_170:
        /*0018*/ 	.byte	0x03, 0x19
        /*001a*/ 	.short	0x0280


	//----- nvinfo : EIATTR_KPARAM_INFO
	.align		4
        /*001c*/ 	.byte	0x04, 0x17
        /*001e*/ 	.short	(.L_172 - .L_171)
.L_171:
        /*0020*/ 	.word	0x00000000
        /*0024*/ 	.short	0x0000
        /*0026*/ 	.short	0x0000
        /*0028*/ 	.byte	0x00, 0xf0, 0x01, 0x0a


	//----- nvinfo : EIATTR_MAXREG_COUNT
	.align		4
.L_172:
        /*002c*/ 	.byte	0x03, 0x1b
        /*002e*/ 	.short	0x00ff


	//----- nvinfo : EIATTR_NUM_BARRIERS
	.align		4
        /*0030*/ 	.byte	0x02, 0x4c
        /*0032*/ 	.byte	0x01
	.zero		1


	//----- nvinfo : EIATTR_ANNOTATIONS
	.align		4
        /*0034*/ 	.byte	0x04, 0x55
        /*0036*/ 	.short	(.L_174 - .L_173)


	//   ....[0]....
.L_173:
        /* <DEDUP_REMOVED lines=48> */
        /*032c*/ 	.byte	0x30, 0x74, 0x00, 0x00


	//----- nvinfo : EIATTR_MERCURY_ISA_VERSION
	.align		4
.L_174:
        /*0330*/ 	.byte	0x03, 0x5f
        /*0332*/ 	.short	0x0000


	//----- nvinfo : EIATTR_EXIT_INSTR_OFFSETS
	.align		4
        /*0334*/ 	.byte	0x04, 0x1c
        /*0336*/ 	.short	(.L_176 - .L_175)


	//   ....[0]....
.L_175:
        /*0338*/ 	.word	0x000000a0


	//   ....[1]....
        /*033c*/ 	.word	0x00007be0


	//----- nvinfo : EIATTR_CTAIDZ_USED
	.align		4
.L_176:
        /*0340*/ 	.byte	0x01, 0x04
	.zero		2


	//----- nvinfo : EIATTR_CRS_STACK_SIZE
	.align		4
        /*0344*/ 	.byte	0x04, 0x1e
        /*0346*/ 	.short	(.L_178 - .L_177)
.L_177:
        /*0348*/ 	.word	0x00000000
.L_178:


//--------------------- .nv.info._ZN5flash44flash_bwd_dq_dk_dv_loop_seqk_parallel_kernelI23Flash_bwd_kernel_traitsILi192ELi64ELi64ELi8ELi4ELi2ELi2ELb1ELb1EN7cutlass6half_tE19Flash_kernel_traitsILi192ELi64ELi64ELi8ES3_EELb0ELb1ELb0ELb1ELb0ELb0ELb0EEEvNS_16Flash_bwd_paramsE --------------------------
	.section	.nv.info._ZN5flash44flash_bwd_dq_dk_dv_loop_seqk_parallel_kernelI23Flash_bwd_kernel_traitsILi192ELi64ELi64ELi8ELi4ELi2ELi2ELb1ELb1EN7cutlass6half_tE19Flash_kernel_traitsILi192ELi64ELi64ELi8ES3_EELb0ELb1ELb0ELb1ELb0ELb0ELb0EEEvNS_16Flash_bwd_paramsE,"",@"SHT_CUDA_INFO"
	.sectionflags	@""
	.align	4


	//----- nvinfo : EIATTR_CUDA_API_VERSION
	.align		4
        /*0000*/ 	.byte	0x04, 0x37
        /*0002*/ 	.short	(.L_180 - .L_179)
.L_179:
        /*0004*/ 	.word	0x00000082


	//----- nvinfo : EIATTR_SW2861232_WAR
	.align		4
.L_180:
        /*0008*/ 	.byte	0x01, 0x35
	.zero		2


	//----- nvinfo : EIATTR_PARAM_CBANK
	.align		4
        /*000c*/ 	.byte	0x04, 0x0a
        /*000e*/ 	.short	(.L_182 - .L_181)
	.align		4
.L_181:
        /*0010*/ 	.word	index@(.nv.constant0._ZN5flash44flash_bwd_dq_dk_dv_loop_seqk_parallel_kernelI23Flash_bwd_kernel_traitsILi192ELi64ELi64ELi8ELi4ELi2ELi2ELb1ELb1EN7cutlass6half_tE19Flash_kernel_traitsILi192ELi64ELi64ELi8ES3_EELb0ELb1ELb0ELb1ELb0ELb0ELb0EEEvNS_16Flash_bwd_paramsE)
        /*0014*/ 	.short	0x0160
        /*0016*/ 	.short	0x0280


	//----- nvinfo : EIATTR_CBANK_PARAM_SIZE
	.align		4
.L_182:
        /*0018*/ 	.byte	0x03, 0x19
        /*001a*/ 	.short	0x0280


	//----- nvinfo : EIATTR_KPARAM_INFO
	.align		4
        /*001c*/ 	.byte	0x04, 0x17
        /*001e*/ 	.short	(.L_184 - .L_183)
.L_183:
        /*0020*/ 	.word	0x00000000
        /*0024*/ 	.short	0x0000
        /*0026*/ 	.short	0x0000
        /*0028*/ 	.byte	0x00, 0xf0, 0x01, 0x0a


	//----- nvinfo : EIATTR_MAXREG_COUNT
	.align		4
.L_184:
        /*002c*/ 	.byte	0x03, 0x1b
        /*002e*/ 	.short	0x00ff


	//----- nvinfo : EIATTR_NUM_BARRIERS
	.align		4
        /*0030*/ 	.byte	0x02, 0x4c
        /*0032*/ 	.byte	0x01
	.zero		1


	//----- nvinfo : EIATTR_ANNOTATIONS
	.align		4
        /*0034*/ 	.byte	0x04, 0x55
        /*0036*/ 	.short	(.L_186 - .L_185)


	//   ....[0]....
.L_185:
        /* <DEDUP_REMOVED lines=67> */


	//----- nvinfo : EIATTR_MERCURY_ISA_VERSION
	.align		4
.L_186:
        /*0458*/ 	.byte	0x03, 0x5f
        /*045a*/ 	.short	0x0000


	//----- nvinfo : EIATTR_EXIT_INSTR_OFFSETS
	.align		4
        /*045c*/ 	.byte	0x04, 0x1c
        /*045e*/ 	.short	(.L_188 - .L_187)


	//   ....[0]....
.L_187:
        /*0460*/ 	.word	0x000000a0


	//   ....[1]....
        /*0464*/ 	.word	0x00009270


	//----- nvinfo : EIATTR_CTAIDZ_USED
	.align		4
.L_188:
        /*0468*/ 	.byte	0x01, 0x04
	.zero		2


	//----- nvinfo : EIATTR_CRS_STACK_SIZE
	.align		4
        /*046c*/ 	.byte	0x04, 0x1e
        /*046e*/ 	.short	(.L_190 - .L_189)
.L_189:
        /*0470*/ 	.word	0x00000000
.L_190:


//--------------------- .nv.info._ZN5flash44flash_bwd_dq_dk_dv_loop_seqk_parallel_kernelI23Flash_bwd_kernel_traitsILi192ELi64ELi64ELi8ELi4ELi2ELi2ELb0ELb0EN7cutlass6half_tE19Flash_kernel_traitsILi192ELi64ELi64ELi8ES3_EELb0ELb1ELb0ELb0ELb0ELb0ELb0EEEvNS_16Flash_bwd_paramsE --------------------------
	.section	.nv.info._ZN5flash44flash_bwd_dq_dk_dv_loop_seqk_parallel_kernelI23Flash_bwd_kernel_traitsILi192ELi64ELi64ELi8ELi4ELi2ELi2ELb0ELb0EN7cutlass6half_tE19Flash_kernel_traitsILi192ELi64ELi64ELi8ES3_EELb0ELb1ELb0ELb0ELb0ELb0ELb0EEEvNS_16Flash_bwd_paramsE,"",@"SHT_CUDA_INFO"
	.sectionflags	@""
	.align	4


	//----- nvinfo : EIATTR_CUDA_API_VERSION
	.align		4
        /*0000*/ 	.byte	0x04, 0x37
        /*0002*/ 	.short	(.L_192 - .L_191)
.L_191:
        /*0004*/ 	.word	0x00000082


	//----- nvinfo : EIATTR_SW2861232_WAR
	.align		4
.L_192:
        /*0008*/ 	.byte	0x01, 0x35
	.zero		2


	//----- nvinfo : EIATTR_PARAM_CBANK
	.align		4
        /*000c*/ 	.byte	0x04, 0x0a
        /*000e*/ 	.short	(.L_194 - .L_193)
	.align		4
.L_193:
        /*0010*/ 	.word	index@(.nv.constant0._ZN5flash44flash_bwd_dq_dk_dv_loop_seqk_parallel_kernelI23Flash_bwd_kernel_traitsILi192ELi64ELi64ELi8ELi4ELi2ELi2ELb0ELb0EN7cutlass6half_tE19Flash_kernel_traitsILi192ELi64ELi64ELi8ES3_EELb0ELb1ELb0ELb0ELb0ELb0ELb0EEEvNS_16Flash_bwd_paramsE)
        /*0014*/ 	.short	0x0160
        /*0016*/ 	.short	0x0280


	//----- nvinfo : EIATTR_CBANK_PARAM_SIZE
	.align		4
.L_194:
        /*0018*/ 	.byte	0x03, 0x19
        /*001a*/ 	.short	0x0280


	//----- nvinfo : EIATTR_KPARAM_INFO
	.align		4
        /*001c*/ 	.byte	0x04, 0x17
        /*001e*/ 	.short	(.L_196 - .L_195)
.L_195:
        /*0020*/ 	.word	0x00000000
        /*0024*/ 	.short	0x0000
        /*0026*/ 	.short	0x0000
        /*0028*/ 	.byte	0x00, 0xf0, 0x01, 0x0a


	//----- nvinfo : EIATTR_MAXREG_COUNT
	.align		4
.L_196:
        /*002c*/ 	.byte	0x03, 0x1b
        /*002e*/ 	.short	0x00ff


	//----- nvinfo : EIATTR_NUM_BARRIERS
	.align		4
        /*0030*/ 	.byte	0x02, 0x4c
        /*0032*/ 	.byte	0x01
	.zero		1


	//----- nvinfo : EIATTR_ANNOTATIONS
	.align		4
        /*0034*/ 	.byte	0x04, 0x55
        /*0036*/ 	.short	(.L_198 - .L_197)


	//   ....[0]....
.L_197:
        /*0038*/ 	.word	0x00000001
        /*003c*/ 	.byte	0x50, 0x04, 0x00, 0x00, 0x01, 0x00, 0x00, 0x00, 0x90, 0x05, 0x00, 0x00, 0x01, 0x00, 0x00, 0x00
        /*004c*/ 	.byte	0xd0, 0x05, 0x00, 0x00, 0x01, 0x00, 0x00, 0x00, 0x90, 0x07, 0x00, 0x00, 0x01, 0x00, 0x00, 0x00
        /*005c*/ 	.byte	0xb0, 0x0a, 0x00, 0x00, 0x01, 0x00, 0x00, 0x00, 0x40, 0x14, 0x00, 0x00, 0x01, 0x00, 0x00, 0x00
        /*006c*/ 	.byte	0xa0, 0x24, 0x00, 0x00, 0x01, 0x00, 0x00, 0x00, 0x20, 0x2b, 0x00, 0x00, 0x01, 0x00, 0x00, 0x00
        /*007c*/ 	.byte	0xa0, 0x36, 0x00, 0x00, 0x01, 0x00, 0x00, 0x00, 0x20, 0x71, 0x00, 0x00


	//----- nvinfo : EIATTR_MERCURY_ISA_VERSION
	.align		4
.L_198:
        /*0088*/ 	.byte	0x03, 0x5f
        /*008a*/ 	.short	0x0000


	//----- nvinfo : EIATTR_EXIT_INSTR_OFFSETS
	.align		4
        /*008c*/ 	.byte	0x04, 0x1c
        /*008e*/ 	.short	(.L_200 - .L_199)


	//   ....[0]....
.L_199:
        /*0090*/ 	.word	0x00000090


	//   ....[1]....
        /*0094*/ 	.word	0x000083a0


	//----- nvinfo : EIATTR_CTAIDZ_USED
	.align		4
.L_200:
        /*0098*/ 	.byte	0x01, 0x04
	.zero		2


	//----- nvinfo : EIATTR_CRS_STACK_SIZE
	.align		4
        /*009c*/ 	.byte	0x04, 0x1e
        /*009e*/ 	.short	(.L_202 - .L_201)
.L_201:
        /*00a0*/ 	.word	0x00000000
.L_202:


//--------------------- .nv.info._ZN5flash44flash_bwd_dq_dk_dv_loop_seqk_parallel_kernelI23Flash_bwd_kernel_traitsILi192ELi64ELi64ELi8ELi4ELi2ELi2ELb0ELb0EN7cutlass6half_tE19Flash_kernel_traitsILi192ELi64ELi64ELi8ES3_EELb0ELb1ELb0ELb0ELb0ELb1ELb0EEEvNS_16Flash_bwd_paramsE --------------------------
	.section	.nv.info._ZN5flash44flash_bwd_dq_dk_dv_loop_seqk_parallel_kernelI23Flash_bwd_kernel_traitsILi192ELi64ELi64ELi8ELi4ELi2ELi2ELb0ELb0EN7cutlass6half_tE19Flash_kernel_traitsILi192ELi64ELi64ELi8ES3_EELb0ELb1ELb0ELb0ELb0ELb1ELb0EEEvNS_16Flash_bwd_paramsE,"",@"SHT_CUDA_INFO"
	.sectionflags	@""
	.align	4


	//----- nvinfo : EIATTR_CUDA_API_VERSION
	.align		4
        /*0000*/ 	.byte	0x04, 0x37
        /*0002*/ 	.short	(.L_204 - .L_203)
.L_203:
        /*0004*/ 	.word	0x00000082


	//----- nvinfo : EIATTR_SW2861232_WAR
	.align		4
.L_204:
        /*0008*/ 	.byte	0x01, 0x35
	.zero		2


	//----- nvinfo : EIATTR_PARAM_CBANK
	.align		4
        /*000c*/ 	.byte	0x04, 0x0a
        /*000e*/ 	.short	(.L_206 - .L_205)
	.align		4
.L_205:
        /*0010*/ 	.word	index@(.nv.constant0._ZN5flash44flash_bwd_dq_dk_dv_loop_seqk_parallel_kernelI23Flash_bwd_kernel_traitsILi192ELi64ELi64ELi8ELi4ELi2ELi2ELb0ELb0EN7cutlass6half_tE19Flash_kernel_traitsILi192ELi64ELi64ELi8ES3_EELb0ELb1ELb0ELb0ELb0ELb1ELb0EEEvNS_16Flash_bwd_paramsE)
        /*0014*/ 	.short	0x0160
        /*0016*/ 	.short	0x0280


	//----- nvinfo : EIATTR_CBANK_PARAM_SIZE
	.align		4
.L_206:
        /*0018*/ 	.byte	0x03, 0x19
        /*001a*/ 	.short	0x0280


	//----- nvinfo : EIATTR_KPARAM_INFO
	.align		4
        /*001c*/ 	.byte	0x04, 0x17
        /*001e*/ 	.short	(.L_208 - .L_207)
.L_207:
        /*0020*/ 	.word	0x00000000
        /*0024*/ 	.short	0x0000
        /*0026*/ 	.short	0x0000
        /*0028*/ 	.byte	0x00, 0xf0, 0x01, 0x0a


	//----- nvinfo : EIATTR_MAXREG_COUNT
	.align		4
.L_208:
        /*002c*/ 	.byte	0x03, 0x1b
        /*002e*/ 	.short	0x00ff


	//----- nvinfo : EIATTR_NUM_BARRIERS
	.align		4
        /*0030*/ 	.byte	0x02, 0x4c
        /*0032*/ 	.byte	0x01
	.zero		1


	//----- nvinfo : EIATTR_ANNOTATIONS
	.align		4
        /*0034*/ 	.byte	0x04, 0x55
        /*0036*/ 	.short	(.L_210 - .L_209)


	//   ....[0]....
.L_209:
        /*0038*/ 	.word	0x00000001
        /*003c*/ 	.byte	0xd0, 0x04, 0x00, 0x00, 0x01, 0x00, 0x00, 0x00, 0x80, 0x05, 0x00, 0x00, 0x01, 0x00, 0x00, 0x00
        /*004c*/ 	.byte	0xc0, 0x05, 0x00, 0x00, 0x01, 0x00, 0x00, 0x00, 0x20, 0x14, 0x00, 0x00, 0x01, 0x00, 0x00, 0x00
        /*005c*/ 	.byte	0x20, 0x1f, 0x00, 0x00, 0x01, 0x00, 0x00, 0x00, 0x60, 0x1f, 0x00, 0x00


	//----- nvinfo : EIATTR_MERCURY_ISA_VERSION
	.align		4
.L_210:
        /*0068*/ 	.byte	0x03, 0x5f
        /*006a*/ 	.short	0x0000


	//----- nvinfo : EIATTR_EXIT_INSTR_OFFSETS
	.align		4
        /*006c*/ 	.byte	0x04, 0x1c
        /*006e*/ 	.short	(.L_212 - .L_211)


	//   ....[0]....
.L_211:
        /*0070*/ 	.word	0x00000090


	//   ....[1]....
        /*0074*/ 	.word	0x00007160


	//----- nvinfo : EIATTR_CTAIDZ_USED
	.align		4
.L_212:
        /*0078*/ 	.byte	0x01, 0x04
	.zero		2


	//----- nvinfo : EIATTR_CRS_STACK_SIZE
	.align		4
        /*007c*/ 	.byte	0x04, 0x1e
        /*007e*/ 	.short	(.L_214 - .L_213)
.L_213:
        /*0080*/ 	.word	0x00000000
.L_214:


//--------------------- .nv.info._ZN5flash44flash_bwd_dq_dk_dv_loop_seqk_parallel_kernelI23Flash_bwd_kernel_traitsILi192ELi64ELi64ELi8ELi4ELi2ELi2ELb0ELb0EN7cutlass6half_tE19Flash_kernel_traitsILi192ELi64ELi64ELi8ES3_EELb0ELb1ELb0ELb1ELb0ELb0ELb0EEEvNS_16Flash_bwd_paramsE --------------------------
	.section	.nv.info._ZN5flash44flash_bwd_dq_dk_dv_loop_seqk_parallel_kernelI23Flash_bwd_kernel_traitsILi192ELi64ELi64ELi8ELi4ELi2ELi2ELb0ELb0EN7cutlass6half_tE19Flash_kernel_traitsILi192ELi64ELi64ELi8ES3_EELb0ELb1ELb0ELb1ELb0ELb0ELb0EEEvNS_16Flash_bwd_paramsE,"",@"SHT_CUDA_INFO"
	.sectionflags	@""
	.align	4


	//----- nvinfo : EIATTR_CUDA_API_VERSION
	.align		4
        /*0000*/ 	.byte	0x04, 0x37
        /*0002*/ 	.short	(.L_216 - .L_215)
.L_215:
        /*0004*/ 	.word	0x00000082


	//----- nvinfo : EIATTR_SW2861232_WAR
	.align		4
.L_216:
        /*0008*/ 	.byte	0x01, 0x35
	.zero		2


	//----- nvinfo : EIATTR_PARAM_CBANK
	.align		4
        /*000c*/ 	.byte	0x04, 0x0a
        /*000e*/ 	.short	(.L_218 - .L_217)
	.align		4
.L_217:
        /*0010*/ 	.word	index@(.nv.constant0._ZN5flash44flash_bwd_dq_dk_dv_loop_seqk_parallel_kernelI23Flash_bwd_kernel_traitsILi192ELi64ELi64ELi8ELi4ELi2ELi2ELb0ELb0EN7cutlass6half_tE19Flash_kernel_traitsILi192ELi64ELi64ELi8ES3_EELb0ELb1ELb0ELb1ELb0ELb0ELb0EEEvNS_16Flash_bwd_paramsE)
        /*0014*/ 	.short	0x0160
        /*0016*/ 	.short	0x0280


	//----- nvinfo : EIATTR_CBANK_PARAM_SIZE
	.align		4
.L_218:
        /*0018*/ 	.byte	0x03, 0x19
        /*001a*/ 	.short	0x0280


	//----- nvinfo : EIATTR_KPARAM_INFO
	.align		4
        /*001c*/ 	.byte	0x04, 0x17
        /*001e*/ 	.short	(.L_220 - .L_219)
.L_219:
        /*0020*/ 	.word	0x00000000
        /*0024*/ 	.short	0x0000
        /*0026*/ 	.short	0x0000
        /*0028*/ 	.byte	0x00, 0xf0, 0x01, 0x0a


	//----- nvinfo : EIATTR_MAXREG_COUNT
	.align		4
.L_220:
        /*002c*/ 	.byte	0x03, 0x1b
        /*002e*/ 	.short	0x00ff


	//----- nvinfo : EIATTR_NUM_BARRIERS
	.align		4
        /*0030*/ 	.byte	0x02, 0x4c
        /*0032*/ 	.byte	0x01
	.zero		1


	//----- nvinfo : EIATTR_ANNOTATIONS
	.align		4
        /*0034*/ 	.byte	0x04, 0x55
        /*0036*/ 	.short	(.L_222 - .L_221)


	//   ....[0]....
.L_221:
        /*0038*/ 	.word	0x00000001
        /*003c*/ 	.byte	0x70, 0x05, 0x00, 0x00, 0x01, 0x00, 0x00, 0x00, 0xb0, 0x05, 0x00, 0x00, 0x01, 0x00, 0x00, 0x00
        /*004c*/ 	.byte	0x20, 0x0a, 0x00, 0x00, 0x01, 0x00, 0x00, 0x00, 0xf0, 0x0a, 0x00, 0x00, 0x01, 0x00, 0x00, 0x00
        /*005c*/ 	.byte	0x20, 0x24, 0x00, 0x00, 0x01, 0x00, 0x00, 0x00, 0xa0, 0x36, 0x00, 0x00, 0x01, 0x00, 0x00, 0x00
        /*006c*/ 	.byte	0xa0, 0x3f, 0x00, 0x00, 0x01, 0x00, 0x00, 0x00, 0x60, 0x75, 0x00, 0x00, 0x01, 0x00, 0x00, 0x00
        /*007c*/ 	.byte	0x90, 0x80, 0x00, 0x00


	//----- nvinfo : EIATTR_MERCURY_ISA_VERSION
	.align		4
.L_222:
        /*0080*/ 	.byte	0x03, 0x5f
        /*0082*/ 	.short	0x0000


	//----- nvinfo : EIATTR_EXIT_INSTR_OFFSETS
	.align		4
        /*0084*/ 	.byte	0x04, 0x1c
        /*0086*/ 	.short	(.L_224 - .L_223)


	//   ....[0]....
.L_223:
        /*0088*/ 	.word	0x00000090


	//   ....[1]....
        /*008c*/ 	.word	0x00008820


	//----- nvinfo : EIATTR_CTAIDZ_USED
	.align		4
.L_224:
        /*0090*/ 	.byte	0x01, 0x04
	.zero		2


	//----- nvinfo : EIATTR_CRS_STACK_SIZE
	.align		4
        /*0094*/ 	.byte	0x04, 0x1e
        /*0096*/ 	.short	(.L_226 - .L_225)
.L_225:
        /*0098*/ 	.word	0x00000000
.L_226:


//--------------------- .nv.info._ZN5flash27flash_bwd_convert_dq_kernelI23Flash_bwd_kernel_traitsILi192ELi64ELi64ELi8ELi4ELi2ELi2ELb1ELb1EN7cutlass6half_tE19Flash_kernel_traitsILi192ELi64ELi64ELi8ES3_EEEEvNS_16Flash_bwd_paramsEi --------------------------
	.section	.nv.info._ZN5flash27flash_bwd_convert_dq_kernelI23Flash_bwd_kernel_traitsILi192ELi64ELi64ELi8ELi4ELi2ELi2ELb1ELb1EN7cutlass6half_tE19Flash_kernel_traitsILi192ELi64ELi64ELi8ES3_EEEEvNS_16Flash_bwd_paramsEi,"",@"SHT_CUDA_INFO"
	.sectionflags	@""
	.align	4


	//----- nvinfo : EIATTR_CUDA_API_VERSION
	.align		4
        /*0000*/ 	.byte	0x04, 0x37
        /*0002*/ 	.short	(.L_228 - .L_227)
.L_227:
        /*0004*/ 	.word	0x00000082


	//----- nvinfo : EIATTR_SW2861232_WAR
	.align		4
.L_228:
        /*0008*/ 	.byte	0x01, 0x35
	.zero		2


	//----- nvinfo : EIATTR_PARAM_CBANK
	.align		4
        /*000c*/ 	.byte	0x04, 0x0a
        /*000e*/ 	.short	(.L_230 - .L_229)
	.align		4
.L_229:
        /*0010*/ 	.word	index@(.nv.constant0._ZN5flash27flash_bwd_convert_dq_kernelI23Flash_bwd_kernel_traitsILi192ELi64ELi64ELi8ELi4ELi2ELi2ELb1ELb1EN7cutlass6half_tE19Flash_kernel_traitsILi192ELi64ELi64ELi8ES3_EEEEvNS_16Flash_bwd_paramsEi)
        /*0014*/ 	.short	0x0160
        /*0016*/ 	.short	0x0284


	//----- nvinfo : EIATTR_CBANK_PARAM_SIZE
	.align		4
.L_230:
        /*0018*/ 	.byte	0x03, 0x19
        /*001a*/ 	.short	0x0284


	//----- nvinfo : EIATTR_KPARAM_INFO
	.align		4
        /*001c*/ 	.byte	0x04, 0x17
        /*001e*/ 	.short	(.L_232 - .L_231)
.L_231:
        /*0020*/ 	.word	0x00000000
        /*0024*/ 	.short	0x0001
        /*0026*/ 	.short	0x0280
        /*0028*/ 	.byte	0x00, 0xf0, 0x11, 0x00


	//----- nvinfo : EIATTR_KPARAM_INFO
	.align		4
.L_232:
        /*002c*/ 	.byte	0x04, 0x17
        /*002e*/ 	.short	(.L_234 - .L_233)
.L_233:
        /*0030*/ 	.word	0x00000000
        /*0034*/ 	.short	0x0000
        /*0036*/ 	.short	0x0000
        /*0038*/ 	.byte	0x00, 0xf0, 0x01, 0x0a


	//----- nvinfo : EIATTR_MAXREG_COUNT
	.align		4
.L_234:
        /*003c*/ 	.byte	0x03, 0x1b
        /*003e*/ 	.short	0x00ff


	//----- nvinfo : EIATTR_NUM_BARRIERS
	.align		4
        /*0040*/ 	.byte	0x02, 0x4c
        /*0042*/ 	.byte	0x01
	.zero		1


	//----- nvinfo : EIATTR_MERCURY_ISA_VERSION
	.align		4
        /*0044*/ 	.byte	0x03, 0x5f
        /*0046*/ 	.short	0x0000


	//----- nvinfo : EIATTR_EXIT_INSTR_OFFSETS
	.align		4
        /*0048*/ 	.byte	0x04, 0x1c
        /*004a*/ 	.short	(.L_236 - .L_235)


	//   ....[0]....
.L_235:
        /*004c*/ 	.word	0x000000f0


	//   ....[1]....
        /*0050*/ 	.word	0x00001b80


	//   ....[2]....
        /*0054*/ 	.word	0x00001c80


	//   ....[3]....
        /*0058*/ 	.word	0x00001ca0


	//----- nvinfo : EIATTR_CTAIDZ_USED
	.align		4
.L_236:
        /*005c*/ 	.byte	0x01, 0x04
	.zero		2


	//----- nvinfo : EIATTR_CRS_STACK_SIZE
	.align		4
        /*0060*/ 	.byte	0x04, 0x1e
        /*0062*/ 	.short	(.L_238 - .L_237)
.L_237:
        /*0064*/ 	.word	0x00000000
.L_238:


//--------------------- .nv.info._ZN5flash44flash_bwd_dq_dk_dv_loop_seqk_parallel_kernelI23Flash_bwd_kernel_traitsILi192ELi64ELi64ELi8ELi4ELi2ELi2ELb1ELb1EN7cutlass6half_tE19Flash_kernel_traitsILi192ELi64ELi64ELi8ES3_EELb1ELb1ELb0ELb0ELb0ELb0ELb0EEEvNS_16Flash_bwd_paramsE --------------------------
	.section	.nv.info._ZN5flash44flash_bwd_dq_dk_dv_loop_seqk_parallel_kernelI23Flash_bwd_kernel_traitsILi192ELi64ELi64ELi8ELi4ELi2ELi2ELb1ELb1EN7cutlass6half_tE19Flash_kernel_traitsILi192ELi64ELi64ELi8ES3_EELb1ELb1ELb0ELb0ELb0ELb0ELb0EEEvNS_16Flash_bwd_paramsE,"",@"SHT_CUDA_INFO"
	.sectionflags	@""
	.align	4


	//----- nvinfo : EIATTR_CUDA_API_VERSION
	.align		4
        /*0000*/ 	.byte	0x04, 0x37
        /*0002*/ 	.short	(.L_240 - .L_239)
.L_239:
        /*0004*/ 	.word	0x00000082


	//----- nvinfo : EIATTR_SW2861232_WAR
	.align		4
.L_240:
        /*0008*/ 	.byte	0x01, 0x35
	.zero		2


	//----- nvinfo : EIATTR_PARAM_CBANK
	.align		4
        /*000c*/ 	.byte	0x04, 0x0a
        /*000e*/ 	.short	(.L_242 - .L_241)
	.align		4
.L_241:
        /*0010*/ 	.word	index@(.nv.constant0._ZN5flash44flash_bwd_dq_dk_dv_loop_seqk_parallel_kernelI23Flash_bwd_kernel_traitsILi192ELi64ELi64ELi8ELi4ELi2ELi2ELb1ELb1EN7cutlass6half_tE19Flash_kernel_traitsILi192ELi64ELi64ELi8ES3_EELb1ELb1ELb0ELb0ELb0ELb0ELb0EEEvNS_16Flash_bwd_paramsE)
        /*0014*/ 	.short	0x0160
        /*0016*/ 	.short	0x0280


	//----- nvinfo : EIATTR_CBANK_PARAM_SIZE
	.align		4
.L_242:
        /*0018*/ 	.byte	0x03, 0x19
        /*001a*/ 	.short	0x0280


	//----- nvinfo : EIATTR_KPARAM_INFO
	.align		4
        /*001c*/ 	.byte	0x04, 0x17
        /*001e*/ 	.short	(.L_244 - .L_243)
.L_243:
        /*0020*/ 	.word	0x00000000
        /*0024*/ 	.short	0x0000
        /*0026*/ 	.short	0x0000
        /*0028*/ 	.byte	0x00, 0xf0, 0x01, 0x0a


	//----- nvinfo : EIATTR_MAXREG_COUNT
	.align		4
.L_244:
        /*002c*/ 	.byte	0x03, 0x1b
        /*002e*/ 	.short	0x00ff


	//----- nvinfo : EIATTR_NUM_BARRIERS
	.align		4
        /*0030*/ 	.byte	0x02, 0x4c
        /*0032*/ 	.byte	0x01
	.zero		1


	//----- nvinfo : EIATTR_ANNOTATIONS
	.align		4
        /*0034*/ 	.byte	0x04, 0x55
        /*0036*/ 	.short	(.L_246 - .L_245)


	//   ....[0]....
.L_245:
        /* <DEDUP_REMOVED lines=60> */


	//----- nvinfo : EIATTR_MERCURY_ISA_VERSION
	.align		4
.L_246:
        /*03e8*/ 	.byte	0x03, 0x5f
        /*03ea*/ 	.short	0x0000


	//----- nvinfo : EIATTR_EXIT_INSTR_OFFSETS
	.align		4
        /*03ec*/ 	.byte	0x04, 0x1c
        /*03ee*/ 	.short	(.L_248 - .L_247)


	//   ....[0]....
.L_247:
        /*03f0*/ 	.word	0x000000a0


	//   ....[1]....
        /*03f4*/ 	.word	0x00009ae0


	//----- nvinfo : EIATTR_CTAIDZ_USED
	.align		4
.L_248:
        /*03f8*/ 	.byte	0x01, 0x04
	.zero		2


	//----- nvinfo : EIATTR_CRS_STACK_SIZE
	.align		4
        /*03fc*/ 	.byte	0x04, 0x1e
        /*03fe*/ 	.short	(.L_250 - .L_249)
.L_249:
        /*0400*/ 	.word	0x00000000
.L_250:


//--------------------- .nv.info._ZN5flash44flash_bwd_dq_dk_dv_loop_seqk_parallel_kernelI23Flash_bwd_kernel_traitsILi192ELi64ELi64ELi8ELi4ELi2ELi2ELb1ELb1EN7cutlass6half_tE19Flash_kernel_traitsILi192ELi64ELi64ELi8ES3_EELb0ELb1ELb0ELb0ELb0ELb0ELb1EEEvNS_16Flash_bwd_paramsE --------------------------
	.section	.nv.info._ZN5flash44flash_bwd_dq_dk_dv_loop_seqk_parallel_kernelI23Flash_bwd_kernel_traitsILi192ELi64ELi64ELi8ELi4ELi2ELi2ELb1ELb1EN7cutlass6half_tE19Flash_kernel_traitsILi192ELi64ELi64ELi8ES3_EELb0ELb1ELb0ELb0ELb0ELb0ELb1EEEvNS_16Flash_bwd_paramsE,"",@"SHT_CUDA_INFO"
	.sectionflags	@""
	.align	4


	//----- nvinfo : EIATTR_CUDA_API_VERSION
	.align		4
        /*0000*/ 	.byte	0x04, 0x37
        /*0002*/ 	.short	(.L_252 - .L_251)
.L_251:
        /*0004*/ 	.word	0x00000082


	//----- nvinfo : EIATTR_SW2861232_WAR
	.align		4
.L_252:
        /*0008*/ 	.byte	0x01, 0x35
	.zero		2


	//----- nvinfo : EIATTR_PARAM_CBANK
	.align		4
        /*000c*/ 	.byte	0x04, 0x0a
        /*000e*/ 	.short	(.L_254 - .L_253)
	.align		4
.L_253:
        /*0010*/ 	.word	index@(.nv.constant0._ZN5flash44flash_bwd_dq_dk_dv_loop_seqk_parallel_kernelI23Flash_bwd_kernel_traitsILi192ELi64ELi64ELi8ELi4ELi2ELi2ELb1ELb1EN7cutlass6half_tE19Flash_kernel_traitsILi192ELi64ELi64ELi8ES3_EELb0ELb1ELb0ELb0ELb0ELb0ELb1EEEvNS_16Flash_bwd_paramsE)
        /*0014*/ 	.short	0x0160
        /*0016*/ 	.short	0x0280


	//----- nvinfo : EIATTR_CBANK_PARAM_SIZE
	.align		4
.L_254:
        /*0018*/ 	.byte	0x03, 0x19
        /*001a*/ 	.short	0x0280


	//----- nvinfo : EIATTR_KPARAM_INFO
	.align		4
        /*001c*/ 	.byte	0x04, 0x17
        /*001e*/ 	.short	(.L_256 - .L_255)
.L_255:
        /*0020*/ 	.word	0x00000000
        /*0024*/ 	.short	0x0000
        /*0026*/ 	.short	0x0000
        /*0028*/ 	.byte	0x00, 0xf0, 0x01, 0x0a


	//----- nvinfo : EIATTR_MAXREG_COUNT
	.align		4
.L_256:
        /*002c*/ 	.byte	0x03, 0x1b
        /*002e*/ 	.short	0x00ff


	//----- nvinfo : EIATTR_NUM_BARRIERS
	.align		4
        /*0030*/ 	.byte	0x02, 0x4c
        /*0032*/ 	.byte	0x01
	.zero		1


	//----- nvinfo : EIATTR_ANNOTATIONS
	.align		4
        /*0034*/ 	.byte	0x04, 0x55
        /*0036*/ 	.short	(.L_258 - .L_257)


	//   ....[0]....
.L_257:
        /* <DEDUP_REMOVED lines=67> */


	//----- nvinfo : EIATTR_MERCURY_ISA_VERSION
	.align		4
.L_258:
        /*0458*/ 	.byte	0x03, 0x5f
        /*045a*/ 	.short	0x0000


	//----- nvinfo : EIATTR_EXIT_INSTR_OFFSETS
	.align		4
        /*045c*/ 	.byte	0x04, 0x1c
        /*045e*/ 	.short	(.L_260 - .L_259)


	//   ....[0]....
.L_259:
        /*0460*/ 	.word	0x000000a0


	//   ....[1]....
        /*0464*/ 	.word	0x00009540


	//----- nvinfo : EIATTR_CTAIDZ_USED
	.align		4
.L_260:
        /*0468*/ 	.byte	0x01, 0x04
	.zero		2


	//----- nvinfo : EIATTR_CRS_STACK_SIZE
	.align		4
        /*046c*/ 	.byte	0x04, 0x1e
        /*046e*/ 	.short	(.L_262 - .L_261)
.L_261:
        /*0470*/ 	.word	0x00000000
.L_262:


//--------------------- .nv.info._ZN5flash44flash_bwd_dq_dk_dv_loop_seqk_parallel_kernelI23Flash_bwd_kernel_traitsILi192ELi64ELi64ELi8ELi4ELi2ELi2ELb1ELb1EN7cutlass6half_tE19Flash_kernel_traitsILi192ELi64ELi64ELi8ES3_EELb1ELb1ELb0ELb0ELb0ELb1ELb0EEEvNS_16Flash_bwd_paramsE --------------------------
	.section	.nv.info._ZN5flash44flash_bwd_dq_dk_dv_loop_seqk_parallel_kernelI23Flash_bwd_kernel_traitsILi192ELi64ELi64ELi8ELi4ELi2ELi2ELb1ELb1EN7cutlass6half_tE19Flash_kernel_traitsILi192ELi64ELi64ELi8ES3_EELb1ELb1ELb0ELb0ELb0ELb1ELb0EEEvNS_16Flash_bwd_paramsE,"",@"SHT_CUDA_INFO"
	.sectionflags	@""
	.align	4


	//----- nvinfo : EIATTR_CUDA_API_VERSION
	.align		4
        /*0000*/ 	.byte	0x04, 0x37
        /*0002*/ 	.short	(.L_264 - .L_263)
.L_263:
        /*0004*/ 	.word	0x00000082


	//----- nvinfo : EIATTR_SW2861232_WAR
	.align		4
.L_264:
        /*0008*/ 	.byte	0x01, 0x35
	.zero		2


	//----- nvinfo : EIATTR_PARAM_CBANK
	.align		4
        /*000c*/ 	.byte	0x04, 0x0a
        /*000e*/ 	.short	(.L_266 - .L_265)
	.align		4
.L_265:
        /*0010*/ 	.word	index@(.nv.constant0._ZN5flash44flash_bwd_dq_dk_dv_loop_seqk_parallel_kernelI23Flash_bwd_kernel_traitsILi192ELi64ELi64ELi8ELi4ELi2ELi2ELb1ELb1EN7cutlass6half_tE19Flash_kernel_traitsILi192ELi64ELi64ELi8ES3_EELb1ELb1ELb0ELb0ELb0ELb1ELb0EEEvNS_16Flash_bwd_paramsE)
        /*0014*/ 	.short	0x0160
        /*0016*/ 	.short	0x0280


	//----- nvinfo : EIATTR_CBANK_PARAM_SIZE
	.align		4
.L_266:
        /*0018*/ 	.byte	0x03, 0x19
        /*001a*/ 	.short	0x0280


	//----- nvinfo : EIATTR_KPARAM_INFO
	.align		4
        /*001c*/ 	.byte	0x04, 0x17
        /*001e*/ 	.short	(.L_268 - .L_267)
.L_267:
        /*0020*/ 	.word	0x00000000
        /*0024*/ 	.short	0x0000
        /*0026*/ 	.short	0x0000
        /*0028*/ 	.byte	0x00, 0xf0, 0x01, 0x0a


	//----- nvinfo : EIATTR_MAXREG_COUNT
	.align		4
.L_268:
        /*002c*/ 	.byte	0x03, 0x1b
        /*002e*/ 	.short	0x00ff


	//----- nvinfo : EIATTR_NUM_BARRIERS
	.align		4
        /*0030*/ 	.byte	0x02, 0x4c
        /*0032*/ 	.byte	0x01
	.zero		1


	//----- nvinfo : EIATTR_ANNOTATIONS
	.align		4
        /*0034*/ 	.byte	0x04, 0x55
        /*0036*/ 	.short	(.L_270 - .L_269)


	//   ....[0]....
.L_269:
        /* <DEDUP_REMOVED lines=49> */


	//----- nvinfo : EIATTR_MERCURY_ISA_VERSION
	.align		4
.L_270:
        /*0330*/ 	.byte	0x03, 0x5f
        /*0332*/ 	.short	0x0000


	//----- nvinfo : EIATTR_EXIT_INSTR_OFFSETS
	.align		4
        /*0334*/ 	.byte	0x04, 0x1c
        /*0336*/ 	.short	(.L_272 - .L_271)


	//   ....[0]....
.L_271:
        /*0338*/ 	.word	0x000000a0


	//   ....[1]....
        /*033c*/ 	.word	0x00008880


	//----- nvinfo : EIATTR_CTAIDZ_USED
	.align		4
.L_272:
        /*0340*/ 	.byte	0x01, 0x04
	.zero		2


	//----- nvinfo : EIATTR_CRS_STACK_SIZE
	.align		4
        /*0344*/ 	.byte	0x04, 0x1e
        /*0346*/ 	.short	(.L_274 - .L_273)
.L_273:
        /*0348*/ 	.word	0x00000000
.L_274:


//--------------------- .nv.info._ZN5flash44flash_bwd_dq_dk_dv_loop_seqk_parallel_kernelI23Flash_bwd_kernel_traitsILi192ELi64ELi64ELi8ELi4ELi2ELi2ELb1ELb1EN7cutlass6half_tE19Flash_kernel_traitsILi192ELi64ELi64ELi8ES3_EELb0ELb1ELb0ELb0ELb0ELb1ELb1EEEvNS_16Flash_bwd_paramsE --------------------------
	.section	.nv.info._ZN5flash44flash_bwd_dq_dk_dv_loop_seqk_parallel_kernelI23Flash_bwd_kernel_traitsILi192ELi64ELi64ELi8ELi4ELi2ELi2ELb1ELb1EN7cutlass6half_tE19Flash_kernel_traitsILi192ELi64ELi64ELi8ES3_EELb0ELb1ELb0ELb0ELb0ELb1ELb1EEEvNS_16Flash_bwd_paramsE,"",@"SHT_CUDA_INFO"
	.sectionflags	@""
	.align	4


	//----- nvinfo : EIATTR_CUDA_API_VERSION
	.align		4
        /*0000*/ 	.byte	0x04, 0x37
        /*0002*/ 	.short	(.L_276 - .L_275)
.L_275:
        /*0004*/ 	.word	0x00000082


	//----- nvinfo : EIATTR_SW2861232_WAR
	.align		4
.L_276:
        /*0008*/ 	.byte	0x01, 0x35
	.zero		2


	//----- nvinfo : EIATTR_PARAM_CBANK
	.align		4
        /*000c*/ 	.byte	0x04, 0x0a
        /*000e*/ 	.short	(.L_278 - .L_277)
	.align		4
.L_277:
        /*0010*/ 	.word	index@(.nv.constant0._ZN5flash44flash_bwd_dq_dk_dv_loop_seqk_parallel_kernelI23Flash_bwd_kernel_traitsILi192ELi64ELi64ELi8ELi4ELi2ELi2ELb1ELb1EN7cutlass6half_tE19Flash_kernel_traitsILi192ELi64ELi64ELi8ES3_EELb0ELb1ELb0ELb0ELb0ELb1ELb1EEEvNS_16Flash_bwd_paramsE)
        /*0014*/ 	.short	0x0160
        /*0016*/ 	.short	0x0280


	//----- nvinfo : EIATTR_CBANK_PARAM_SIZE
	.align		4
.L_278:
        /*0018*/ 	.byte	0x03, 0x19
        /*001a*/ 	.short	0x0280


	//----- nvinfo : EIATTR_KPARAM_INFO
	.align		4
        /*001c*/ 	.byte	0x04, 0x17
        /*001e*/ 	.short	(.L_280 - .L_279)
.L_279:
        /*0020*/ 	.word	0x00000000
        /*0024*/ 	.short	0x0000
        /*0026*/ 	.short	0x0000
        /*0028*/ 	.byte	0x00, 0xf0, 0x01, 0x0a


	//----- nvinfo : EIATTR_MAXREG_COUNT
	.align		4
.L_280:
        /*002c*/ 	.byte	0x03, 0x1b
        /*002e*/ 	.short	0x00ff


	//----- nvinfo : EIATTR_NUM_BARRIERS
	.align		4
        /*0030*/ 	.byte	0x02, 0x4c
        /*0032*/ 	.byte	0x01
	.zero		1


	//----- nvinfo : EIATTR_ANNOTATIONS
	.align		4
        /*0034*/ 	.byte	0x04, 0x55
        /*0036*/ 	.short	(.L_282 - .L_281)


	//   ....[0]....
.L_281:
        /* <DEDUP_REMOVED lines=57> */


	//----- nvinfo : EIATTR_MERCURY_ISA_VERSION
	.align		4
.L_282:
        /*03b0*/ 	.byte	0x03, 0x5f
        /*03b2*/ 	.short	0x0000


	//----- nvinfo : EIATTR_EXIT_INSTR_OFFSETS
	.align		4
        /*03b4*/ 	.byte	0x04, 0x1c
        /*03b6*/ 	.short	(.L_284 - .L_283)


	//   ....[0]....
.L_283:
        /*03b8*/ 	.word	0x000000a0


	//   ....[1]....
        /*03bc*/ 	.word	0x000082f0


	//----- nvinfo : EIATTR_CTAIDZ_USED
	.align		4
.L_284:
        /*03c0*/ 	.byte	0x01, 0x04
	.zero		2


	//----- nvinfo : EIATTR_CRS_STACK_SIZE
	.align		4
        /*03c4*/ 	.byte	0x04, 0x1e
        /*03c6*/ 	.short	(.L_286 - .L_285)
.L_285:
        /*03c8*/ 	.word	0x00000000
.L_286:


//--------------------- .nv.info._ZN5flash44flash_bwd_dq_dk_dv_loop_seqk_parallel_kernelI23Flash_bwd_kernel_traitsILi192ELi64ELi64ELi8ELi4ELi2ELi2ELb1ELb1EN7cutlass6half_tE19Flash_kernel_traitsILi192ELi64ELi64ELi8ES3_EELb1ELb1ELb0ELb1ELb0ELb0ELb0EEEvNS_16Flash_bwd_paramsE --------------------------
	.section	.nv.info._ZN5flash44flash_bwd_dq_dk_dv_loop_seqk_parallel_kernelI23Flash_bwd_kernel_traitsILi192ELi64ELi64ELi8ELi4ELi2ELi2ELb1ELb1EN7cutlass6half_tE19Flash_kernel_traitsILi192ELi64ELi64ELi8ES3_EELb1ELb1ELb0ELb1ELb0ELb0ELb0EEEvNS_16Flash_bwd_paramsE,"",@"SHT_CUDA_INFO"
	.sectionflags	@""
	.align	4


	//----- nvinfo : EIATTR_CUDA_API_VERSION
	.align		4
        /*0000*/ 	.byte	0x04, 0x37
        /*0002*/ 	.short	(.L_288 - .L_287)
.L_287:
        /*0004*/ 	.word	0x00000082


	//----- nvinfo : EIATTR_SW2861232_WAR
	.align		4
.L_288:
        /*0008*/ 	.byte	0x01, 0x35
	.zero		2


	//----- nvinfo : EIATTR_PARAM_CBANK
	.align		4
        /*000c*/ 	.byte	0x04, 0x0a
        /*000e*/ 	.short	(.L_290 - .L_289)
	.align		4
.L_289:
        /*0010*/ 	.word	index@(.nv.constant0._ZN5flash44flash_bwd_dq_dk_dv_loop_seqk_parallel_kernelI23Flash_bwd_kernel_traitsILi192ELi64ELi64ELi8ELi4ELi2ELi2ELb1ELb1EN7cutlass6half_tE19Flash_kernel_traitsILi192ELi64ELi64ELi8ES3_EELb1ELb1ELb0ELb1ELb0ELb0ELb0EEEvNS_16Flash_bwd_paramsE)
        /*0014*/ 	.short	0x0160
        /*0016*/ 	.short	0x0280


	//----- nvinfo : EIATTR_CBANK_PARAM_SIZE
	.align		4
.L_290:
        /*0018*/ 	.byte	0x03, 0x19
        /*001a*/ 	.short	0x0280


	//----- nvinfo : EIATTR_KPARAM_INFO
	.align		4
        /*001c*/ 	.byte	0x04, 0x17
        /*001e*/ 	.short	(.L_292 - .L_291)
.L_291:
        /*0020*/ 	.word	0x00000000
        /*0024*/ 	.short	0x0000
        /*0026*/ 	.short	0x0000
        /*0028*/ 	.byte	0x00, 0xf0, 0x01, 0x0a


	//----- nvinfo : EIATTR_MAXREG_COUNT
	.align		4
.L_292:
        /*002c*/ 	.byte	0x03, 0x1b
        /*002e*/ 	.short	0x00ff


	//----- nvinfo : EIATTR_NUM_BARRIERS
	.align		4
        /*0030*/ 	.byte	0x02, 0x4c
        /*0032*/ 	.byte	0x01
	.zero		1


	//----- nvinfo : EIATTR_ANNOTATIONS
	.align		4
        /*0034*/ 	.byte	0x04, 0x55
        /*0036*/ 	.short	(.L_294 - .L_293)


	//   ....[0]....
.L_293:
        /* <DEDUP_REMOVED lines=69> */


	//----- nvinfo : EIATTR_MERCURY_ISA_VERSION
	.align		4
.L_294:
        /*0478*/ 	.byte	0x03, 0x5f
        /*047a*/ 	.short	0x0000


	//----- nvinfo : EIATTR_EXIT_INSTR_OFFSETS
	.align		4
        /*047c*/ 	.byte	0x04, 0x1c
        /*047e*/ 	.short	(.L_296 - .L_295)


	//   ....[0]....
.L_295:
        /*0480*/ 	.word	0x000000a0


	//   ....[1]....
        /*0484*/ 	.word	0x00009f20


	//----- nvinfo : EIATTR_CTAIDZ_USED
	.align		4
.L_296:
        /*0488*/ 	.byte	0x01, 0x04
	.zero		2


	//----- nvinfo : EIATTR_CRS_STACK_SIZE
	.align		4
        /*048c*/ 	.byte	0x04, 0x1e
        /*048e*/ 	.short	(.L_298 - .L_297)
.L_297:
        /*0490*/ 	.word	0x00000000
.L_298:


//--------------------- .nv.info._ZN5flash44flash_bwd_dq_dk_dv_loop_seqk_parallel_kernelI23Flash_bwd_kernel_traitsILi192ELi64ELi64ELi8ELi4ELi2ELi2ELb1ELb1EN7cutlass6half_tE19Flash_kernel_traitsILi192ELi64ELi64ELi8ES3_EELb0ELb1ELb0ELb1ELb0ELb0ELb1EEEvNS_16Flash_bwd_paramsE --------------------------
	.section	.nv.info._ZN5flash44flash_bwd_dq_dk_dv_loop_seqk_parallel_kernelI23Flash_bwd_kernel_traitsILi192ELi64ELi64ELi8ELi4ELi2ELi2ELb1ELb1EN7cutlass6half_tE19Flash_kernel_traitsILi192ELi64ELi64ELi8ES3_EELb0ELb1ELb0ELb1ELb0ELb0ELb1EEEvNS_16Flash_bwd_paramsE,"",@"SHT_CUDA_INFO"
	.sectionflags	@""
	.align	4


	//----- nvinfo : EIATTR_CUDA_API_VERSION
	.align		4
        /*0000*/ 	.byte	0x04, 0x37
        /*0002*/ 	.short	(.L_300 - .L_299)
.L_299:
        /*0004*/ 	.word	0x00000082


	//----- nvinfo : EIATTR_SW2861232_WAR
	.align		4
.L_300:
        /*0008*/ 	.byte	0x01, 0x35
	.zero		2


	//----- nvinfo : EIATTR_PARAM_CBANK
	.align		4
        /*000c*/ 	.byte	0x04, 0x0a
        /*000e*/ 	.short	(.L_302 - .L_301)
	.align		4
.L_301:
        /*0010*/ 	.word	index@(.nv.constant0._ZN5flash44flash_bwd_dq_dk_dv_loop_seqk_parallel_kernelI23Flash_bwd_kernel_traitsILi192ELi64ELi64ELi8ELi4ELi2ELi2ELb1ELb1EN7cutlass6half_tE19Flash_kernel_traitsILi192ELi64ELi64ELi8ES3_EELb0ELb1ELb0ELb1ELb0ELb0ELb1EEEvNS_16Flash_bwd_paramsE)
        /*0014*/ 	.short	0x0160
        /*0016*/ 	.short	0x0280


	//----- nvinfo : EIATTR_CBANK_PARAM_SIZE
	.align		4
.L_302:
        /*0018*/ 	.byte	0x03, 0x19
        /*001a*/ 	.short	0x0280


	//----- nvinfo : EIATTR_KPARAM_INFO
	.align		4
        /*001c*/ 	.byte	0x04, 0x17
        /*001e*/ 	.short	(.L_304 - .L_303)
.L_303:
        /*0020*/ 	.word	0x00000000
        /*0024*/ 	.short	0x0000
        /*0026*/ 	.short	0x0000
        /*0028*/ 	.byte	0x00, 0xf0, 0x01, 0x0a


	//----- nvinfo : EIATTR_MAXREG_COUNT
	.align		4
.L_304:
        /*002c*/ 	.byte	0x03, 0x1b
        /*002e*/ 	.short	0x00ff


	//----- nvinfo : EIATTR_NUM_BARRIERS
	.align		4
        /*0030*/ 	.byte	0x02, 0x4c
        /*0032*/ 	.byte	0x01
	.zero		1


	//----- nvinfo : EIATTR_ANNOTATIONS
	.align		4
        /*0034*/ 	.byte	0x04, 0x55
        /*0036*/ 	.short	(.L_306 - .L_305)


	//   ....[0]....
.L_305:
        /* <DEDUP_REMOVED lines=75> */


	//----- nvinfo : EIATTR_MERCURY_ISA_VERSION
	.align		4
.L_306:
        /*04d8*/ 	.byte	0x03, 0x5f
        /*04da*/ 	.short	0x0000


	//----- nvinfo : EIATTR_EXIT_INSTR_OFFSETS
	.align		4
        /*04dc*/ 	.byte	0x04, 0x1c
        /*04de*/ 	.short	(.L_308 - .L_307)


	//   ....[0]....
.L_307:
        /*04e0*/ 	.word	0x000000a0


	//   ....[1]....
        /*04e4*/ 	.word	0x000098a0


	//----- nvinfo : EIATTR_CTAIDZ_USED
	.align		4
.L_308:
        /*04e8*/ 	.byte	0x01, 0x04
	.zero		2


	//----- nvinfo : EIATTR_CRS_STACK_SIZE
	.align		4
        /*04ec*/ 	.byte	0x04, 0x1e
        /*04ee*/ 	.short	(.L_310 - .L_309)
.L_309:
        /*04f0*/ 	.word	0x00000000
.L_310:


//--------------------- .nv.info._ZN5flash25flash_bwd_dot_do_o_kernelILb0E23Flash_bwd_kernel_traitsILi192ELi64ELi64ELi8ELi4ELi2ELi2ELb1ELb1EN7cutlass6half_tE19Flash_kernel_traitsILi192ELi64ELi64ELi8ES3_EEEEvNS_16Flash_bwd_paramsE --------------------------
	.section	.nv.info._ZN5flash25flash_bwd_dot_do_o_kernelILb0E23Flash_bwd_kernel_traitsILi192ELi64ELi64ELi8ELi4ELi2ELi2ELb1ELb1EN7cutlass6half_tE19Flash_kernel_traitsILi192ELi64ELi64ELi8ES3_EEEEvNS_16Flash_bwd_paramsE,"",@"SHT_CUDA_INFO"
	.sectionflags	@""
	.align	4


	//----- nvinfo : EIATTR_CUDA_API_VERSION
	.align		4
        /*0000*/ 	.byte	0x04, 0x37
        /*0002*/ 	.short	(.L_312 - .L_311)
.L_311:
        /*0004*/ 	.word	0x00000082


	//----- nvinfo : EIATTR_SW2861232_WAR
	.align		4
.L_312:
        /*0008*/ 	.byte	0x01, 0x35
	.zero		2


	//----- nvinfo : EIATTR_PARAM_CBANK
	.align		4
        /*000c*/ 	.byte	0x04, 0x0a
        /*000e*/ 	.short	(.L_314 - .L_313)
	.align		4
.L_313:
        /*0010*/ 	.word	index@(.nv.constant0._ZN5flash25flash_bwd_dot_do_o_kernelILb0E23Flash_bwd_kernel_traitsILi192ELi64ELi64ELi8ELi4ELi2ELi2ELb1ELb1EN7cutlass6half_tE19Flash_kernel_traitsILi192ELi64ELi64ELi8ES3_EEEEvNS_16Flash_bwd_paramsE)
        /*0014*/ 	.short	0x0160
        /*0016*/ 	.short	0x0280


	//----- nvinfo : EIATTR_CBANK_PARAM_SIZE
	.align		4
.L_314:
        /*0018*/ 	.byte	0x03, 0x19
        /*001a*/ 	.short	0x0280


	//----- nvinfo : EIATTR_KPARAM_INFO
	.align		4
        /*001c*/ 	.byte	0x04, 0x17
        /*001e*/ 	.short	(.L_316 - .L_315)
.L_315:
        /*0020*/ 	.word	0x00000000
        /*0024*/ 	.short	0x0000
        /*0026*/ 	.short	0x0000
        /*0028*/ 	.byte	0x00, 0xf0, 0x01, 0x0a


	//----- nvinfo : EIATTR_MAXREG_COUNT
	.align		4
.L_316:
        /*002c*/ 	.byte	0x03, 0x1b
        /*002e*/ 	.short	0x00ff


	//----- nvinfo : EIATTR_MERCURY_ISA_VERSION
	.align		4
        /*0030*/ 	.byte	0x03, 0x5f
        /*0032*/ 	.short	0x0000


	//----- nvinfo : EIATTR_COOP_GROUP_MASK_REGIDS
	.align		4
        /*0034*/ 	.byte	0x04, 0x29
        /*0036*/ 	.short	(.L_318 - .L_317)


	//   ....[0]....
.L_317:
        /*0038*/ 	.word	0xffffffff


	//   ....[1]....
        /*003c*/ 	.word	0xffffffff


	//   ....[2]....
        /*0040*/ 	.word	0xffffffff


	//   ....[3]....
        /*0044*/ 	.word	0xffffffff


	//   ....[4]....
        /*0048*/ 	.word	0xffffffff


	//   ....[5]....
        /*004c*/ 	.word	0xffffffff


	//----- nvinfo : EIATTR_COOP_GROUP_INSTR_OFFSETS
	.align		4
.L_318:
        /*0050*/ 	.byte	0x04, 0x28
        /*0052*/ 	.short	(.L_320 - .L_319)


	//   ....[0]....
.L_319:
        /*0054*/ 	.word	0x00001580


	//   ....[1]....
        /*0058*/ 	.word	0x000015c0


	//   ....[2]....
        /*005c*/ 	.word	0x000015e0


	//   ....[3]....
        /*0060*/ 	.word	0x00001600


	//   ....[4]....
        /*0064*/ 	.word	0x00001640


	//   ....[5]....
        /*0068*/ 	.word	0x00001690


	//----- nvinfo : EIATTR_EXIT_INSTR_OFFSETS
	.align		4
.L_320:
        /*006c*/ 	.byte	0x04, 0x1c
        /*006e*/ 	.short	(.L_322 - .L_321)


	//   ....[0]....
.L_321:
        /*0070*/ 	.word	0x000000f0


	//   ....[1]....
        /*0074*/ 	.word	0x000016e0


	//   ....[2]....
        /*0078*/ 	.word	0x00001710


	//----- nvinfo : EIATTR_CTAIDZ_USED
	.align		4
.L_322:
        /*007c*/ 	.byte	0x01, 0x04
	.zero		2


	//----- nvinfo : EIATTR_CRS_STACK_SIZE
	.align		4
        /*0080*/ 	.byte	0x04, 0x1e
        /*0082*/ 	.short	(.L_324 - .L_323)
.L_323:
        /*0084*/ 	.word	0x00000000
.L_324:


//--------------------- .nv.info._ZN5flash25flash_bwd_dot_do_o_kernelILb1E23Flash_bwd_kernel_traitsILi192ELi64ELi64ELi8ELi4ELi2ELi2ELb1ELb1EN7cutlass6half_tE19Flash_kernel_traitsILi192ELi64ELi64ELi8ES3_EEEEvNS_16Flash_bwd_paramsE --------------------------
	.section	.nv.info._ZN5flash25flash_bwd_dot_do_o_kernelILb1E23Flash_bwd_kernel_traitsILi192ELi64ELi64ELi8ELi4ELi2ELi2ELb1ELb1EN7cutlass6half_tE19Flash_kernel_traitsILi192ELi64ELi64ELi8ES3_EEEEvNS_16Flash_bwd_paramsE,"",@"SHT_CUDA_INFO"
	.sectionflags	@""
	.align	4


	//----- nvinfo : EIATTR_CUDA_API_VERSION
	.align		4
        /*0000*/ 	.byte	0x04, 0x37
        /*0002*/ 	.short	(.L_326 - .L_325)
.L_325:
        /*0004*/ 	.word	0x00000082


	//----- nvinfo : EIATTR_SW2861232_WAR
	.align		4
.L_326:
        /*0008*/ 	.byte	0x01, 0x35
	.zero		2


	//----- nvinfo : EIATTR_PARAM_CBANK
	.align		4
        /*000c*/ 	.byte	0x04, 0x0a
        /*000e*/ 	.short	(.L_328 - .L_327)
	.align		4
.L_327:
        /*0010*/ 	.word	index@(.nv.constant0._ZN5flash25flash_bwd_dot_do_o_kernelILb1E23Flash_bwd_kernel_traitsILi192ELi64ELi64ELi8ELi4ELi2ELi2ELb1ELb1EN7cutlass6half_tE19Flash_kernel_traitsILi192ELi64ELi64ELi8ES3_EEEEvNS_16Flash_bwd_paramsE)
        /*0014*/ 	.short	0x0160
        /*0016*/ 	.short	0x0280


	//----- nvinfo : EIATTR_CBANK_PARAM_SIZE
	.align		4
.L_328:
        /*0018*/ 	.byte	0x03, 0x19
        /*001a*/ 	.short	0x0280


	//----- nvinfo : EIATTR_KPARAM_INFO
	.align		4
        /*001c*/ 	.byte	0x04, 0x17
        /*001e*/ 	.short	(.L_330 - .L_329)
.L_329:
        /*0020*/ 	.word	0x00000000
        /*0024*/ 	.short	0x0000
        /*0026*/ 	.short	0x0000
        /*0028*/ 	.byte	0x00, 0xf0, 0x01, 0x0a


	//----- nvinfo : EIATTR_MAXREG_COUNT
	.align		4
.L_330:
        /*002c*/ 	.byte	0x03, 0x1b
        /*002e*/ 	.short	0x00ff


	//----- nvinfo : EIATTR_MERCURY_ISA_VERSION
	.align		4
        /*0030*/ 	.byte	0x03, 0x5f
        /*0032*/ 	.short	0x0000


	//----- nvinfo : EIATTR_COOP_GROUP_MASK_REGIDS
	.align		4
        /*0034*/ 	.byte	0x04, 0x29
        /*0036*/ 	.short	(.L_332 - .L_331)


	//   ....[0]....
.L_331:
        /*0038*/ 	.word	0xffffffff


	//   ....[1]....
        /*003c*/ 	.word	0xffffffff


	//   ....[2]....
        /*0040*/ 	.word	0xffffffff


	//   ....[3]....
        /*0044*/ 	.word	0xffffffff


	//   ....[4]....
        /*0048*/ 	.word	0xffffffff


	//   ....[5]....
        /*004c*/ 	.word	0xffffffff


	//----- nvinfo : EIATTR_COOP_GROUP_INSTR_OFFSETS
	.align		4
.L_332:
        /*0050*/ 	.byte	0x04, 0x28
        /*0052*/ 	.short	(.L_334 - .L_333)


	//   ....[0]....
.L_333:
        /*0054*/ 	.word	0x000018f0


	//   ....[1]....
        /*0058*/ 	.word	0x00001910


	//   ....[2]....
        /*005c*/ 	.word	0x00001960


	//   ....[3]....
        /*0060*/ 	.word	0x00001980


	//   ....[4]....
        /*0064*/ 	.word	0x000019d0


	//   ....[5]....
        /*0068*/ 	.word	0x000019f0


	//----- nvinfo : EIATTR_EXIT_INSTR_OFFSETS
	.align		4
.L_334:
        /*006c*/ 	.byte	0x04, 0x1c
        /*006e*/ 	.short	(.L_336 - .L_335)


	//   ....[0]....
.L_335:
        /*0070*/ 	.word	0x000000f0


	//   ....[1]....
        /*0074*/ 	.word	0x00001b60


	//----- nvinfo : EIATTR_CTAIDZ_USED
	.align		4
.L_336:
        /*0078*/ 	.byte	0x01, 0x04
	.zero		2


	//----- nvinfo : EIATTR_CRS_STACK_SIZE
	.align		4
        /*007c*/ 	.byte	0x04, 0x1e
        /*007e*/ 	.short	(.L_338 - .L_337)
.L_337:
        /*0080*/ 	.word	0x00000000
.L_338:


//--------------------- .nv.info._ZN5flash27flash_bwd_convert_dq_kernelI23Flash_bwd_kernel_traitsILi192ELi64ELi64ELi8ELi4ELi2ELi2ELb0ELb0EN7cutlass6half_tE19Flash_kernel_traitsILi192ELi64ELi64ELi8ES3_EEEEvNS_16Flash_bwd_paramsEi --------------------------
	.section	.nv.info._ZN5flash27flash_bwd_convert_dq_kernelI23Flash_bwd_kernel_traitsILi192ELi64ELi64ELi8ELi4ELi2ELi2ELb0ELb0EN7cutlass6half_tE19Flash_kernel_traitsILi192ELi64ELi64ELi8ES3_EEEEvNS_16Flash_bwd_paramsEi,"",@"SHT_CUDA_INFO"
	.sectionflags	@""
	.align	4


	//----- nvinfo : EIATTR_CUDA_API_VERSION
	.align		4
        /*0000*/ 	.byte	0x04, 0x37
        /*0002*/ 	.short	(.L_340 - .L_339)
.L_339:
        /*0004*/ 	.word	0x00000082


	//----- nvinfo : EIATTR_SW2861232_WAR
	.align		4
.L_340:
        /*0008*/ 	.byte	0x01, 0x35
	.zero		2


	//----- nvinfo : EIATTR_PARAM_CBANK
	.align		4
        /*000c*/ 	.byte	0x04, 0x0a
        /*000e*/ 	.short	(.L_342 - .L_341)
	.align		4
.L_341:
        /*0010*/ 	.word	index@(.nv.constant0._ZN5flash27flash_bwd_convert_dq_kernelI23Flash_bwd_kernel_traitsILi192ELi64ELi64ELi8ELi4ELi2ELi2ELb0ELb0EN7cutlass6half_tE19Flash_kernel_traitsILi192ELi64ELi64ELi8ES3_EEEEvNS_16Flash_bwd_paramsEi)
        /*0014*/ 	.short	0x0160
        /*0016*/ 	.short	0x0284


	//----- nvinfo : EIATTR_CBANK_PARAM_SIZE
	.align		4
.L_342:
        /*0018*/ 	.byte	0x03, 0x19
        /*001a*/ 	.short	0x0284


	//----- nvinfo : EIATTR_KPARAM_INFO
	.align		4
        /*001c*/ 	.byte	0x04, 0x17
        /*001e*/ 	.short	(.L_344 - .L_343)
.L_343:
        /*0020*/ 	.word	0x00000000
        /*0024*/ 	.short	0x0001
        /*0026*/ 	.short	0x0280
        /*0028*/ 	.byte	0x00, 0xf0, 0x11, 0x00


	//----- nvinfo : EIATTR_KPARAM_INFO
	.align		4
.L_344:
        /*002c*/ 	.byte	0x04, 0x17
        /*002e*/ 	.short	(.L_346 - .L_345)
.L_345:
        /*0030*/ 	.word	0x00000000
        /*0034*/ 	.short	0x0000
        /*0036*/ 	.short	0x0000
        /*0038*/ 	.byte	0x00, 0xf0, 0x01, 0x0a


	//----- nvinfo : EIATTR_MAXREG_COUNT
	.align		4
.L_346:
        /*003c*/ 	.byte	0x03, 0x1b
        /*003e*/ 	.short	0x00ff


	//----- nvinfo : EIATTR_NUM_BARRIERS
	.align		4
        /*0040*/ 	.byte	0x02, 0x4c
        /*0042*/ 	.byte	0x01
	.zero		1


	//----- nvinfo : EIATTR_MERCURY_ISA_VERSION
	.align		4
        /*0044*/ 	.byte	0x03, 0x5f
        /*0046*/ 	.short	0x0000


	//----- nvinfo : EIATTR_EXIT_INSTR_OFFSETS
	.align		4
        /*0048*/ 	.byte	0x04, 0x1c
        /*004a*/ 	.short	(.L_348 - .L_347)


	//   ....[0]....
.L_347:
        /*004c*/ 	.word	0x000000f0


	//   ....[1]....
        /*0050*/ 	.word	0x00001b80


	//   ....[2]....
        /*0054*/ 	.word	0x00001c80


	//   ....[3]....
        /*0058*/ 	.word	0x00001ca0


	//----- nvinfo : EIATTR_CTAIDZ_USED
	.align		4
.L_348:
        /*005c*/ 	.byte	0x01, 0x04
	.zero		2


	//----- nvinfo : EIATTR_CRS_STACK_SIZE
	.align		4
        /*0060*/ 	.byte	0x04, 0x1e
        /*0062*/ 	.short	(.L_350 - .L_349)
.L_349:
        /*0064*/ 	.word	0x00000000
.L_350:


//--------------------- .nv.info._ZN5flash44flash_bwd_dq_dk_dv_loop_seqk_parallel_kernelI23Flash_bwd_kernel_traitsILi192ELi64ELi64ELi8ELi4ELi2ELi2ELb0ELb0EN7cutlass6half_tE19Flash_kernel_traitsILi192ELi64ELi64ELi8ES3_EELb1ELb1ELb0ELb0ELb0ELb0ELb0EEEvNS_16Flash_bwd_paramsE --------------------------
	.section	.nv.info._ZN5flash44flash_bwd_dq_dk_dv_loop_seqk_parallel_kernelI23Flash_bwd_kernel_traitsILi192ELi64ELi64ELi8ELi4ELi2ELi2ELb0ELb0EN7cutlass6half_tE19Flash_kernel_traitsILi192ELi64ELi64ELi8ES3_EELb1ELb1ELb0ELb0ELb0ELb0ELb0EEEvNS_16Flash_bwd_paramsE,"",@"SHT_CUDA_INFO"
	.sectionflags	@""
	.align	4


	//----- nvinfo : EIATTR_CUDA_API_VERSION
	.align		4
        /*0000*/ 	.byte	0x04, 0x37
        /*0002*/ 	.short	(.L_352 - .L_351)
.L_351:
        /*0004*/ 	.word	0x00000082


	//----- nvinfo : EIATTR_SW2861232_WAR
	.align		4
.L_352:
        /*0008*/ 	.byte	0x01, 0x35
	.zero		2


	//----- nvinfo : EIATTR_PARAM_CBANK
	.align		4
        /*000c*/ 	.byte	0x04, 0x0a
        /*000e*/ 	.short	(.L_354 - .L_353)
	.align		4
.L_353:
        /*0010*/ 	.word	index@(.nv.constant0._ZN5flash44flash_bwd_dq_dk_dv_loop_seqk_parallel_kernelI23Flash_bwd_kernel_traitsILi192ELi64ELi64ELi8ELi4ELi2ELi2ELb0ELb0EN7cutlass6half_tE19Flash_kernel_traitsILi192ELi64ELi64ELi8ES3_EELb1ELb1ELb0ELb0ELb0ELb0ELb0EEEvNS_16Flash_bwd_paramsE)
        /*0014*/ 	.short	0x0160
        /*0016*/ 	.short	0x0280


	//----- nvinfo : EIATTR_CBANK_PARAM_SIZE
	.align		4
.L_354:
        /*0018*/ 	.byte	0x03, 0x19
        /*001a*/ 	.short	0x0280


	//----- nvinfo : EIATTR_KPARAM_INFO
	.align		4
        /*001c*/ 	.byte	0x04, 0x17
        /*001e*/ 	.short	(.L_356 - .L_355)
.L_355:
        /*0020*/ 	.word	0x00000000
        /*0024*/ 	.short	0x0000
        /*0026*/ 	.short	0x0000
        /*0028*/ 	.byte	0x00, 0xf0, 0x01, 0x0a


	//----- nvinfo : EIATTR_MAXREG_COUNT
	.align		4
.L_356:
        /*002c*/ 	.byte	0x03, 0x1b
        /*002e*/ 	.short	0x00ff


	//----- nvinfo : EIATTR_NUM_BARRIERS
	.align		4
        /*0030*/ 	.byte	0x02, 0x4c
        /*0032*/ 	.byte	0x01
	.zero		1


	//----- nvinfo : EIATTR_ANNOTATIONS
	.align		4
        /*0034*/ 	.byte	0x04, 0x55
        /*0036*/ 	.short	(.L_358 - .L_357)


	//   ....[0]....
.L_357:
        /*0038*/ 	.word	0x00000001
        /*003c*/ 	.byte	0x10, 0x03, 0x00, 0x00, 0x01, 0x00, 0x00, 0x00, 0x80, 0x04, 0x00, 0x00, 0x01, 0x00, 0x00, 0x00
        /*004c*/ 	.byte	0xb0, 0x05, 0x00, 0x00, 0x01, 0x00, 0x00, 0x00, 0x70, 0x0a, 0x00, 0x00, 0x01, 0x00, 0x00, 0x00
        /*005c*/ 	.byte	0x00, 0x14, 0x00, 0x00, 0x01, 0x00, 0x00, 0x00, 0x40, 0x24, 0x00, 0x00, 0x01, 0x00, 0x00, 0x00
        /*006c*/ 	.byte	0xf0, 0x35, 0x00, 0x00, 0x01, 0x00, 0x00, 0x00, 0x90, 0x7a, 0x00, 0x00


	//----- nvinfo : EIATTR_MERCURY_ISA_VERSION
	.align		4
.L_358:
        /*0078*/ 	.byte	0x03, 0x5f
        /*007a*/ 	.short	0x0000


	//----- nvinfo : EIATTR_EXIT_INSTR_OFFSETS
	.align		4
        /*007c*/ 	.byte	0x04, 0x1c
        /*007e*/ 	.short	(.L_360 - .L_359)


	//   ....[0]....
.L_359:
        /*0080*/ 	.word	0x00000090


	//   ....[1]....
        /*0084*/ 	.word	0x00009050


	//----- nvinfo : EIATTR_CTAIDZ_USED
	.align		4
.L_360:
        /*0088*/ 	.byte	0x01, 0x04
	.zero		2


	//----- nvinfo : EIATTR_CRS_STACK_SIZE
	.align		4
        /*008c*/ 	.byte	0x04, 0x1e
        /*008e*/ 	.short	(.L_362 - .L_361)
.L_361:
        /*0090*/ 	.word	0x00000000
.L_362:


//--------------------- .nv.info._ZN5flash44flash_bwd_dq_dk_dv_loop_seqk_parallel_kernelI23Flash_bwd_kernel_traitsILi192ELi64ELi64ELi8ELi4ELi2ELi2ELb0ELb0EN7cutlass6half_tE19Flash_kernel_traitsILi192ELi64ELi64ELi8ES3_EELb0ELb1ELb0ELb0ELb0ELb0ELb1EEEvNS_16Flash_bwd_paramsE --------------------------
	.section	.nv.info._ZN5flash44flash_bwd_dq_dk_dv_loop_seqk_parallel_kernelI23Flash_bwd_kernel_traitsILi192ELi64ELi64ELi8ELi4ELi2ELi2ELb0ELb0EN7cutlass6half_tE19Flash_kernel_traitsILi192ELi64ELi64ELi8ES3_EELb0ELb1ELb0ELb0ELb0ELb0ELb1EEEvNS_16Flash_bwd_paramsE,"",@"SHT_CUDA_INFO"
	.sectionflags	@""
	.align	4


	//----- nvinfo : EIATTR_CUDA_API_VERSION
	.align		4
        /*0000*/ 	.byte	0x04, 0x37
        /*0002*/ 	.short	(.L_364 - .L_363)
.L_363:
        /*0004*/ 	.word	0x00000082


	//----- nvinfo : EIATTR_SW2861232_WAR
	.align		4
.L_364:
        /*0008*/ 	.byte	0x01, 0x35
	.zero		2


	//----- nvinfo : EIATTR_PARAM_CBANK
	.align		4
        /*000c*/ 	.byte	0x04, 0x0a
        /*000e*/ 	.short	(.L_366 - .L_365)
	.align		4
.L_365:
        /*0010*/ 	.word	index@(.nv.constant0._ZN5flash44flash_bwd_dq_dk_dv_loop_seqk_parallel_kernelI23Flash_bwd_kernel_traitsILi192ELi64ELi64ELi8ELi4ELi2ELi2ELb0ELb0EN7cutlass6half_tE19Flash_kernel_traitsILi192ELi64ELi64ELi8ES3_EELb0ELb1ELb0ELb0ELb0ELb0ELb1EEEvNS_16Flash_bwd_paramsE)
        /*0014*/ 	.short	0x0160
        /*0016*/ 	.short	0x0280


	//----- nvinfo : EIATTR_CBANK_PARAM_SIZE
	.align		4
.L_366:
        /*0018*/ 	.byte	0x03, 0x19
        /*001a*/ 	.short	0x0280


	//----- nvinfo : EIATTR_KPARAM_INFO
	.align		4
        /*001c*/ 	.byte	0x04, 0x17
        /*001e*/ 	.short	(.L_368 - .L_367)
.L_367:
        /*0020*/ 	.word	0x00000000
        /*0024*/ 	.short	0x0000
        /*0026*/ 	.short	0x0000
        /*0028*/ 	.byte	0x00, 0xf0, 0x01, 0x0a


	//----- nvinfo : EIATTR_MAXREG_COUNT
	.align		4
.L_368:
        /*002c*/ 	.byte	0x03, 0x1b
        /*002e*/ 	.short	0x00ff


	//----- nvinfo : EIATTR_NUM_BARRIERS
	.align		4
        /*0030*/ 	.byte	0x02, 0x4c
        /*0032*/ 	.byte	0x01
	.zero		1


	//----- nvinfo : EIATTR_ANNOTATIONS
	.align		4
        /*0034*/ 	.byte	0x04, 0x55
        /*0036*/ 	.short	(.L_370 - .L_369)


	//   ....[0]....
.L_369:
        /*0038*/ 	.word	0x00000001
        /*003c*/ 	.byte	0x50, 0x04, 0x00, 0x00, 0x01, 0x00, 0x00, 0x00, 0x90, 0x05, 0x00, 0x00, 0x01, 0x00, 0x00, 0x00
        /*004c*/ 	.byte	0xd0, 0x05, 0x00, 0x00, 0x01, 0x00, 0x00, 0x00, 0x90, 0x07, 0x00, 0x00, 0x01, 0x00, 0x00, 0x00
        /*005c*/ 	.byte	0xb0, 0x0a, 0x00, 0x00, 0x01, 0x00, 0x00, 0x00, 0x40, 0x14, 0x00, 0x00, 0x01, 0x00, 0x00, 0x00
        /*006c*/ 	.byte	0xa0, 0x24, 0x00, 0x00, 0x01, 0x00, 0x00, 0x00, 0x20, 0x2b, 0x00, 0x00, 0x01, 0x00, 0x00, 0x00
        /*007c*/ 	.byte	0xa0, 0x36, 0x00, 0x00, 0x01, 0x00, 0x00, 0x00, 0x30, 0x77, 0x00, 0x00


	//----- nvinfo : EIATTR_MERCURY_ISA_VERSION
	.align		4
.L_370:
        /*0088*/ 	.byte	0x03, 0x5f
        /*008a*/ 	.short	0x0000


	//----- nvinfo : EIATTR_EXIT_INSTR_OFFSETS
	.align		4
        /*008c*/ 	.byte	0x04, 0x1c
        /*008e*/ 	.short	(.L_372 - .L_371)


	//   ....[0]....
.L_371:
        /*0090*/ 	.word	0x00000090


	//   ....[1]....
        /*0094*/ 	.word	0x000089b0


	//----- nvinfo : EIATTR_CTAIDZ_USED
	.align		4
.L_372:
        /*0098*/ 	.byte	0x01, 0x04
	.zero		2


	//----- nvinfo : EIATTR_CRS_STACK_SIZE
	.align		4
        /*009c*/ 	.byte	0x04, 0x1e
        /*009e*/ 	.short	(.L_374 - .L_373)
.L_373:
        /*00a0*/ 	.word	0x00000000
.L_374:


//--------------------- .nv.info._ZN5flash44flash_bwd_dq_dk_dv_loop_seqk_parallel_kernelI23Flash_bwd_kernel_traitsILi192ELi64ELi64ELi8ELi4ELi2ELi2ELb0ELb0EN7cutlass6half_tE19Flash_kernel_traitsILi192ELi64ELi64ELi8ES3_EELb1ELb1ELb0ELb0ELb0ELb1ELb0EEEvNS_16Flash_bwd_paramsE --------------------------
	.section	.nv.info._ZN5flash44flash_bwd_dq_dk_dv_loop_seqk_parallel_kernelI23Flash_bwd_kernel_traitsILi192ELi64ELi64ELi8ELi4ELi2ELi2ELb0ELb0EN7cutlass6half_tE19Flash_kernel_traitsILi192ELi64ELi64ELi8ES3_EELb1ELb1ELb0ELb0ELb0ELb1ELb0EEEvNS_16Flash_bwd_paramsE,"",@"SHT_CUDA_INFO"
	.sectionflags	@""
	.align	4


	//----- nvinfo : EIATTR_CUDA_API_VERSION
	.align		4
        /*0000*/ 	.byte	0x04, 0x37
        /*0002*/ 	.short	(.L_376 - .L_375)
.L_375:
        /*0004*/ 	.word	0x00000082


	//----- nvinfo : EIATTR_SW2861232_WAR
	.align		4
.L_376:
        /*0008*/ 	.byte	0x01, 0x35
	.zero		2


	//----- nvinfo : EIATTR_PARAM_CBANK
	.align		4
        /*000c*/ 	.byte	0x04, 0x0a
        /*000e*/ 	.short	(.L_378 - .L_377)
	.align		4
.L_377:
        /*0010*/ 	.word	index@(.nv.constant0._ZN5flash44flash_bwd_dq_dk_dv_loop_seqk_parallel_kernelI23Flash_bwd_kernel_traitsILi192ELi64ELi64ELi8ELi4ELi2ELi2ELb0ELb0EN7cutlass6half_tE19Flash_kernel_traitsILi192ELi64ELi64ELi8ES3_EELb1ELb1ELb0ELb0ELb0ELb1ELb0EEEvNS_16Flash_bwd_paramsE)
        /*0014*/ 	.short	0x0160
        /*0016*/ 	.short	0x0280


	//----- nvinfo : EIATTR_CBANK_PARAM_SIZE
	.align		4
.L_378:
        /*0018*/ 	.byte	0x03, 0x19
        /*001a*/ 	.short	0x0280


	//----- nvinfo : EIATTR_KPARAM_INFO
	.align		4
        /*001c*/ 	.byte	0x04, 0x17
        /*001e*/ 	.short	(.L_380 - .L_379)
.L_379:
        /*0020*/ 	.word	0x00000000
        /*0024*/ 	.short	0x0000
        /*0026*/ 	.short	0x0000
        /*0028*/ 	.byte	0x00, 0xf0, 0x01, 0x0a


	//----- nvinfo : EIATTR_MAXREG_COUNT
	.align		4
.L_380:
        /*002c*/ 	.byte	0x03, 0x1b
        /*002e*/ 	.short	0x00ff


	//----- nvinfo : EIATTR_NUM_BARRIERS
	.align		4
        /*0030*/ 	.byte	0x02, 0x4c
        /*0032*/ 	.byte	0x01
	.zero		1


	//----- nvinfo : EIATTR_ANNOTATIONS
	.align		4
        /*0034*/ 	.byte	0x04, 0x55
        /*0036*/ 	.short	(.L_382 - .L_381)


	//   ....[0]....
.L_381:
        /*0038*/ 	.word	0x00000001
        /*003c*/ 	.byte	0xc0, 0x02, 0x00, 0x00, 0x01, 0x00, 0x00, 0x00, 0x40, 0x05, 0x00, 0x00, 0x01, 0x00, 0x00, 0x00
        /*004c*/ 	.byte	0x80, 0x05, 0x00, 0x00, 0x01, 0x00, 0x00, 0x00, 0x90, 0x06, 0x00, 0x00, 0x01, 0x00, 0x00, 0x00
        /*005c*/ 	.byte	0x10, 0x14, 0x00, 0x00, 0x01, 0x00, 0x00, 0x00, 0x20, 0x14, 0x00, 0x00, 0x01, 0x00, 0x00, 0x00
        /*006c*/ 	.byte	0x00, 0x1f, 0x00, 0x00, 0x01, 0x00, 0x00, 0x00, 0x00, 0x21, 0x00, 0x00, 0x01, 0x00, 0x00, 0x00
        /*007c*/ 	.byte	0x40, 0x77, 0x00, 0x00


	//----- nvinfo : EIATTR_MERCURY_ISA_VERSION
	.align		4
.L_382:
        /*0080*/ 	.byte	0x03, 0x5f
        /*0082*/ 	.short	0x0000


	//----- nvinfo : EIATTR_EXIT_INSTR_OFFSETS
	.align		4
        /*0084*/ 	.byte	0x04, 0x1c
        /*0086*/ 	.short	(.L_384 - .L_383)


	//   ....[0]....
.L_383:
        /*0088*/ 	.word	0x00000090


	//   ....[1]....
        /*008c*/ 	.word	0x00007dd0


	//----- nvinfo : EIATTR_CTAIDZ_USED
	.align		4
.L_384:
        /*0090*/ 	.byte	0x01, 0x04
	.zero		2


	//----- nvinfo : EIATTR_CRS_STACK_SIZE
	.align		4
        /*0094*/ 	.byte	0x04, 0x1e
        /*0096*/ 	.short	(.L_386 - .L_385)
.L_385:
        /*0098*/ 	.word	0x00000000
.L_386:


//--------------------- .nv.info._ZN5flash44flash_bwd_dq_dk_dv_loop_seqk_parallel_kernelI23Flash_bwd_kernel_traitsILi192ELi64ELi64ELi8ELi4ELi2ELi2ELb0ELb0EN7cutlass6half_tE19Flash_kernel_traitsILi192ELi64ELi64ELi8ES3_EELb0ELb1ELb0ELb0ELb0ELb1ELb1EEEvNS_16Flash_bwd_paramsE --------------------------
	.section	.nv.info._ZN5flash44flash_bwd_dq_dk_dv_loop_seqk_parallel_kernelI23Flash_bwd_kernel_traitsILi192ELi64ELi64ELi8ELi4ELi2ELi2ELb0ELb0EN7cutlass6half_tE19Flash_kernel_traitsILi192ELi64ELi64ELi8ES3_EELb0ELb1ELb0ELb0ELb0ELb1ELb1EEEvNS_16Flash_bwd_paramsE,"",@"SHT_CUDA_INFO"
	.sectionflags	@""
	.align	4


	//----- nvinfo : EIATTR_CUDA_API_VERSION
	.align		4
        /*0000*/ 	.byte	0x04, 0x37
        /*0002*/ 	.short	(.L_388 - .L_387)
.L_387:
        /*0004*/ 	.word	0x00000082


	//----- nvinfo : EIATTR_SW2861232_WAR
	.align		4
.L_388:
        /*0008*/ 	.byte	0x01, 0x35
	.zero		2


	//----- nvinfo : EIATTR_PARAM_CBANK
	.align		4
        /*000c*/ 	.byte	0x04, 0x0a
        /*000e*/ 	.short	(.L_390 - .L_389)
	.align		4
.L_389:
        /*0010*/ 	.word	index@(.nv.constant0._ZN5flash44flash_bwd_dq_dk_dv_loop_seqk_parallel_kernelI23Flash_bwd_kernel_traitsILi192ELi64ELi64ELi8ELi4ELi2ELi2ELb0ELb0EN7cutlass6half_tE19Flash_kernel_traitsILi192ELi64ELi64ELi8ES3_EELb0ELb1ELb0ELb0ELb0ELb1ELb1EEEvNS_16Flash_bwd_paramsE)
        /*0014*/ 	.short	0x0160
        /*0016*/ 	.short	0x0280


	//----- nvinfo : EIATTR_CBANK_PARAM_SIZE
	.align		4
.L_390:
        /*0018*/ 	.byte	0x03, 0x19
        /*001a*/ 	.short	0x0280


	//----- nvinfo : EIATTR_KPARAM_INFO
	.align		4
        /*001c*/ 	.byte	0x04, 0x17
        /*001e*/ 	.short	(.L_392 - .L_391)
.L_391:
        /*0020*/ 	.word	0x00000000
        /*0024*/ 	.short	0x0000
        /*0026*/ 	.short	0x0000
        /*0028*/ 	.byte	0x00, 0xf0, 0x01, 0x0a


	//----- nvinfo : EIATTR_MAXREG_COUNT
	.align		4
.L_392:
        /*002c*/ 	.byte	0x03, 0x1b
        /*002e*/ 	.short	0x00ff


	//----- nvinfo : EIATTR_NUM_BARRIERS
	.align		4
        /*0030*/ 	.byte	0x02, 0x4c
        /*0032*/ 	.byte	0x01
	.zero		1


	//----- nvinfo : EIATTR_ANNOTATIONS
	.align		4
        /*0034*/ 	.byte	0x04, 0x55
        /*0036*/ 	.short	(.L_394 - .L_393)


	//   ....[0]....
.L_393:
        /*0038*/ 	.word	0x00000001
        /*003c*/ 	.byte	0xd0, 0x04, 0x00, 0x00, 0x01, 0x00, 0x00, 0x00, 0x80, 0x05, 0x00, 0x00, 0x01, 0x00, 0x00, 0x00
        /*004c*/ 	.byte	0xc0, 0x05, 0x00, 0x00, 0x01, 0x00, 0x00, 0x00, 0x20, 0x14, 0x00, 0x00, 0x01, 0x00, 0x00, 0x00
        /*005c*/ 	.byte	0x20, 0x1f, 0x00, 0x00, 0x01, 0x00, 0x00, 0x00, 0x60, 0x1f, 0x00, 0x00


	//----- nvinfo : EIATTR_MERCURY_ISA_VERSION
	.align		4
.L_394:
        /*0068*/ 	.byte	0x03, 0x5f
        /*006a*/ 	.short	0x0000


	//----- nvinfo : EIATTR_EXIT_INSTR_OFFSETS
	.align		4
        /*006c*/ 	.byte	0x04, 0x1c
        /*006e*/ 	.short	(.L_396 - .L_395)


	//   ....[0]....
.L_395:
        /*0070*/ 	.word	0x00000090


	//   ....[1]....
        /*0074*/ 	.word	0x00007770


	//----- nvinfo : EIATTR_CTAIDZ_USED
	.align		4
.L_396:
        /*0078*/ 	.byte	0x01, 0x04
	.zero		2


	//----- nvinfo : EIATTR_CRS_STACK_SIZE
	.align		4
        /*007c*/ 	.byte	0x04, 0x1e
        /*007e*/ 	.short	(.L_398 - .L_397)
.L_397:
        /*0080*/ 	.word	0x00000000
.L_398:


//--------------------- .nv.info._ZN5flash44flash_bwd_dq_dk_dv_loop_seqk_parallel_kernelI23Flash_bwd_kernel_traitsILi192ELi64ELi64ELi8ELi4ELi2ELi2ELb0ELb0EN7cutlass6half_tE19Flash_kernel_traitsILi192ELi64ELi64ELi8ES3_EELb1ELb1ELb0ELb1ELb0ELb0ELb0EEEvNS_16Flash_bwd_paramsE --------------------------
	.section	.nv.info._ZN5flash44flash_bwd_dq_dk_dv_loop_seqk_parallel_kernelI23Flash_bwd_kernel_traitsILi192ELi64ELi64ELi8ELi4ELi2ELi2ELb0ELb0EN7cutlass6half_tE19Flash_kernel_traitsILi192ELi64ELi64ELi8ES3_EELb1ELb1ELb0ELb1ELb0ELb0ELb0EEEvNS_16Flash_bwd_paramsE,"",@"SHT_CUDA_INFO"
	.sectionflags	@""
	.align	4


	//----- nvinfo : EIATTR_CUDA_API_VERSION
	.align		4
        /*0000*/ 	.byte	0x04, 0x37
        /*0002*/ 	.short	(.L_400 - .L_399)
.L_399:
        /*0004*/ 	.word	0x00000082


	//----- nvinfo : EIATTR_SW2861232_WAR
	.align		4
.L_400:
        /*0008*/ 	.byte	0x01, 0x35
	.zero		2


	//----- nvinfo : EIATTR_PARAM_CBANK
	.align		4
        /*000c*/ 	.byte	0x04, 0x0a
        /*000e*/ 	.short	(.L_402 - .L_401)
	.align		4
.L_401:
        /*0010*/ 	.word	index@(.nv.constant0._ZN5flash44flash_bwd_dq_dk_dv_loop_seqk_parallel_kernelI23Flash_bwd_kernel_traitsILi192ELi64ELi64ELi8ELi4ELi2ELi2ELb0ELb0EN7cutlass6half_tE19Flash_kernel_traitsILi192ELi64ELi64ELi8ES3_EELb1ELb1ELb0ELb1ELb0ELb0ELb0EEEvNS_16Flash_bwd_paramsE)
        /*0014*/ 	.short	0x0160
        /*0016*/ 	.short	0x0280


	//----- nvinfo : EIATTR_CBANK_PARAM_SIZE
	.align		4
.L_402:
        /*0018*/ 	.byte	0x03, 0x19
        /*001a*/ 	.short	0x0280


	//----- nvinfo : EIATTR_KPARAM_INFO
	.align		4
        /*001c*/ 	.byte	0x04, 0x17
        /*001e*/ 	.short	(.L_404 - .L_403)
.L_403:
        /*0020*/ 	.word	0x00000000
        /*0024*/ 	.short	0x0000
        /*0026*/ 	.short	0x0000
        /*0028*/ 	.byte	0x00, 0xf0, 0x01, 0x0a


	//----- nvinfo : EIATTR_MAXREG_COUNT
	.align		4
.L_404:
        /*002c*/ 	.byte	0x03, 0x1b
        /*002e*/ 	.short	0x00ff


	//----- nvinfo : EIATTR_NUM_BARRIERS
	.align		4
        /*0030*/ 	.byte	0x02, 0x4c
        /*0032*/ 	.byte	0x01
	.zero		1


	//----- nvinfo : EIATTR_ANNOTATIONS
	.align		4
        /*0034*/ 	.byte	0x04, 0x55
        /*0036*/ 	.short	(.L_406 - .L_405)


	//   ....[0]....
.L_405:
        /* <DEDUP_REMOVED lines=14> */


	//----- nvinfo : EIATTR_MERCURY_ISA_VERSION
	.align		4
.L_406:
        /*0100*/ 	.byte	0x03, 0x5f
        /*0102*/ 	.short	0x0000


	//----- nvinfo : EIATTR_EXIT_INSTR_OFFSETS
	.align		4
        /*0104*/ 	.byte	0x04, 0x1c
        /*0106*/ 	.short	(.L_408 - .L_407)


	//   ....[0]....
.L_407:
        /*0108*/ 	.word	0x00000090


	//   ....[1]....
        /*010c*/ 	.word	0x000095e0


	//----- nvinfo : EIATTR_CTAIDZ_USED
	.align		4
.L_408:
        /*0110*/ 	.byte	0x01, 0x04
	.zero		2


	//----- nvinfo : EIATTR_CRS_STACK_SIZE
	.align		4
        /*0114*/ 	.byte	0x04, 0x1e
        /*0116*/ 	.short	(.L_410 - .L_409)
.L_409:
        /*0118*/ 	.word	0x00000000
.L_410:


//--------------------- .nv.info._ZN5flash44flash_bwd_dq_dk_dv_loop_seqk_parallel_kernelI23Flash_bwd_kernel_traitsILi192ELi64ELi64ELi8ELi4ELi2ELi2ELb0ELb0EN7cutlass6half_tE19Flash_kernel_traitsILi192ELi64ELi64ELi8ES3_EELb0ELb1ELb0ELb1ELb0ELb0ELb1EEEvNS_16Flash_bwd_paramsE --------------------------
	.section	.nv.info._ZN5flash44flash_bwd_dq_dk_dv_loop_seqk_parallel_kernelI23Flash_bwd_kernel_traitsILi192ELi64ELi64ELi8ELi4ELi2ELi2ELb0ELb0EN7cutlass6half_tE19Flash_kernel_traitsILi192ELi64ELi64ELi8ES3_EELb0ELb1ELb0ELb1ELb0ELb0ELb1EEEvNS_16Flash_bwd_paramsE,"",@"SHT_CUDA_INFO"
	.sectionflags	@""
	.align	4


	//----- nvinfo : EIATTR_CUDA_API_VERSION
	.align		4
        /*0000*/ 	.byte	0x04, 0x37
        /*0002*/ 	.short	(.L_412 - .L_411)
.L_411:
        /*0004*/ 	.word	0x00000082


	//----- nvinfo : EIATTR_SW2861232_WAR
	.align		4
.L_412:
        /*0008*/ 	.byte	0x01, 0x35
	.zero		2


	//----- nvinfo : EIATTR_PARAM_CBANK
	.align		4
        /*000c*/ 	.byte	0x04, 0x0a
        /*000e*/ 	.short	(.L_414 - .L_413)
	.align		4
.L_413:
        /*0010*/ 	.word	index@(.nv.constant0._ZN5flash44flash_bwd_dq_dk_dv_loop_seqk_parallel_kernelI23Flash_bwd_kernel_traitsILi192ELi64ELi64ELi8ELi4ELi2ELi2ELb0ELb0EN7cutlass6half_tE19Flash_kernel_traitsILi192ELi64ELi64ELi8ES3_EELb0ELb1ELb0ELb1ELb0ELb0ELb1EEEvNS_16Flash_bwd_paramsE)
        /*0014*/ 	.short	0x0160
        /*0016*/ 	.short	0x0280


	//----- nvinfo : EIATTR_CBANK_PARAM_SIZE
	.align		4
.L_414:
        /*0018*/ 	.byte	0x03, 0x19
        /*001a*/ 	.short	0x0280


	//----- nvinfo : EIATTR_KPARAM_INFO
	.align		4
        /*001c*/ 	.byte	0x04, 0x17
        /*001e*/ 	.short	(.L_416 - .L_415)
.L_415:
        /*0020*/ 	.word	0x00000000
        /*0024*/ 	.short	0x0000
        /*0026*/ 	.short	0x0000
        /*0028*/ 	.byte	0x00, 0xf0, 0x01, 0x0a


	//----- nvinfo : EIATTR_MAXREG_COUNT
	.align		4
.L_416:
        /*002c*/ 	.byte	0x03, 0x1b
        /*002e*/ 	.short	0x00ff


	//----- nvinfo : EIATTR_NUM_BARRIERS
	.align		4
        /*0030*/ 	.byte	0x02, 0x4c
        /*0032*/ 	.byte	0x01
	.zero		1


	//----- nvinfo : EIATTR_ANNOTATIONS
	.align		4
        /*0034*/ 	.byte	0x04, 0x55
        /*0036*/ 	.short	(.L_418 - .L_417)


	//   ....[0]....
.L_417:
        /* <DEDUP_REMOVED lines=13> */


	//----- nvinfo : EIATTR_MERCURY_ISA_VERSION
	.align		4
.L_418:
        /*00f0*/ 	.byte	0x03, 0x5f
        /*00f2*/ 	.short	0x0000


	//----- nvinfo : EIATTR_EXIT_INSTR_OFFSETS
	.align		4
        /*00f4*/ 	.byte	0x04, 0x1c
        /*00f6*/ 	.short	(.L_420 - .L_419)


	//   ....[0]....
.L_419:
        /*00f8*/ 	.word	0x00000090


	//   ....[1]....
        /*00fc*/ 	.word	0x00008d50


	//----- nvinfo : EIATTR_CTAIDZ_USED
	.align		4
.L_420:
        /*0100*/ 	.byte	0x01, 0x04
	.zero		2


	//----- nvinfo : EIATTR_CRS_STACK_SIZE
	.align		4
        /*0104*/ 	.byte	0x04, 0x1e
        /*0106*/ 	.short	(.L_422 - .L_421)
.L_421:
        /*0108*/ 	.word	0x00000000
.L_422:


//--------------------- .nv.info._ZN5flash25flash_bwd_dot_do_o_kernelILb0E23Flash_bwd_kernel_traitsILi192ELi64ELi64ELi8ELi4ELi2ELi2ELb0ELb0EN7cutlass6half_tE19Flash_kernel_traitsILi192ELi64ELi64ELi8ES3_EEEEvNS_16Flash_bwd_paramsE --------------------------
	.section	.nv.info._ZN5flash25flash_bwd_dot_do_o_kernelILb0E23Flash_bwd_kernel_traitsILi192ELi64ELi64ELi8ELi4ELi2ELi2ELb0ELb0EN7cutlass6half_tE19Flash_kernel_traitsILi192ELi64ELi64ELi8ES3_EEEEvNS_16Flash_bwd_paramsE,"",@"SHT_CUDA_INFO"
	.sectionflags	@""
	.align	4


	//----- nvinfo : EIATTR_CUDA_API_VERSION
	.align		4
        /*0000*/ 	.byte	0x04, 0x37
        /*0002*/ 	.short	(.L_424 - .L_423)
.L_423:
        /*0004*/ 	.word	0x00000082


	//----- nvinfo : EIATTR_SW2861232_WAR
	.align		4
.L_424:
        /*0008*/ 	.byte	0x01, 0x35
	.zero		2


	//----- nvinfo : EIATTR_PARAM_CBANK
	.align		4
        /*000c*/ 	.byte	0x04, 0x0a
        /*000e*/ 	.short	(.L_426 - .L_425)
	.align		4
.L_425:
        /*0010*/ 	.word	index@(.nv.constant0._ZN5flash25flash_bwd_dot_do_o_kernelILb0E23Flash_bwd_kernel_traitsILi192ELi64ELi64ELi8ELi4ELi2ELi2ELb0ELb0EN7cutlass6half_tE19Flash_kernel_traitsILi192ELi64ELi64ELi8ES3_EEEEvNS_16Flash_bwd_paramsE)
        /*0014*/ 	.short	0x0160
        /*0016*/ 	.short	0x0280


	//----- nvinfo : EIATTR_CBANK_PARAM_SIZE
	.align		4
.L_426:
        /*0018*/ 	.byte	0x03, 0x19
        /*001a*/ 	.short	0x0280


	//----- nvinfo : EIATTR_KPARAM_INFO
	.align		4
        /*001c*/ 	.byte	0x04, 0x17
        /*001e*/ 	.short	(.L_428 - .L_427)
.L_427:
        /*0020*/ 	.word	0x00000000
        /*0024*/ 	.short	0x0000
        /*0026*/ 	.short	0x0000
        /*0028*/ 	.byte	0x00, 0xf0, 0x01, 0x0a


	//----- nvinfo : EIATTR_MAXREG_COUNT
	.align		4
.L_428:
        /*002c*/ 	.byte	0x03, 0x1b
        /*002e*/ 	.short	0x00ff


	//----- nvinfo : EIATTR_MERCURY_ISA_VERSION
	.align		4
        /*0030*/ 	.byte	0x03, 0x5f
        /*0032*/ 	.short	0x0000


	//----- nvinfo : EIATTR_COOP_GROUP_MASK_REGIDS
	.align		4
        /*0034*/ 	.byte	0x04, 0x29
        /*0036*/ 	.short	(.L_430 - .L_429)


	//   ....[0]....
.L_429:
        /*0038*/ 	.word	0xffffffff


	//   ....[1]....
        /*003c*/ 	.word	0xffffffff


	//   ....[2]....
        /*0040*/ 	.word	0xffffffff


	//   ....[3]....
        /*0044*/ 	.word	0xffffffff


	//   ....[4]....
        /*0048*/ 	.word	0xffffffff


	//   ....[5]....
        /*004c*/ 	.word	0xffffffff


	//----- nvinfo : EIATTR_COOP_GROUP_INSTR_OFFSETS
	.align		4
.L_430:
        /*0050*/ 	.byte	0x04, 0x28
        /*0052*/ 	.short	(.L_432 - .L_431)


	//   ....[0]....
.L_431:
        /*0054*/ 	.word	0x00001580


	//   ....[1]....
        /*0058*/ 	.word	0x000015c0


	//   ....[2]....
        /*005c*/ 	.word	0x000015e0


	//   ....[3]....
        /*0060*/ 	.word	0x00001600


	//   ....[4]....
        /*0064*/ 	.word	0x00001640


	//   ....[5]....
        /*0068*/ 	.word	0x00001690


	//----- nvinfo : EIATTR_EXIT_INSTR_OFFSETS
	.align		4
.L_432:
        /*006c*/ 	.byte	0x04, 0x1c
        /*006e*/ 	.short	(.L_434 - .L_433)


	//   ....[0]....
.L_433:
        /*0070*/ 	.word	0x000000f0


	//   ....[1]....
        /*0074*/ 	.word	0x000016e0


	//   ....[2]....
        /*0078*/ 	.word	0x00001710


	//----- nvinfo : EIATTR_CTAIDZ_USED
	.align		4
.L_434:
        /*007c*/ 	.byte	0x01, 0x04
	.zero		2


	//----- nvinfo : EIATTR_CRS_STACK_SIZE
	.align		4
        /*0080*/ 	.byte	0x04, 0x1e
        /*0082*/ 	.short	(.L_436 - .L_435)
.L_435:
        /*0084*/ 	.word	0x00000000
.L_436:


//--------------------- .nv.info._ZN5flash25flash_bwd_dot_do_o_kernelILb1E23Flash_bwd_kernel_traitsILi192ELi64ELi64ELi8ELi4ELi2ELi2ELb0ELb0EN7cutlass6half_tE19Flash_kernel_traitsILi192ELi64ELi64ELi8ES3_EEEEvNS_16Flash_bwd_paramsE --------------------------
	.section	.nv.info._ZN5flash25flash_bwd_dot_do_o_kernelILb1E23Flash_bwd_kernel_traitsILi192ELi64ELi64ELi8ELi4ELi2ELi2ELb0ELb0EN7cutlass6half_tE19Flash_kernel_traitsILi192ELi64ELi64ELi8ES3_EEEEvNS_16Flash_bwd_paramsE,"",@"SHT_CUDA_INFO"
	.sectionflags	@""
	.align	4


	//----- nvinfo : EIATTR_CUDA_API_VERSION
	.align		4
        /*0000*/ 	.byte	0x04, 0x37
        /*0002*/ 	.short	(.L_438 - .L_437)
.L_437:
        /*0004*/ 	.word	0x00000082


	//----- nvinfo : EIATTR_SW2861232_WAR
	.align		4
.L_438:
        /*0008*/ 	.byte	0x01, 0x35
	.zero		2


	//----- nvinfo : EIATTR_PARAM_CBANK
	.align		4
        /*000c*/ 	.byte	0x04, 0x0a
        /*000e*/ 	.short	(.L_440 - .L_439)
	.align		4
.L_439:
        /*0010*/ 	.word	index@(.nv.constant0._ZN5flash25flash_bwd_dot_do_o_kernelILb1E23Flash_bwd_kernel_traitsILi192ELi64ELi64ELi8ELi4ELi2ELi2ELb0ELb0EN7cutlass6half_tE19Flash_kernel_traitsILi192ELi64ELi64ELi8ES3_EEEEvNS_16Flash_bwd_paramsE)
        /*0014*/ 	.short	0x0160
        /*0016*/ 	.short	0x0280


	//----- nvinfo : EIATTR_CBANK_PARAM_SIZE
	.align		4
.L_440:
        /*0018*/ 	.byte	0x03, 0x19
        /*001a*/ 	.short	0x0280


	//----- nvinfo : EIATTR_KPARAM_INFO
	.align		4
        /*001c*/ 	.byte	0x04, 0x17
        /*001e*/ 	.short	(.L_442 - .L_441)
.L_441:
        /*0020*/ 	.word	0x00000000
        /*0024*/ 	.short	0x0000
        /*0026*/ 	.short	0x0000
        /*0028*/ 	.byte	0x00, 0xf0, 0x01, 0x0a


	//----- nvinfo : EIATTR_MAXREG_COUNT
	.align		4
.L_442:
        /*002c*/ 	.byte	0x03, 0x1b
        /*002e*/ 	.short	0x00ff


	//----- nvinfo : EIATTR_MERCURY_ISA_VERSION
	.align		4
        /*0030*/ 	.byte	0x03, 0x5f
        /*0032*/ 	.short	0x0000


	//----- nvinfo : EIATTR_COOP_GROUP_MASK_REGIDS
	.align		4
        /*0034*/ 	.byte	0x04, 0x29
        /*0036*/ 	.short	(.L_444 - .L_443)


	//   ....[0]....
.L_443:
        /*0038*/ 	.word	0xffffffff


	//   ....[1]....
        /*003c*/ 	.word	0xffffffff


	//   ....[2]....
        /*0040*/ 	.word	0xffffffff


	//   ....[3]....
        /*0044*/ 	.word	0xffffffff


	//   ....[4]....
        /*0048*/ 	.word	0xffffffff


	//   ....[5]....
        /*004c*/ 	.word	0xffffffff


	//----- nvinfo : EIATTR_COOP_GROUP_INSTR_OFFSETS
	.align		4
.L_444:
        /*0050*/ 	.byte	0x04, 0x28
        /*0052*/ 	.short	(.L_446 - .L_445)


	//   ....[0]....
.L_445:
        /*0054*/ 	.word	0x000018f0


	//   ....[1]....
        /*0058*/ 	.word	0x00001910


	//   ....[2]....
        /*005c*/ 	.word	0x00001960


	//   ....[3]....
        /*0060*/ 	.word	0x00001980


	//   ....[4]....
        /*0064*/ 	.word	0x000019d0


	//   ....[5]....
        /*0068*/ 	.word	0x000019f0


	//----- nvinfo : EIATTR_EXIT_INSTR_OFFSETS
	.align		4
.L_446:
        /*006c*/ 	.byte	0x04, 0x1c
        /*006e*/ 	.short	(.L_448 - .L_447)


	//   ....[0]....
.L_447:
        /*0070*/ 	.word	0x000000f0


	//   ....[1]....
        /*0074*/ 	.word	0x00001b60


	//----- nvinfo : EIATTR_CTAIDZ_USED
	.align		4
.L_448:
        /*0078*/ 	.byte	0x01, 0x04
	.zero		2


	//----- nvinfo : EIATTR_CRS_STACK_SIZE
	.align		4
        /*007c*/ 	.byte	0x04, 0x1e
        /*007e*/ 	.short	(.L_450 - .L_449)
.L_449:
        /*0080*/ 	.word	0x00000000
.L_450:


//--------------------- .nv.callgraph             --------------------------
	.section	.nv.callgraph,"",@"SHT_CUDA_CALLGRAPH"
	.align	4
	.sectionentsize	8
	.align		4
        /*0000*/ 	.word	0x00000000
	.align		4
        /*0004*/ 	.word	0xffffffff
	.align		4
        /*0008*/ 	.word	0x00000000
	.align		4
        /*000c*/ 	.word	0xfffffffe
	.align		4
        /*0010*/ 	.word	0x00000000
	.align		4
        /*0014*/ 	.word	0xfffffffd
	.align		4
        /*0018*/ 	.word	0x00000000
	.align		4
        /*001c*/ 	.word	0xfffffffc


//--------------------- .nv.rel.action            --------------------------
	.section	.nv.rel.action,"",@"SHT_CUDA_RELOCINFO"
	.align	8
	.sectionentsize	8
        /*0000*/ 	.byte	0x73, 0x00, 0x00, 0x00, 0x00, 0x00, 0x00, 0x00, 0x00, 0x00, 0x00, 0x11, 0x25, 0x00, 0x05, 0x36


//--------------------- .nv.constant4             --------------------------
	.section	.nv.constant4,"a",@progbits
	.align	8
	.align		8
.nv.constant4:
        /*0000*/ 	.dword	_ZN73_INTERNAL_31cad011_37_flash_bwd_hdim192_fp16_causal_sm80_cu_0106449f_28084cuda3std3__45__cpo5beginE
	.align		8
        /*0008*/ 	.dword	_ZN73_INTERNAL_31cad011_37_flash_bwd_hdim192_fp16_causal_sm80_cu_0106449f_28084cuda3std3__45__cpo3endE
	.align		8
        /*0010*/ 	.dword	_ZN73_INTERNAL_31cad011_37_flash_bwd_hdim192_fp16_causal_sm80_cu_0106449f_28084cuda3std3__45__cpo6cbeginE
	.align		8
        /*0018*/ 	.dword	_ZN73_INTERNAL_31cad011_37_flash_bwd_hdim192_fp16_causal_sm80_cu_0106449f_28084cuda3std3__45__cpo4cendE
	.align		8
        /*0020*/ 	.dword	_ZN73_INTERNAL_31cad011_37_flash_bwd_hdim192_fp16_causal_sm80_cu_0106449f_28084cuda3std3__475_GLOBAL__N__31cad011_37_flash_bwd_hdim192_fp16_causal_sm80_cu_0106449f_28086ignoreE
	.align		8
        /*0028*/ 	.dword	_ZN73_INTERNAL_31cad011_37_flash_bwd_hdim192_fp16_causal_sm80_cu_0106449f_28084cuda3std3__419piecewise_constructE
	.align		8
        /*0030*/ 	.dword	_ZN73_INTERNAL_31cad011_37_flash_bwd_hdim192_fp16_causal_sm80_cu_0106449f_28084cuda3std3__48in_placeE
	.align		8
        /*0038*/ 	.dword	_ZN73_INTERNAL_31cad011_37_flash_bwd_hdim192_fp16_causal_sm80_cu_0106449f_28084cuda3std6ranges3__45__cpo4swapE
	.align		8
        /*0040*/ 	.dword	_ZN73_INTERNAL_31cad011_37_flash_bwd_hdim192_fp16_causal_sm80_cu_0106449f_28084cuda3std6ranges3__45__cpo9iter_moveE
	.align		8
        /*0048*/ 	.dword	_ZN73_INTERNAL_31cad011_37_flash_bwd_hdim192_fp16_causal_sm80_cu_0106449f_28084cute7productE
	.align		8
        /*0050*/ 	.dword	_ZN73_INTERNAL_31cad011_37_flash_bwd_hdim192_fp16_causal_sm80_cu_0106449f_28084cute1_E


//--------------------- .nv.constant0._ZN5flash44flash_bwd_dq_dk_dv_loop_seqk_parallel_kernelI23Flash_bwd_kernel_traitsILi192ELi64ELi64ELi8ELi4ELi2ELi2ELb1ELb1EN7cutlass6half_tE19Flash_kernel_traitsILi192ELi64ELi64ELi8ES3_EELb0ELb1ELb0ELb0ELb0ELb0ELb0EEEvNS_16Flash_bwd_paramsE --------------------------
	.section	.nv.constant0._ZN5flash44flash_bwd_dq_dk_dv_loop_seqk_parallel_kernelI23Flash_bwd_kernel_traitsILi192ELi64ELi64ELi8ELi4ELi2ELi2ELb1ELb1EN7cutlass6half_tE19Flash_kernel_traitsILi192ELi64ELi64ELi8ES3_EELb0ELb1ELb0ELb0ELb0ELb0ELb0EEEvNS_16Flash_bwd_paramsE,"a",@progbits
	.sectionflags	@""
	.align	4
.nv.constant0._ZN5flash44flash_bwd_dq_dk_dv_loop_seqk_parallel_kernelI23Flash_bwd_kernel_traitsILi192ELi64ELi64ELi8ELi4ELi2ELi2ELb1ELb1EN7cutlass6half_tE19Flash_kernel_traitsILi192ELi64ELi64ELi8ES3_EELb0ELb1ELb0ELb0ELb0ELb0ELb0EEEvNS_16Flash_bwd_paramsE:
	.zero		992


//--------------------- .nv.constant0._ZN5flash44flash_bwd_dq_dk_dv_loop_seqk_parallel_kernelI23Flash_bwd_kernel_traitsILi192ELi64ELi64ELi8ELi4ELi2ELi2ELb1ELb1EN7cutlass6half_tE19Flash_kernel_traitsILi192ELi64ELi64ELi8ES3_EELb0ELb1ELb0ELb0ELb0ELb1ELb0EEEvNS_16Flash_bwd_paramsE --------------------------
	.section	.nv.constant0._ZN5flash44flash_bwd_dq_dk_dv_loop_seqk_parallel_kernelI23Flash_bwd_kernel_traitsILi192ELi64ELi64ELi8ELi4ELi2ELi2ELb1ELb1EN7cutlass6half_tE19Flash_kernel_traitsILi192ELi64ELi64ELi8ES3_EELb0ELb1ELb0ELb0ELb0ELb1ELb0EEEvNS_16Flash_bwd_paramsE,"a",@progbits
	.sectionflags	@""
	.align	4
.nv.constant0._ZN5flash44flash_bwd_dq_dk_dv_loop_seqk_parallel_kernelI23Flash_bwd_kernel_traitsILi192ELi64ELi64ELi8ELi4ELi2ELi2ELb1ELb1EN7cutlass6half_tE19Flash_kernel_traitsILi192ELi64ELi64ELi8ES3_EELb0ELb1ELb0ELb0ELb0ELb1ELb0EEEvNS_16Flash_bwd_paramsE:
	.zero		992


//--------------------- .nv.constant0._ZN5flash44flash_bwd_dq_dk_dv_loop_seqk_parallel_kernelI23Flash_bwd_kernel_traitsILi192ELi64ELi64ELi8ELi4ELi2ELi2ELb1ELb1EN7cutlass6half_tE19Flash_kernel_traitsILi192ELi64ELi64ELi8ES3_EELb0ELb1ELb0ELb1ELb0ELb0ELb0EEEvNS_16Flash_bwd_paramsE --------------------------
	.section	.nv.constant0._ZN5flash44flash_bwd_dq_dk_dv_loop_seqk_parallel_kernelI23Flash_bwd_kernel_traitsILi192ELi64ELi64ELi8ELi4ELi2ELi2ELb1ELb1EN7cutlass6half_tE19Flash_kernel_traitsILi192ELi64ELi64ELi8ES3_EELb0ELb1ELb0ELb1ELb0ELb0ELb0EEEvNS_16Flash_bwd_paramsE,"a",@progbits
	.sectionflags	@""
	.align	4
.nv.constant0._ZN5flash44flash_bwd_dq_dk_dv_loop_seqk_parallel_kernelI23Flash_bwd_kernel_traitsILi192ELi64ELi64ELi8ELi4ELi2ELi2ELb1ELb1EN7cutlass6half_tE19Flash_kernel_traitsILi192ELi64ELi64ELi8ES3_EELb0ELb1ELb0ELb1ELb0ELb0ELb0EEEvNS_16Flash_bwd_paramsE:
	.zero		992


//--------------------- .nv.constant0._ZN5flash44flash_bwd_dq_dk_dv_loop_seqk_parallel_kernelI23Flash_bwd_kernel_traitsILi192ELi64ELi64ELi8ELi4ELi2ELi2ELb0ELb0EN7cutlass6half_tE19Flash_kernel_traitsILi192ELi64ELi64ELi8ES3_EELb0ELb1ELb0ELb0ELb0ELb0ELb0EEEvNS_16Flash_bwd_paramsE --------------------------
	.section	.nv.constant0._ZN5flash44flash_bwd_dq_dk_dv_loop_seqk_parallel_kernelI23Flash_bwd_kernel_traitsILi192ELi64ELi64ELi8ELi4ELi2ELi2ELb0ELb0EN7cutlass6half_tE19Flash_kernel_traitsILi192ELi64ELi64ELi8ES3_EELb0ELb1ELb0ELb0ELb0ELb0ELb0EEEvNS_16Flash_bwd_paramsE,"a",@progbits
	.sectionflags	@""
	.align	4
.nv.constant0._ZN5flash44flash_bwd_dq_dk_dv_loop_seqk_parallel_kernelI23Flash_bwd_kernel_traitsILi192ELi64ELi64ELi8ELi4ELi2ELi2ELb0ELb0EN7cutlass6half_tE19Flash_kernel_traitsILi192ELi64ELi64ELi8ES3_EELb0ELb1ELb0ELb0ELb0ELb0ELb0EEEvNS_16Flash_bwd_paramsE:
	.zero		992


//--------------------- .nv.constant0._ZN5flash44flash_bwd_dq_dk_dv_loop_seqk_parallel_kernelI23Flash_bwd_kernel_traitsILi192ELi64ELi64ELi8ELi4ELi2ELi2ELb0ELb0EN7cutlass6half_tE19Flash_kernel_traitsILi192ELi64ELi64ELi8ES3_EELb0ELb1ELb0ELb0ELb0ELb1ELb0EEEvNS_16Flash_bwd_paramsE --------------------------
	.section	.nv.constant0._ZN5flash44flash_bwd_dq_dk_dv_loop_seqk_parallel_kernelI23Flash_bwd_kernel_traitsILi192ELi64ELi64ELi8ELi4ELi2ELi2ELb0ELb0EN7cutlass6half_tE19Flash_kernel_traitsILi192ELi64ELi64ELi8ES3_EELb0ELb1ELb0ELb0ELb0ELb1ELb0EEEvNS_16Flash_bwd_paramsE,"a",@progbits
	.sectionflags	@""
	.align	4
.nv.constant0._ZN5flash44flash_bwd_dq_dk_dv_loop_seqk_parallel_kernelI23Flash_bwd_kernel_traitsILi192ELi64ELi64ELi8ELi4ELi2ELi2ELb0ELb0EN7cutlass6half_tE19Flash_kernel_traitsILi192ELi64ELi64ELi8ES3_EELb0ELb1ELb0ELb0ELb0ELb1ELb0EEEvNS_16Flash_bwd_paramsE:
	.zero		992


//--------------------- .nv.constant0._ZN5flash44flash_bwd_dq_dk_dv_loop_seqk_parallel_kernelI23Flash_bwd_kernel_traitsILi192ELi64ELi64ELi8ELi4ELi2ELi2ELb0ELb0EN7cutlass6half_tE19Flash_kernel_traitsILi192ELi64ELi64ELi8ES3_EELb0ELb1ELb0ELb1ELb0ELb0ELb0EEEvNS_16Flash_bwd_paramsE --------------------------
	.section	.nv.constant0._ZN5flash44flash_bwd_dq_dk_dv_loop_seqk_parallel_kernelI23Flash_bwd_kernel_traitsILi192ELi64ELi64ELi8ELi4ELi2ELi2ELb0ELb0EN7cutlass6half_tE19Flash_kernel_traitsILi192ELi64ELi64ELi8ES3_EELb0ELb1ELb0ELb1ELb0ELb0ELb0EEEvNS_16Flash_bwd_paramsE,"a",@progbits
	.sectionflags	@""
	.align	4
.nv.constant0._ZN5flash44flash_bwd_dq_dk_dv_loop_seqk_parallel_kernelI23Flash_bwd_kernel_traitsILi192ELi64ELi64ELi8ELi4ELi2ELi2ELb0ELb0EN7cutlass6half_tE19Flash_kernel_traitsILi192ELi64ELi64ELi8ES3_EELb0ELb1ELb0ELb1ELb0ELb0ELb0EEEvNS_16Flash_bwd_paramsE:
	.zero		992


//--------------------- .nv.constant0._ZN5flash27flash_bwd_convert_dq_kernelI23Flash_bwd_kernel_traitsILi192ELi64ELi64ELi8ELi4ELi2ELi2ELb1ELb1EN7cutlass6half_tE19Flash_kernel_traitsILi192ELi64ELi64ELi8ES3_EEEEvNS_16Flash_bwd_paramsEi --------------------------
	.section	.nv.constant0._ZN5flash27flash_bwd_convert_dq_kernelI23Flash_bwd_kernel_traitsILi192ELi64ELi64ELi8ELi4ELi2ELi2ELb1ELb1EN7cutlass6half_tE19Flash_kernel_traitsILi192ELi64ELi64ELi8ES3_EEEEvNS_16Flash_bwd_paramsEi,"a",@progbits
	.sectionflags	@""
	.align	4
.nv.constant0._ZN5flash27flash_bwd_convert_dq_kernelI23Flash_bwd_kernel_traitsILi192ELi64ELi64ELi8ELi4ELi2ELi2ELb1ELb1EN7cutlass6half_tE19Flash_kernel_traitsILi192ELi64ELi64ELi8ES3_EEEEvNS_16Flash_bwd_paramsEi:
	.zero		996


//--------------------- .nv.constant0._ZN5flash44flash_bwd_dq_dk_dv_loop_seqk_parallel_kernelI23Flash_bwd_kernel_traitsILi192ELi64ELi64ELi8ELi4ELi2ELi2ELb1ELb1EN7cutlass6half_tE19Flash_kernel_traitsILi192ELi64ELi64ELi8ES3_EELb1ELb1ELb0ELb0ELb0ELb0ELb0EEEvNS_16Flash_bwd_paramsE --------------------------
	.section	.nv.constant0._ZN5flash44flash_bwd_dq_dk_dv_loop_seqk_parallel_kernelI23Flash_bwd_kernel_traitsILi192ELi64ELi64ELi8ELi4ELi2ELi2ELb1ELb1EN7cutlass6half_tE19Flash_kernel_traitsILi192ELi64ELi64ELi8ES3_EELb1ELb1ELb0ELb0ELb0ELb0ELb0EEEvNS_16Flash_bwd_paramsE,"a",@progbits
	.sectionflags	@""
	.align	4
.nv.constant0._ZN5flash44flash_bwd_dq_dk_dv_loop_seqk_parallel_kernelI23Flash_bwd_kernel_traitsILi192ELi64ELi64ELi8ELi4ELi2ELi2ELb1ELb1EN7cutlass6half_tE19Flash_kernel_traitsILi192ELi64ELi64ELi8ES3_EELb1ELb1ELb0ELb0ELb0ELb0ELb0EEEvNS_16Flash_bwd_paramsE:
	.zero		992


//--------------------- .nv.constant0._ZN5flash44flash_bwd_dq_dk_dv_loop_seqk_parallel_kernelI23Flash_bwd_kernel_traitsILi192ELi64ELi64ELi8ELi4ELi2ELi2ELb1ELb1EN7cutlass6half_tE19Flash_kernel_traitsILi192ELi64ELi64ELi8ES3_EELb0ELb1ELb0ELb0ELb0ELb0ELb1EEEvNS_16Flash_bwd_paramsE --------------------------
	.section	.nv.constant0._ZN5flash44flash_bwd_dq_dk_dv_loop_seqk_parallel_kernelI23Flash_bwd_kernel_traitsILi192ELi64ELi64ELi8ELi4ELi2ELi2ELb1ELb1EN7cutlass6half_tE19Flash_kernel_traitsILi192ELi64ELi64ELi8ES3_EELb0ELb1ELb0ELb0ELb0ELb0ELb1EEEvNS_16Flash_bwd_paramsE,"a",@progbits
	.sectionflags	@""
	.align	4
.nv.constant0._ZN5flash44flash_bwd_dq_dk_dv_loop_seqk_parallel_kernelI23Flash_bwd_kernel_traitsILi192ELi64ELi64ELi8ELi4ELi2ELi2ELb1ELb1EN7cutlass6half_tE19Flash_kernel_traitsILi192ELi64ELi64ELi8ES3_EELb0ELb1ELb0ELb0ELb0ELb0ELb1EEEvNS_16Flash_bwd_paramsE:
	.zero		992


//--------------------- .nv.constant0._ZN5flash44flash_bwd_dq_dk_dv_loop_seqk_parallel_kernelI23Flash_bwd_kernel_traitsILi192ELi64ELi64ELi8ELi4ELi2ELi2ELb1ELb1EN7cutlass6half_tE19Flash_kernel_traitsILi192ELi64ELi64ELi8ES3_EELb1ELb1ELb0ELb0ELb0ELb1ELb0EEEvNS_16Flash_bwd_paramsE --------------------------
	.section	.nv.constant0._ZN5flash44flash_bwd_dq_dk_dv_loop_seqk_parallel_kernelI23Flash_bwd_kernel_traitsILi192ELi64ELi64ELi8ELi4ELi2ELi2ELb1ELb1EN7cutlass6half_tE19Flash_kernel_traitsILi192ELi64ELi64ELi8ES3_EELb1ELb1ELb0ELb0ELb0ELb1ELb0EEEvNS_16Flash_bwd_paramsE,"a",@progbits
	.sectionflags	@""
	.align	4
.nv.constant0._ZN5flash44flash_bwd_dq_dk_dv_loop_seqk_parallel_kernelI23Flash_bwd_kernel_traitsILi192ELi64ELi64ELi8ELi4ELi2ELi2ELb1ELb1EN7cutlass6half_tE19Flash_kernel_traitsILi192ELi64ELi64ELi8ES3_EELb1ELb1ELb0ELb0ELb0ELb1ELb0EEEvNS_16Flash_bwd_paramsE:
	.zero		992


//--------------------- .nv.constant0._ZN5flash44flash_bwd_dq_dk_dv_loop_seqk_parallel_kernelI23Flash_bwd_kernel_traitsILi192ELi64ELi64ELi8ELi4ELi2ELi2ELb1ELb1EN7cutlass6half_tE19Flash_kernel_traitsILi192ELi64ELi64ELi8ES3_EELb0ELb1ELb0ELb0ELb0ELb1ELb1EEEvNS_16Flash_bwd_paramsE --------------------------
	.section	.nv.constant0._ZN5flash44flash_bwd_dq_dk_dv_loop_seqk_parallel_kernelI23Flash_bwd_kernel_traitsILi192ELi64ELi64ELi8ELi4ELi2ELi2ELb1ELb1EN7cutlass6half_tE19Flash_kernel_traitsILi192ELi64ELi64ELi8ES3_EELb0ELb1ELb0ELb0ELb0ELb1ELb1EEEvNS_16Flash_bwd_paramsE,"a",@progbits
	.sectionflags	@""
	.align	4
.nv.constant0._ZN5flash44flash_bwd_dq_dk_dv_loop_seqk_parallel_kernelI23Flash_bwd_kernel_traitsILi192ELi64ELi64ELi8ELi4ELi2ELi2ELb1ELb1EN7cutlass6half_tE19Flash_kernel_traitsILi192ELi64ELi64ELi8ES3_EELb0ELb1ELb0ELb0ELb0ELb1ELb1EEEvNS_16Flash_bwd_paramsE:
	.zero		992


//--------------------- .nv.constant0._ZN5flash44flash_bwd_dq_dk_dv_loop_seqk_parallel_kernelI23Flash_bwd_kernel_traitsILi192ELi64ELi64ELi8ELi4ELi2ELi2ELb1ELb1EN7cutlass6half_tE19Flash_kernel_traitsILi192ELi64ELi64ELi8ES3_EELb1ELb1ELb0ELb1ELb0ELb0ELb0EEEvNS_16Flash_bwd_paramsE --------------------------
	.section	.nv.constant0._ZN5flash44flash_bwd_dq_dk_dv_loop_seqk_parallel_kernelI23Flash_bwd_kernel_traitsILi192ELi64ELi64ELi8ELi4ELi2ELi2ELb1ELb1EN7cutlass6half_tE19Flash_kernel_traitsILi192ELi64ELi64ELi8ES3_EELb1ELb1ELb0ELb1ELb0ELb0ELb0EEEvNS_16Flash_bwd_paramsE,"a",@progbits
	.sectionflags	@""
	.align	4
.nv.constant0._ZN5flash44flash_bwd_dq_dk_dv_loop_seqk_parallel_kernelI23Flash_bwd_kernel_traitsILi192ELi64ELi64ELi8ELi4ELi2ELi2ELb1ELb1EN7cutlass6half_tE19Flash_kernel_traitsILi192ELi64ELi64ELi8ES3_EELb1ELb1ELb0ELb1ELb0ELb0ELb0EEEvNS_16Flash_bwd_paramsE:
	.zero		992


//--------------------- .nv.constant0._ZN5flash44flash_bwd_dq_dk_dv_loop_seqk_parallel_kernelI23Flash_bwd_kernel_traitsILi192ELi64ELi64ELi8ELi4ELi2ELi2ELb1ELb1EN7cutlass6half_tE19Flash_kernel_traitsILi192ELi64ELi64ELi8ES3_EELb0ELb1ELb0ELb1ELb0ELb0ELb1EEEvNS_16Flash_bwd_paramsE --------------------------
	.section	.nv.constant0._ZN5flash44flash_bwd_dq_dk_dv_loop_seqk_parallel_kernelI23Flash_bwd_kernel_traitsILi192ELi64ELi64ELi8ELi4ELi2ELi2ELb1ELb1EN7cutlass6half_tE19Flash_kernel_traitsILi192ELi64ELi64ELi8ES3_EELb0ELb1ELb0ELb1ELb0ELb0ELb1EEEvNS_16Flash_bwd_paramsE,"a",@progbits
	.sectionflags	@""
	.align	4
.nv.constant0._ZN5flash44flash_bwd_dq_dk_dv_loop_seqk_parallel_kernelI23Flash_bwd_kernel_traitsILi192ELi64ELi64ELi8ELi4ELi2ELi2ELb1ELb1EN7cutlass6half_tE19Flash_kernel_traitsILi192ELi64ELi64ELi8ES3_EELb0ELb1ELb0ELb1ELb0ELb0ELb1EEEvNS_16Flash_bwd_paramsE:
	.zero		992


//--------------------- .nv.constant0._ZN5flash25flash_bwd_dot_do_o_kernelILb0E23Flash_bwd_kernel_traitsILi192ELi64ELi64ELi8ELi4ELi2ELi2ELb1ELb1EN7cutlass6half_tE19Flash_kernel_traitsILi192ELi64ELi64ELi8ES3_EEEEvNS_16Flash_bwd_paramsE --------------------------
	.section	.nv.constant0._ZN5flash25flash_bwd_dot_do_o_kernelILb0E23Flash_bwd_kernel_traitsILi192ELi64ELi64ELi8ELi4ELi2ELi2ELb1ELb1EN7cutlass6half_tE19Flash_kernel_traitsILi192ELi64ELi64ELi8ES3_EEEEvNS_16Flash_bwd_paramsE,"a",@progbits
	.sectionflags	@""
	.align	4
.nv.constant0._ZN5flash25flash_bwd_dot_do_o_kernelILb0E23Flash_bwd_kernel_traitsILi192ELi64ELi64ELi8ELi4ELi2ELi2ELb1ELb1EN7cutlass6half_tE19Flash_kernel_traitsILi192ELi64ELi64ELi8ES3_EEEEvNS_16Flash_bwd_paramsE:
	.zero		992


//--------------------- .nv.constant0._ZN5flash25flash_bwd_dot_do_o_kernelILb1E23Flash_bwd_kernel_traitsILi192ELi64ELi64ELi8ELi4ELi2ELi2ELb1ELb1EN7cutlass6half_tE19Flash_kernel_traitsILi192ELi64ELi64ELi8ES3_EEEEvNS_16Flash_bwd_paramsE --------------------------
	.section	.nv.constant0._ZN5flash25flash_bwd_dot_do_o_kernelILb1E23Flash_bwd_kernel_traitsILi192ELi64ELi64ELi8ELi4ELi2ELi2ELb1ELb1EN7cutlass6half_tE19Flash_kernel_traitsILi192ELi64ELi64ELi8ES3_EEEEvNS_16Flash_bwd_paramsE,"a",@progbits
	.sectionflags	@""
	.align	4
.nv.constant0._ZN5flash25flash_bwd_dot_do_o_kernelILb1E23Flash_bwd_kernel_traitsILi192ELi64ELi64ELi8ELi4ELi2ELi2ELb1ELb1EN7cutlass6half_tE19Flash_kernel_traitsILi192ELi64ELi64ELi8ES3_EEEEvNS_16Flash_bwd_paramsE:
	.zero		992


//--------------------- .nv.constant0._ZN5flash27flash_bwd_convert_dq_kernelI23Flash_bwd_kernel_traitsILi192ELi64ELi64ELi8ELi4ELi2ELi2ELb0ELb0EN7cutlass6half_tE19Flash_kernel_traitsILi192ELi64ELi64ELi8ES3_EEEEvNS_16Flash_bwd_paramsEi --------------------------
	.section	.nv.constant0._ZN5flash27flash_bwd_convert_dq_kernelI23Flash_bwd_kernel_traitsILi192ELi64ELi64ELi8ELi4ELi2ELi2ELb0ELb0EN7cutlass6half_tE19Flash_kernel_traitsILi192ELi64ELi64ELi8ES3_EEEEvNS_16Flash_bwd_paramsEi,"a",@progbits
	.sectionflags	@""
	.align	4
.nv.constant0._ZN5flash27flash_bwd_convert_dq_kernelI23Flash_bwd_kernel_traitsILi192ELi64ELi64ELi8ELi4ELi2ELi2ELb0ELb0EN7cutlass6half_tE19Flash_kernel_traitsILi192ELi64ELi64ELi8ES3_EEEEvNS_16Flash_bwd_paramsEi:
	.zero		996


//--------------------- .nv.constant0._ZN5flash44flash_bwd_dq_dk_dv_loop_seqk_parallel_kernelI23Flash_bwd_kernel_traitsILi192ELi64ELi64ELi8ELi4ELi2ELi2ELb0ELb0EN7cutlass6half_tE19Flash_kernel_traitsILi192ELi64ELi64ELi8ES3_EELb1ELb1ELb0ELb0ELb0ELb0ELb0EEEvNS_16Flash_bwd_paramsE --------------------------
	.section	.nv.constant0._ZN5flash44flash_bwd_dq_dk_dv_loop_seqk_parallel_kernelI23Flash_bwd_kernel_traitsILi192ELi64ELi64ELi8ELi4ELi2ELi2ELb0ELb0EN7cutlass6half_tE19Flash_kernel_traitsILi192ELi64ELi64ELi8ES3_EELb1ELb1ELb0ELb0ELb0ELb0ELb0EEEvNS_16Flash_bwd_paramsE,"a",@progbits
	.sectionflags	@""
	.align	4
.nv.constant0._ZN5flash44flash_bwd_dq_dk_dv_loop_seqk_parallel_kernelI23Flash_bwd_kernel_traitsILi192ELi64ELi64ELi8ELi4ELi2ELi2ELb0ELb0EN7cutlass6half_tE19Flash_kernel_traitsILi192ELi64ELi64ELi8ES3_EELb1ELb1ELb0ELb0ELb0ELb0ELb0EEEvNS_16Flash_bwd_paramsE:
	.zero		992


//--------------------- .nv.constant0._ZN5flash44flash_bwd_dq_dk_dv_loop_seqk_parallel_kernelI23Flash_bwd_kernel_traitsILi192ELi64ELi64ELi8ELi4ELi2ELi2ELb0ELb0EN7cutlass6half_tE19Flash_kernel_traitsILi192ELi64ELi64ELi8ES3_EELb0ELb1ELb0ELb0ELb0ELb0ELb1EEEvNS_16Flash_bwd_paramsE --------------------------
	.section	.nv.constant0._ZN5flash44flash_bwd_dq_dk_dv_loop_seqk_parallel_kernelI23Flash_bwd_kernel_traitsILi192ELi64ELi64ELi8ELi4ELi2ELi2ELb0ELb0EN7cutlass6half_tE19Flash_kernel_traitsILi192ELi64ELi64ELi8ES3_EELb0ELb1ELb0ELb0ELb0ELb0ELb1EEEvNS_16Flash_bwd_paramsE,"a",@progbits
	.sectionflags	@""
	.align	4
.nv.constant0._ZN5flash44flash_bwd_dq_dk_dv_loop_seqk_parallel_kernelI23Flash_bwd_kernel_traitsILi192ELi64ELi64ELi8ELi4ELi2ELi2ELb0ELb0EN7cutlass6half_tE19Flash_kernel_traitsILi192ELi64ELi64ELi8ES3_EELb0ELb1ELb0ELb0ELb0ELb0ELb1EEEvNS_16Flash_bwd_paramsE:
	.zero		992


//--------------------- .nv.constant0._ZN5flash44flash_bwd_dq_dk_dv_loop_seqk_parallel_kernelI23Flash_bwd_kernel_traitsILi192ELi64ELi64ELi8ELi4ELi2ELi2ELb0ELb0EN7cutlass6half_tE19Flash_kernel_traitsILi192ELi64ELi64ELi8ES3_EELb1ELb1ELb0ELb0ELb0ELb1ELb0EEEvNS_16Flash_bwd_paramsE --------------------------
	.section	.nv.constant0._ZN5flash44flash_bwd_dq_dk_dv_loop_seqk_parallel_kernelI23Flash_bwd_kernel_traitsILi192ELi64ELi64ELi8ELi4ELi2ELi2ELb0ELb0EN7cutlass6half_tE19Flash_kernel_traitsILi192ELi64ELi64ELi8ES3_EELb1ELb1ELb0ELb0ELb0ELb1ELb0EEEvNS_16Flash_bwd_paramsE,"a",@progbits
	.sectionflags	@""
	.align	4
.nv.constant0._ZN5flash44flash_bwd_dq_dk_dv_loop_seqk_parallel_kernelI23Flash_bwd_kernel_traitsILi192ELi64ELi64ELi8ELi4ELi2ELi2ELb0ELb0EN7cutlass6half_tE19Flash_kernel_traitsILi192ELi64ELi64ELi8ES3_EELb1ELb1ELb0ELb0ELb0ELb1ELb0EEEvNS_16Flash_bwd_paramsE:
	.zero		992


//--------------------- .nv.constant0._ZN5flash44flash_bwd_dq_dk_dv_loop_seqk_parallel_kernelI23Flash_bwd_kernel_traitsILi192ELi64ELi64ELi8ELi4ELi2ELi2ELb0ELb0EN7cutlass6half_tE19Flash_kernel_traitsILi192ELi64ELi64ELi8ES3_EELb0ELb1ELb0ELb0ELb0ELb1ELb1EEEvNS_16Flash_bwd_paramsE --------------------------
	.section	.nv.constant0._ZN5flash44flash_bwd_dq_dk_dv_loop_seqk_parallel_kernelI23Flash_bwd_kernel_traitsILi192ELi64ELi64ELi8ELi4ELi2ELi2ELb0ELb0EN7cutlass6half_tE19Flash_kernel_traitsILi192ELi64ELi64ELi8ES3_EELb0ELb1ELb0ELb0ELb0ELb1ELb1EEEvNS_16Flash_bwd_paramsE,"a",@progbits
	.sectionflags	@""
	.align	4
.nv.constant0._ZN5flash44flash_bwd_dq_dk_dv_loop_seqk_parallel_kernelI23Flash_bwd_kernel_traitsILi192ELi64ELi64ELi8ELi4ELi2ELi2ELb0ELb0EN7cutlass6half_tE19Flash_kernel_traitsILi192ELi64ELi64ELi8ES3_EELb0ELb1ELb0ELb0ELb0ELb1ELb1EEEvNS_16Flash_bwd_paramsE:
	.zero		992


//--------------------- .nv.constant0._ZN5flash44flash_bwd_dq_dk_dv_loop_seqk_parallel_kernelI23Flash_bwd_kernel_traitsILi192ELi64ELi64ELi8ELi4ELi2ELi2ELb0ELb0EN7cutlass6half_tE19Flash_kernel_traitsILi192ELi64ELi64ELi8ES3_EELb1ELb1ELb0ELb1ELb0ELb0ELb0EEEvNS_16Flash_bwd_paramsE --------------------------
	.section	.nv.constant0._ZN5flash44flash_bwd_dq_dk_dv_loop_seqk_parallel_kernelI23Flash_bwd_kernel_traitsILi192ELi64ELi64ELi8ELi4ELi2ELi2ELb0ELb0EN7cutlass6half_tE19Flash_kernel_traitsILi192ELi64ELi64ELi8ES3_EELb1ELb1ELb0ELb1ELb0ELb0ELb0EEEvNS_16Flash_bwd_paramsE,"a",@progbits
	.sectionflags	@""
	.align	4
.nv.constant0._ZN5flash44flash_bwd_dq_dk_dv_loop_seqk_parallel_kernelI23Flash_bwd_kernel_traitsILi192ELi64ELi64ELi8ELi4ELi2ELi2ELb0ELb0EN7cutlass6half_tE19Flash_kernel_traitsILi192ELi64ELi64ELi8ES3_EELb1ELb1ELb0ELb1ELb0ELb0ELb0EEEvNS_16Flash_bwd_paramsE:
	.zero		992


//--------------------- .nv.constant0._ZN5flash44flash_bwd_dq_dk_dv_loop_seqk_parallel_kernelI23Flash_bwd_kernel_traitsILi192ELi64ELi64ELi8ELi4ELi2ELi2ELb0ELb0EN7cutlass6half_tE19Flash_kernel_traitsILi192ELi64ELi64ELi8ES3_EELb0ELb1ELb0ELb1ELb0ELb0ELb1EEEvNS_16Flash_bwd_paramsE --------------------------
	.section	.nv.constant0._ZN5flash44flash_bwd_dq_dk_dv_loop_seqk_parallel_kernelI23Flash_bwd_kernel_traitsILi192ELi64ELi64ELi8ELi4ELi2ELi2ELb0ELb0EN7cutlass6half_tE19Flash_kernel_traitsILi192ELi64ELi64ELi8ES3_EELb0ELb1ELb0ELb1ELb0ELb0ELb1EEEvNS_16Flash_bwd_paramsE,"a",@progbits
	.sectionflags	@""
	.align	4
.nv.constant0._ZN5flash44flash_bwd_dq_dk_dv_loop_seqk_parallel_kernelI23Flash_bwd_kernel_traitsILi192ELi64ELi64ELi8ELi4ELi2ELi2ELb0ELb0EN7cutlass6half_tE19Flash_kernel_traitsILi192ELi64ELi64ELi8ES3_EELb0ELb1ELb0ELb1ELb0ELb0ELb1EEEvNS_16Flash_bwd_paramsE:
	.zero		992


//--------------------- .nv.constant0._ZN5flash25flash_bwd_dot_do_o_kernelILb0E23Flash_bwd_kernel_traitsILi192ELi64ELi64ELi8ELi4ELi2ELi2ELb0ELb0EN7cutlass6half_tE19Flash_kernel_traitsILi192ELi64ELi64ELi8ES3_EEEEvNS_16Flash_bwd_paramsE --------------------------
	.section	.nv.constant0._ZN5flash25flash_bwd_dot_do_o_kernelILb0E23Flash_bwd_kernel_traitsILi192ELi64ELi64ELi8ELi4ELi2ELi2ELb0ELb0EN7cutlass6half_tE19Flash_kernel_traitsILi192ELi64ELi64ELi8ES3_EEEEvNS_16Flash_bwd_paramsE,"a",@progbits
	.sectionflags	@""
	.align	4
.nv.constant0._ZN5flash25flash_bwd_dot_do_o_kernelILb0E23Flash_bwd_kernel_traitsILi192ELi64ELi64ELi8ELi4ELi2ELi2ELb0ELb0EN7cutlass6half_tE19Flash_kernel_traitsILi192ELi64ELi64ELi8ES3_EEEEvNS_16Flash_bwd_paramsE:
	.zero		992


//--------------------- .nv.constant0._ZN5flash25flash_bwd_dot_do_o_kernelILb1E23Flash_bwd_kernel_traitsILi192ELi64ELi64ELi8ELi4ELi2ELi2ELb0ELb0EN7cutlass6half_tE19Flash_kernel_traitsILi192ELi64ELi64ELi8ES3_EEEEvNS_16Flash_bwd_paramsE --------------------------
	.section	.nv.constant0._ZN5flash25flash_bwd_dot_do_o_kernelILb1E23Flash_bwd_kernel_traitsILi192ELi64ELi64ELi8ELi4ELi2ELi2ELb0ELb0EN7cutlass6half_tE19Flash_kernel_traitsILi192ELi64ELi64ELi8ES3_EEEEvNS_16Flash_bwd_paramsE,"a",@progbits
	.sectionflags	@""
	.align	4
.nv.constant0._ZN5flash25flash_bwd_dot_do_o_kernelILb1E23Flash_bwd_kernel_traitsILi192ELi64ELi64ELi8ELi4ELi2ELi2ELb0ELb0EN7cutlass6half_tE19Flash_kernel_traitsILi192ELi64ELi64ELi8ES3_EEEEvNS_16Flash_bwd_paramsE:
	.zero		992


//--------------------- .text._ZN5flash44flash_bwd_dq_dk_dv_loop_seqk_parallel_kernelI23Flash_bwd_kernel_traitsILi192ELi64ELi64ELi8ELi4ELi2ELi2ELb1ELb1EN7cutlass6half_tE19Flash_kernel_traitsILi192ELi64ELi64ELi8ES3_EELb0ELb1ELb0ELb0ELb0ELb0ELb0EEEvNS_16Flash_bwd_paramsE --------------------------
	.section	.text._ZN5flash44flash_bwd_dq_dk_dv_loop_seqk_parallel_kernelI23Flash_bwd_kernel_traitsILi192ELi64ELi64ELi8ELi4ELi2ELi2ELb1ELb1EN7cutlass6half_tE19Flash_kernel_traitsILi192ELi64ELi64ELi8ES3_EELb0ELb1ELb0ELb0ELb0ELb0ELb0EEEvNS_16Flash_bwd_paramsE,"ax",@progbits
	.sectioninfo	@"SHI_REGISTERS=255"
	.align	128
        .global         _ZN5flash44flash_bwd_dq_dk_dv_loop_seqk_parallel_kernelI23Flash_bwd_kernel_traitsILi192ELi64ELi64ELi8ELi4ELi2ELi2ELb1ELb1EN7cutlass6half_tE19Flash_kernel_traitsILi192ELi64ELi64ELi8ES3_EELb0ELb1ELb0ELb0ELb0ELb0ELb0EEEvNS_16Flash_bwd_paramsE
        .type           _ZN5flash44flash_bwd_dq_dk_dv_loop_seqk_parallel_kernelI23Flash_bwd_kernel_traitsILi192ELi64ELi64ELi8ELi4ELi2ELi2ELb1ELb1EN7cutlass6half_tE19Flash_kernel_traitsILi192ELi64ELi64ELi8ES3_EELb0ELb1ELb0ELb0ELb0ELb0ELb0EEEvNS_16Flash_bwd_paramsE,@function
        .size           _ZN5flash44flash_bwd_dq_dk_dv_loop_seqk_parallel_kernelI23Flash_bwd_kernel_traitsILi192ELi64ELi64ELi8ELi4ELi2ELi2ELb1ELb1EN7cutlass6half_tE19Flash_kernel_traitsILi192ELi64ELi64ELi8ES3_EELb0ELb1ELb0ELb0ELb0ELb0ELb0EEEvNS_16Flash_bwd_paramsE,(.L_x_798 - _ZN5flash44flash_bwd_dq_dk_dv_loop_seqk_parallel_kernelI23Flash_bwd_kernel_traitsILi192ELi64ELi64ELi8ELi4ELi2ELi2ELb1ELb1EN7cutlass6half_tE19Flash_kernel_traitsILi192ELi64ELi64ELi8ES3_EELb0ELb1ELb0ELb0ELb0ELb0ELb0EEEvNS_16Flash_bwd_paramsE)
        .other          _ZN5flash44flash_bwd_dq_dk_dv_loop_seqk_parallel_kernelI23Flash_bwd_kernel_traitsILi192ELi64ELi64ELi8ELi4ELi2ELi2ELb1ELb1EN7cutlass6half_tE19Flash_kernel_traitsILi192ELi64ELi64ELi8ES3_EELb0ELb1ELb0ELb0ELb0ELb0ELb0EEEvNS_16Flash_bwd_paramsE,@"STO_CUDA_ENTRY STV_DEFAULT"
_ZN5flash44flash_bwd_dq_dk_dv_loop_seqk_parallel_kernelI23Flash_bwd_kernel_traitsILi192ELi64ELi64ELi8ELi4ELi2ELi2ELb1ELb1EN7cutlass6half_tE19Flash_kernel_traitsILi192ELi64ELi64ELi8ES3_EELb0ELb1ELb0ELb0ELb0ELb0ELb0EEEvNS_16Flash_bwd_paramsE:
.text._ZN5flash44flash_bwd_dq_dk_dv_loop_seqk_parallel_kernelI23Flash_bwd_kernel_traitsILi192ELi64ELi64ELi8ELi4ELi2ELi2ELb1ELb1EN7cutlass6half_tE19Flash_kernel_traitsILi192ELi64ELi64ELi8ES3_EELb0ELb1ELb0ELb0ELb0ELb0ELb0EEEvNS_16Flash_bwd_paramsE:
[----:B------:R-:W-:Y:S02]  /*0000*/  MOV R1, c[0x0][0x28] ;  /* 0x00000a0000017a02 */ /* 0x000fe40000000f00 */
[----:B------:R-:W1:Y:S01]  /*0010*/  S2UR UR20, SR_CTAID.X ;  /* 0x00000000001479c3 */ /* 0x000e620000002500 */
[----:B------:R-:W-:Y:S01]  /*0020*/  ULDC UR4, c[0x0][0x218] ;  /* 0x0000860000047ab9 */ /* 0x000fe20000000800 */
[----:B------:R-:W-:Y:S01]  /*0030*/  IADD3 R1, R1, -0xd0, RZ ;  /* 0xffffff3001017810 */ /* 0x000fe20007ffe0ff */
[----:B------:R-:W-:-:S04]  /*0040*/  UIADD3 UR5, UR4, 0x3f, URZ ;  /* 0x0000003f04057890 */ /* 0x000fc8000fffe03f */
[----:B------:R-:W-:-:S04]  /*0050*/  USHF.R.S32.HI UR4, URZ, 0x1f, UR5 ;  /* 0x0000001f3f047899 */ /* 0x000fc80008011405 */
[----:B------:R-:W-:-:S04]  /*0060*/  ULEA.HI UR4, UR4, UR5, URZ, 0x6 ;  /* 0x0000000504047291 */ /* 0x000fc8000f8f303f */
[----:B------:R-:W-:-:S04]  /*0070*/  USHF.R.S32.HI UR4, URZ, 0x6, UR4 ;  /* 0x000000063f047899 */ /* 0x000fc80008011404 */
[----:B-1----:R-:W-:-:S06]  /*0080*/  UISETP.GE.AND UP0, UPT, UR20, UR4, UPT ;  /* 0x000000041400728c */ /* 0x002fcc000bf06270 */
[----:B------:R-:W-:-:S13]  /*0090*/  PLOP3.LUT P0, PT, PT, PT, UP0, 0x80, 0x0 ;  /* 0x000000000000781c */ /* 0x000fda0003f0f008 */
[----:B------:R-:W-:Y:S05]  /*00a0*/  @P0 EXIT ;  /* 0x000000000000094d */ /* 0x000fea0003800000 */
[----:B------:R-:W1:Y:S01]  /*00b0*/  S2R R15, SR_TID.X ;  /* 0x00000000000f7919 */ /* 0x000e620000002100 */
[----:B------:R-:W2:Y:S01]  /*00c0*/  S2UR UR36, SR_CTAID.Z ;  /* 0x00000000002479c3 */ /* 0x000ea20000002700 */
[----:B------:R-:W-:Y:S02]  /*00d0*/  ULDC.U8 UR9, c[0x0][0x328] ;  /* 0x0000ca0000097ab9 */ /* 0x000fe40000000000 */
[----:B------:R-:W-:Y:S02]  /*00e0*/  UISETP.NE.AND UP5, UPT, UR9, URZ, UPT ;  /* 0x0000003f0900728c */ /* 0x000fe4000bfa5270 */
[----:B------:R-:W-:Y:S02]  /*00f0*/  ULDC UR61, c[0x0][0x224] ;  /* 0x00008900003d7ab9 */ /* 0x000fe40000000800 */
[----:B------:R-:W-:Y:S01]  /*0100*/  ULDC UR44, c[0x0][0x22c] ;  /* 0x00008b00002c7ab9 */ /* 0x000fe20000000800 */
[----:B------:R-:W3:Y:S01]  /*0110*/  S2UR UR31, SR_CTAID.Y ;  /* 0x00000000001f79c3 */ /* 0x000ee20000002600 */
[----:B------:R-:W-:-:S02]  /*0120*/  ULDC UR34, c[0x0][0x1c0] ;  /* 0x0000700000227ab9 */ /* 0x000fc40000000800 */
[----:B------:R-:W-:Y:S02]  /*0130*/  ULDC UR12, c[0x0][0x1c0] ;  /* 0x00007000000c7ab9 */ /* 0x000fe40000000800 */
[----:B------:R-:W-:Y:S02]  /*0140*/  USHF.R.S32.HI UR7, URZ, 0x1f, UR61 ;  /* 0x0000001f3f077899 */ /* 0x000fe4000801143d */
[----:B------:R-:W-:Y:S01]  /*0150*/  UIMAD.WIDE UR34, UR44, UR34, URZ ;  /* 0x000000222c2272a5 */ /* 0x000fe2000f8e023f */
[----:B------:R-:W4:Y:S01]  /*0160*/  S2UR UR58, SR_CTAID.X ;  /* 0x00000000003a79c3 */ /* 0x000f220000002500 */
[----:B------:R-:W-:Y:S02]  /*0170*/  UMOV UR8, 0x80 ;  /* 0x0000008000087882 */ /* 0x000fe40000000000 */
[----:B------:R-:W-:Y:S02]  /*0180*/  ULDC UR6, c[0x0][0x210] ;  /* 0x0000840000067ab9 */ /* 0x000fe40000000800 */
[----:B------:R-:W-:Y:S01]  /*0190*/  ULDC UR53, c[0x0][0x234] ;  /* 0x00008d0000357ab9 */ /* 0x000fe20000000800 */
[----:B-1----:R-:W-:Y:S01]  /*01a0*/  SHF.R.S32.HI R11, RZ, 0x1f, R15 ;  /* 0x0000001fff0b7819 */ /* 0x002fe2000001140f */
[----:B--2---:R-:W-:-:S02]  /*01b0*/  UIMAD UR45, UR36, UR44, URZ ;  /* 0x0000002c242d72a4 */ /* 0x004fc4000f8e023f */
[----:B------:R-:W-:Y:S01]  /*01c0*/  UIMAD UR44, UR44, UR12, URZ ;  /* 0x0000000c2c2c72a4 */ /* 0x000fe2000f8e023f */
[CC--:B------:R-:W-:Y:S01]  /*01d0*/  LEA.HI R2, R11.reuse, R15.reuse, RZ, 0x5 ;  /* 0x0000000f0b027211 */ /* 0x0c0fe200078f28ff */
[----:B------:R-:W-:Y:S01]  /*01e0*/  ULDC UR13, c[0x0][0x1c0] ;  /* 0x00007000000d7ab9 */ /* 0x000fe20000000800 */
[-C--:B------:R-:W-:Y:S01]  /*01f0*/  LEA.HI R4, R11, R15.reuse, RZ, 0x4 ;  /* 0x0000000f0b047211 */ /* 0x080fe200078f20ff */
[----:B------:R-:W-:Y:S01]  /*0200*/  ULDC UR11, c[0x0][0x1c0] ;  /* 0x00007000000b7ab9 */ /* 0x000fe20000000800 */
[--C-:B------:R-:W-:Y:S01]  /*0210*/  SHF.R.S32.HI R0, RZ, 0x5, R2.reuse ;  /* 0x00000005ff007819 */ /* 0x100fe20000011402 */
[----:B------:R-:W-:Y:S01]  /*0220*/  UIMAD UR53, UR8, UR6, UR53 ;  /* 0x00000006083572a4 */ /* 0x000fe2000f8e0235 */
[----:B------:R-:W-:Y:S01]  /*0230*/  SHF.R.S32.HI R3, RZ, 0x1f, R2 ;  /* 0x0000001fff037819 */ /* 0x000fe20000011402 */
[----:B---3--:R-:W-:Y:S01]  /*0240*/  UIMAD UR50, UR7, UR31, URZ ;  /* 0x0000001f073272a4 */ /* 0x008fe2000f8e023f */
[-C--:B------:R-:W-:Y:S01]  /*0250*/  LEA.HI R2, R2, R0.reuse, RZ, 0x1 ;  /* 0x0000000002027211 */ /* 0x080fe200078f08ff */
[----:B------:R-:W-:Y:S01]  /*0260*/  UIMAD.WIDE.U32 UR42, UR31, UR61, URZ ;  /* 0x0000003d1f2a72a5 */ /* 0x000fe2000f8e003f */
[----:B------:R-:W-:Y:S01]  /*0270*/  LEA.HI R3, R3, R0, RZ, 0x2 ;  /* 0x0000000003037211 */ /* 0x000fe200078f10ff */
[----:B------:R-:W-:Y:S01]  /*0280*/  UIMAD UR6, UR31, UR11, UR36 ;  /* 0x0000000b1f0672a4 */ /* 0x000fe2000f8e0224 */
[----:B------:R-:W-:Y:S01]  /*0290*/  LOP3.LUT R2, R2, 0xfffffffe, RZ, 0xc0, !PT ;  /* 0xfffffffe02027812 */ /* 0x000fe200078ec0ff */
[----:B------:R-:W-:Y:S01]  /*02a0*/  @!UP5 UIMAD UR7, UR31, UR13, UR36 ;  /* 0x0000000d1f07d2a4 */ /* 0x000fe2000f8e0224 */
[----:B------:R-:W-:Y:S01]  /*02b0*/  LOP3.LUT R3, R3, 0xfffffffc, RZ, 0xc0, !PT ;  /* 0xfffffffc03037812 */ /* 0x000fe200078ec0ff */
[----:B------:R-:W-:Y:S01]  /*02c0*/  USHF.L.U32 UR39, UR44, 0x6, URZ ;  /* 0x000000062c277899 */ /* 0x000fe2000800063f */
[CC--:B------:R-:W-:Y:S01]  /*02d0*/  LEA.HI R16, R11.reuse, R15.reuse, RZ, 0x2 ;  /* 0x0000000f0b107211 */ /* 0x0c0fe200078f10ff */
[C---:B------:R-:W-:Y:S01]  /*02e0*/  IMAD.IADD R14, R0.reuse, 0x1, -R2 ;  /* 0x00000001000e7824 */ /* 0x040fe200078e0a02 */
[----:B------:R-:W-:Y:S01]  /*02f0*/  LEA.HI R6, R11, R15, RZ, 0x3 ;  /* 0x0000000f0b067211 */ /* 0x000fe200078f18ff */
[----:B------:R-:W-:Y:S01]  /*0300*/  IMAD.IADD R18, R0, 0x1, -R3 ;  /* 0x0000000100127824 */ /* 0x000fe200078e0a03 */
[----:B------:R-:W-:Y:S01]  /*0310*/  SHF.R.S32.HI R3, RZ, 0x4, R4 ;  /* 0x00000004ff037819 */ /* 0x000fe20000011404 */
[----:B------:R-:W-:Y:S01]  /*0320*/  ULDC UR47, c[0x0][0x214] ;  /* 0x00008500002f7ab9 */ /* 0x000fe20000000800 */
[--C-:B------:R-:W-:Y:S01]  /*0330*/  SHF.R.S32.HI R5, RZ, 0x2, R16.reuse ;  /* 0x00000002ff057819 */ /* 0x100fe20000011410 */
[----:B------:R-:W-:Y:S01]  /*0340*/  ULDC UR54, c[0x0][0x1c8] ;  /* 0x0000720000367ab9 */ /* 0x000fe20000000800 */
[----:B------:R-:W-:Y:S01]  /*0350*/  SHF.R.S32.HI R0, RZ, 0x1f, R16 ;  /* 0x0000001fff007819 */ /* 0x000fe20000011410 */
[----:B------:R-:W-:Y:S01]  /*0360*/  ULDC.U8 UR10, c[0x0][0x3d0] ;  /* 0x0000f400000a7ab9 */ /* 0x000fe20000000000 */
[----:B------:R-:W-:Y:S01]  /*0370*/  LEA.HI R2, R4, R3, RZ, 0x1 ;  /* 0x0000000304027211 */ /* 0x000fe200078f08ff */
[----:B------:R-:W-:Y:S01]  /*0380*/  ULDC UR48, c[0x0][0x224] ;  /* 0x0000890000307ab9 */ /* 0x000fe20000000800 */
[----:B------:R-:W-:Y:S01]  /*0390*/  LEA.HI R0, R0, R5, RZ, 0x3 ;  /* 0x0000000500007211 */ /* 0x000fe200078f18ff */
[----:B------:R-:W-:Y:S01]  /*03a0*/  @UP5 UIMAD UR52, UR31, UR47, URZ ;  /* 0x0000002f1f3452a4 */ /* 0x000fe2000f8e023f */
[----:B------:R-:W-:Y:S01]  /*03b0*/  LOP3.LUT R2, R2, 0xfffffffe, RZ, 0xc0, !PT ;  /* 0xfffffffe02027812 */ /* 0x000fe200078ec0ff */
[----:B------:R-:W-:Y:S01]  /*03c0*/  ULDC.64 UR4, c[0x0][0x118] ;  /* 0x0000460000047ab9 */ /* 0x000fe20000000a00 */
[----:B------:R-:W-:Y:S01]  /*03d0*/  LOP3.LUT R0, R0, 0xfffffff8, RZ, 0xc0, !PT ;  /* 0xfffffff800007812 */ /* 0x000fe200078ec0ff */
[----:B------:R-:W-:Y:S01]  /*03e0*/  UMOV UR59, 0x4 ;  /* 0x00000004003b7882 */ /* 0x000fe20000000000 */
[----:B------:R-:W-:Y:S01]  /*03f0*/  SHF.R.S32.HI R7, RZ, 0x3, R6 ;  /* 0x00000003ff077819 */ /* 0x000fe20000011406 */
[----:B------:R-:W-:Y:S01]  /*0400*/  IMAD.IADD R12, R3, 0x1, -R2 ;  /* 0x00000001030c7824 */ /* 0x000fe200078e0a02 */
[----:B------:R-:W-:Y:S01]  /*0410*/  LOP3.LUT R2, R4, 0xfffffff0, RZ, 0xc0, !PT ;  /* 0xfffffff004027812 */ /* 0x000fe200078ec0ff */
[----:B------:R-:W-:Y:S01]  /*0420*/  IMAD.IADD R8, R5, 0x1, -R0 ;  /* 0x0000000105087824 */ /* 0x000fe200078e0a00 */
[----:B------:R-:W-:Y:S01]  /*0430*/  LOP3.LUT R0, R6, 0xfffffff8, RZ, 0xc0, !PT ;  /* 0xfffffff806007812 */ /* 0x000fe200078ec0ff */
[----:B------:R-:W-:Y:S01]  /*0440*/  IMAD.SHL.U32 R3, R7, 0x40, RZ ;  /* 0x0000004007037824 */ /* 0x000fe200078e00ff */
[-C--:B------:R-:W-:Y:S01]  /*0450*/  LEA.HI R7, R11, R15.reuse, RZ, 0x7 ;  /* 0x0000000f0b077211 */ /* 0x080fe200078f38ff */
[C---:B------:R-:W-:Y:S01]  /*0460*/  IMAD.IADD R2, R15.reuse, 0x1, -R2 ;  /* 0x000000010f027824 */ /* 0x040fe200078e0a02 */
[----:B------:R-:W-:Y:S01]  /*0470*/  ULOP3.LUT UR54, UR36, UR54, URZ, 0x3c, !UPT ;  /* 0x0000003624367292 */ /* 0x000fe2000f8e3c3f */
[----:B------:R-:W-:Y:S01]  /*0480*/  IMAD.IADD R0, R15, 0x1, -R0 ;  /* 0x000000010f007824 */ /* 0x000fe200078e0a00 */
[----:B------:R-:W-:Y:S01]  /*0490*/  LOP3.LUT R3, R3, 0x1c0, RZ, 0xc0, !PT ;  /* 0x000001c003037812 */ /* 0x000fe200078ec0ff */
[----:B------:R-:W-:Y:S01]  /*04a0*/  USHF.R.S32.HI UR55, URZ, 0x1f, UR36 ;  /* 0x0000001f3f377899 */ /* 0x000fe20008011424 */
[----:B------:R-:W-:Y:S01]  /*04b0*/  SHF.R.S32.HI R4, RZ, 0x1f, R2 ;  /* 0x0000001fff047819 */ /* 0x000fe20000011402 */
[C---:B------:R-:W-:Y:S01]  /*04c0*/  IMAD.SHL.U32 R20, R0.reuse, 0x8, RZ ;  /* 0x0000000800147824 */ /* 0x040fe200078e00ff */
[----:B------:R-:W-:Y:S01]  /*04d0*/  LOP3.LUT P4, RZ, R0, 0x4, RZ, 0xc0, !PT ;  /* 0x0000000400ff7812 */ /* 0x000fe2000788c0ff */
[----:B------:R-:W-:Y:S01]  /*04e0*/  USHF.L.U32 UR60, UR31, 0x7, URZ ;  /* 0x000000071f3c7899 */ /* 0x000fe2000800063f */
[----:B------:R-:W-:Y:S01]  /*04f0*/  LEA.HI R13, R4, R2, RZ, 0x3 ;  /* 0x00000002040d7211 */ /* 0x000fe200078f18ff */
[----:B------:R-:W-:Y:S01]  /*0500*/  UISETP.NE.AND UP6, UPT, UR10, URZ, UPT ;  /* 0x0000003f0a00728c */ /* 0x000fe2000bfc5270 */
[----:B------:R-:W-:Y:S01]  /*0510*/  LOP3.LUT R5, R3, 0x38, R20, 0xf8, !PT ;  /* 0x0000003803057812 */ /* 0x000fe200078ef814 */
[----:B------:R-:W-:Y:S01]  /*0520*/  STL [R1+0x48], R20 ;  /* 0x0000481401007387 */ /* 0x000fe20000100800 */
[----:B------:R-:W-:Y:S01]  /*0530*/  SHF.R.U32.HI R4, RZ, 0x3, R3 ;  /* 0x00000003ff047819 */ /* 0x000fe20000011603 */
[----:B------:R-:W-:Y:S01]  /*0540*/  USHF.R.S32.HI UR57, URZ, 0x1f, UR31 ;  /* 0x0000001f3f397899 */ /* 0x000fe2000801141f */
[----:B------:R-:W-:Y:S01]  /*0550*/  LOP3.LUT R3, R13, 0xfffffff8, RZ, 0xc0, !PT ;  /* 0xfffffff80d037812 */ /* 0x000fe200078ec0ff */
[----:B------:R-:W-:Y:S01]  /*0560*/  USHF.R.S32.HI UR56, URZ, 0x1f, UR36 ;  /* 0x0000001f3f387899 */ /* 0x000fe20008011424 */
[C---:B------:R-:W-:Y:S01]  /*0570*/  LOP3.LUT P3, RZ, R0.reuse, 0x2, RZ, 0xc0, !PT ;  /* 0x0000000200ff7812 */ /* 0x040fe2000786c0ff */
[----:B------:R-:W-:Y:S01]  /*0580*/  IMAD.SHL.U32 R0, R0, 0x40, RZ ;  /* 0x0000004000007824 */ /* 0x000fe200078e00ff */
[----:B------:R-:W-:Y:S01]  /*0590*/  LOP3.LUT R9, R5, R4, RZ, 0x3c, !PT ;  /* 0x0000000405097212 */ /* 0x000fe200078e3cff */
[----:B------:R-:W-:Y:S01]  /*05a0*/  IMAD.IADD R10, R2, 0x1, -R3 ;  /* 0x00000001020a7824 */ /* 0x000fe200078e0a03 */
[----:B------:R-:W-:Y:S01]  /*05b0*/  LOP3.LUT R3, R8, 0x1, RZ, 0xc0, !PT ;  /* 0x0000000108037812 */ /* 0x000fe200078ec0ff */
[----:B------:R-:W-:Y:S01]  /*05c0*/  IMAD.SHL.U32 R2, R14, 0x10, RZ ;  /* 0x000000100e027824 */ /* 0x000fe200078e00ff */
[----:B------:R-:W-:Y:S01]  /*05d0*/  LOP3.LUT R0, R0, 0x1c0, RZ, 0xc0, !PT ;  /* 0x000001c000007812 */ /* 0x000fe200078ec0ff */
[----:B------:R-:W-:Y:S01]  /*05e0*/  UIMAD.WIDE.U32 UR40, UR34, UR42, URZ ;  /* 0x0000002a222872a5 */ /* 0x000fe2000f8e003f */
[----:B------:R-:W-:Y:S01]  /*05f0*/  ISETP.NE.U32.AND P0, PT, R3, 0x1, PT ;  /* 0x000000010300780c */ /* 0x000fe20003f05070 */
[----:B------:R-:W-:Y:S01]  /*0600*/  IMAD.SHL.U32 R3, R12, 0x200, RZ ;  /* 0x000002000c037824 */ /* 0x000fe200078e00ff */
[----:B------:R-:W-:Y:S01]  /*0610*/  SHF.R.S32.HI R7, RZ, 0x7, R7 ;  /* 0x00000007ff077819 */ /* 0x000fe20000011407 */
[----:B------:R-:W-:Y:S01]  /*0620*/  UIMAD UR49, UR35, UR42, URZ ;  /* 0x0000002a233172a4 */ /* 0x000fe2000f8e023f */
[C---:B------:R-:W-:Y:S01]  /*0630*/  LOP3.LUT R2, R0.reuse, 0x10, R2, 0xf8, !PT ;  /* 0x0000001000027812 */ /* 0x040fe200078ef802 */
[----:B------:R-:W-:Y:S01]  /*0640*/  USHF.R.S32.HI UR51, URZ, 0x1f, UR45 ;  /* 0x0000001f3f337899 */ /* 0x000fe2000801142d */
[----:B------:R-:W-:Y:S01]  /*0650*/  LOP3.LUT R5, R0, 0x8, R6, 0xf8, !PT ;  /* 0x0000000800057812 */ /* 0x000fe200078ef806 */
[----:B------:R-:W-:Y:S01]  /*0660*/  UIMAD UR48, UR6, UR48, URZ ;  /* 0x00000030063072a4 */ /* 0x000fe2000f8e023f */
[----:B------:R-:W-:Y:S01]  /*0670*/  SHF.R.U32.HI R4, RZ, 0x3, R0 ;  /* 0x00000003ff047819 */ /* 0x000fe20000011600 */
[----:B------:R-:W-:Y:S01]  /*0680*/  @!UP5 UIMAD UR47, UR7, UR47, URZ ;  /* 0x0000002f072fd2a4 */ /* 0x000fe2000f8e023f */
[----:B------:R-:W-:Y:S01]  /*0690*/  LOP3.LUT R6, R2, 0x8, R6, 0xf8, !PT ;  /* 0x0000000802067812 */ /* 0x000fe200078ef806 */
[----:B------:R-:W-:Y:S01]  /*06a0*/  IMAD R2, R7, 0x800, R3 ;  /* 0x0000080007027824 */ /* 0x000fe200078e0203 */
[----:B------:R-:W-:Y:S01]  /*06b0*/  LOP3.LUT R0, R5, R4, RZ, 0x3c, !PT ;  /* 0x0000000405007212 */ /* 0x000fe200078e3cff */
[----:B------:R-:W-:Y:S01]  /*06c0*/  USHF.R.S32.HI UR46, URZ, 0x1f, UR39 ;  /* 0x0000001f3f2e7899 */ /* 0x000fe20008011427 */
[----:B------:R-:W-:-:S02]  /*06d0*/  LEA.HI R5, R11, R15, RZ, 0x6 ;  /* 0x0000000f0b057211 */ /* 0x000fc400078f30ff */
[----:B------:R-:W-:Y:S01]  /*06e0*/  LOP3.LUT R4, R3, R6, R4, 0xf6, !PT ;  /* 0x0000000603047212 */ /* 0x000fe200078ef604 */
[----:B------:R-:W-:Y:S01]  /*06f0*/  IMAD.IADD R0, R2, 0x1, R0 ;  /* 0x0000000102007824 */ /* 0x000fe200078e0200 */
[----:B------:R-:W-:Y:S01]  /*0700*/  SHF.R.S32.HI R2, RZ, 0x6, R5 ;  /* 0x00000006ff027819 */ /* 0x000fe20000011405 */
[----:B------:R-:W-:Y:S01]  /*0710*/  IMAD.SHL.U32 R5, R7, 0x20, RZ ;  /* 0x0000002007057824 */ /* 0x000fe200078e00ff */
[----:B------:R-:W-:Y:S01]  /*0720*/  LOP3.LUT R3, R16, 0x7ffffffc, RZ, 0xc0, !PT ;  /* 0x7ffffffc10037812 */ /* 0x000fe200078ec0ff */
[----:B------:R-:W-:Y:S01]  /*0730*/  IMAD.SHL.U32 R7, R12, 0x20, RZ ;  /* 0x000000200c077824 */ /* 0x000fe200078e00ff */
[----:B------:R-:W-:Y:S01]  /*0740*/  R2P PR, R8, 0x6 ;  /* 0x0000000608007804 */ /* 0x000fe20000000000 */
[----:B------:R-:W-:Y:S01]  /*0750*/  IMAD R17, R2, 0x200, R9 ;  /* 0x0000020002117824 */ /* 0x000fe200078e0209 */
[----:B------:R-:W-:Y:S01]  /*0760*/  LOP3.LUT P6, RZ, R10, 0x4, RZ, 0xc0, !PT ;  /* 0x000000040aff7812 */ /* 0x000fe200078cc0ff */
[----:B------:R-:W-:Y:S01]  /*0770*/  IMAD.SHL.U32 R6, R2, 0x8, RZ ;  /* 0x0000000802067824 */ /* 0x000fe200078e00ff */
[----:B------:R-:W-:Y:S01]  /*0780*/  LOP3.LUT P5, RZ, R10, 0x2, RZ, 0xc0, !PT ;  /* 0x000000020aff7812 */ /* 0x000fe200078ac0ff */
[----:B------:R-:W-:-:S02]  /*0790*/  IMAD.SHL.U32 R2, R8, 0x40, RZ ;  /* 0x0000004008027824 */ /* 0x000fc400078e00ff */
[C---:B------:R-:W-:Y:S01]  /*07a0*/  IMAD.IADD R9, R15.reuse, 0x1, -R3 ;  /* 0x000000010f097824 */ /* 0x040fe200078e0a03 */
[----:B------:R-:W-:Y:S01]  /*07b0*/  LOP3.LUT R3, R6, 0x18, RZ, 0xc0, !PT ;  /* 0x0000001806037812 */ /* 0x000fe200078ec0ff */
[----:B------:R-:W-:Y:S01]  /*07c0*/  IMAD.SHL.U32 R15, R15, 0x2, RZ ;  /* 0x000000020f0f7824 */ /* 0x000fe200078e00ff */
[----:B------:R-:W-:Y:S01]  /*07d0*/  LOP3.LUT R2, R2, 0x1c0, RZ, 0xc0, !PT ;  /* 0x000001c002027812 */ /* 0x000fe200078ec0ff */
[----:B------:R-:W-:Y:S01]  /*07e0*/  IMAD.SHL.U32 R0, R0, 0x2, RZ ;  /* 0x0000000200007824 */ /* 0x000fe200078e00ff */
[----:B------:R-:W-:Y:S01]  /*07f0*/  LOP3.LUT R11, R3, 0x20, R7, 0xf8, !PT ;  /* 0x00000020030b7812 */ /* 0x000fe200078ef807 */
[----:B------:R-:W-:Y:S01]  /*0800*/  IMAD.SHL.U32 R7, R10, 0x40, RZ ;  /* 0x000000400a077824 */ /* 0x000fe200078e00ff */
[----:B------:R-:W-:Y:S01]  /*0810*/  LOP3.LUT R8, R5, 0x6, R15, 0xf8, !PT ;  /* 0x0000000605087812 */ /* 0x000fe200078ef80f */
[----:B------:R-:W-:Y:S01]  /*0820*/  IMAD.MOV.U32 R10, RZ, RZ, -0x10 ;  /* 0xfffffff0ff0a7424 */ /* 0x000fe200078e00ff */
[----:B------:R-:W-:Y:S02]  /*0830*/  SHF.R.U32.HI R6, RZ, 0x3, R2 ;  /* 0x00000003ff067819 */ /* 0x000fe40000011602 */
[----:B------:R-:W-:Y:S01]  /*0840*/  LOP3.LUT R5, R2, 0x20, R5, 0xf8, !PT ;  /* 0x0000002002057812 */ /* 0x000fe200078ef805 */
[----:B------:R1:W-:Y:S01]  /*0850*/  STL [R1+0x84], R8 ;  /* 0x0000840801007387 */ /* 0x0003e20000100800 */
[----:B------:R-:W-:-:S02]  /*0860*/  SEL R10, R10, 0x10, !P0 ;  /* 0x000000100a0a7807 */ /* 0x000fc40004000000 */
[----:B-1----:R-:W-:Y:S01]  /*0870*/  LOP3.LUT R8, R6, R2, R3, 0x1e, !PT ;  /* 0x0000000206087212 */ /* 0x002fe200078e1e03 */
[----:B------:R-:W-:Y:S01]  /*0880*/  IMAD.SHL.U32 R2, R9, 0x2, RZ ;  /* 0x0000000209027824 */ /* 0x000fe200078e00ff */
[----:B------:R-:W-:-:S03]  /*0890*/  LOP3.LUT R6, R5, R6, RZ, 0x3c, !PT ;  /* 0x0000000605067212 */ /* 0x000fc600078e3cff */
[--C-:B------:R-:W-:Y:S02]  /*08a0*/  IMAD R5, R18, 0x400, R2.reuse ;  /* 0x0000040012057824 */ /* 0x100fe400078e0202 */
[----:B------:R-:W-:Y:S01]  /*08b0*/  IMAD R3, R14, 0x400, R2 ;  /* 0x000004000e037824 */ /* 0x000fe200078e0202 */
[----:B------:R-:W-:Y:S01]  /*08c0*/  LOP3.LUT R2, R7, 0x1c0, RZ, 0xc0, !PT ;  /* 0x000001c007027812 */ /* 0x000fe200078ec0ff */
[----:B------:R-:W-:Y:S02]  /*08d0*/  IMAD.IADD R16, R5, 0x1, R6 ;  /* 0x0000000105107824 */ /* 0x000fe400078e0206 */
[----:B------:R-:W-:Y:S01]  /*08e0*/  IMAD.IADD R15, R3, 0x1, R8 ;  /* 0x00000001030f7824 */ /* 0x000fe200078e0208 */
[----:B------:R-:W-:Y:S01]  /*08f0*/  SHF.R.U32.HI R3, RZ, 0x3, R2 ;  /* 0x00000003ff037819 */ /* 0x000fe20000011602 */
[----:B------:R-:W-:Y:S01]  /*0900*/  IMAD.SHL.U32 R5, R12, 0x8, RZ ;  /* 0x000000080c057824 */ /* 0x000fe200078e00ff */
[C---:B------:R-:W-:Y:S01]  /*0910*/  IADD3 R12, R20.reuse, 0x80, RZ ;  /* 0x00000080140c7810 */ /* 0x040fe20007ffe0ff */
[----:B------:R-:W-:Y:S01]  /*0920*/  IMAD.SHL.U32 R8, R13, 0x40, RZ ;  /* 0x000000400d087824 */ /* 0x000fe200078e00ff */
[----:B------:R-:W-:Y:S01]  /*0930*/  IADD3 R13, R20, 0x40, RZ ;  /* 0x00000040140d7810 */ /* 0x000fe20007ffe0ff */
[----:B------:R-:W-:Y:S01]  /*0940*/  IMAD.MOV.U32 R6, RZ, RZ, 0x20 ;  /* 0x00000020ff067424 */ /* 0x000fe200078e00ff */
[----:B------:R-:W-:-:S02]  /*0950*/  LOP3.LUT R5, R2, 0x8, R5, 0xf8, !PT ;  /* 0x0000000802057812 */ /* 0x000fc400078ef805 */
[----:B------:R-:W-:Y:S01]  /*0960*/  LOP3.LUT R8, R8, 0xfffffe00, RZ, 0xc0, !PT ;  /* 0xfffffe0008087812 */ /* 0x000fe200078ec0ff */
[----:B------:R1:W-:Y:S01]  /*0970*/  STL [R1+0x68], R13 ;  /* 0x0000680d01007387 */ /* 0x0003e20000100800 */
[----:B------:R-:W-:Y:S01]  /*0980*/  LOP3.LUT R2, R3, R11, R2, 0x1e, !PT ;  /* 0x0000000b03027212 */ /* 0x000fe200078e1e02 */
[----:B------:R-:W-:Y:S01]  /*0990*/  IMAD.SHL.U32 R11, R17, 0x2, RZ ;  /* 0x00000002110b7824 */ /* 0x000fe200078e00ff */
[----:B------:R-:W-:Y:S01]  /*09a0*/  LOP3.LUT R3, R5, R3, RZ, 0x3c, !PT ;  /* 0x0000000305037212 */ /* 0x000fe200078e3cff */
[--C-:B------:R-:W-:Y:S01]  /*09b0*/  IMAD R7, R18, 0x400, R8.reuse ;  /* 0x0000040012077824 */ /* 0x100fe200078e0208 */
[----:B------:R-:W-:Y:S01]  /*09c0*/  STL [R1+0x6c], R12 ;  /* 0x00006c0c01007387 */ /* 0x000fe20000100800 */
[----:B------:R-:W-:Y:S01]  /*09d0*/  IMAD R9, R14, 0x400, R8 ;  /* 0x000004000e097824 */ /* 0x000fe200078e0208 */
[----:B------:R-:W-:Y:S01]  /*09e0*/  LOP3.LUT R8, R2, R8, RZ, 0xfc, !PT ;  /* 0x0000000802087212 */ /* 0x000fe200078efcff */
[----:B------:R-:W-:Y:S01]  /*09f0*/  IMAD.MOV.U32 R5, RZ, RZ, 0x40 ;  /* 0x00000040ff057424 */ /* 0x000fe200078e00ff */
[----:B------:R-:W-:Y:S01]  /*0a00*/  SEL R2, R6, 0xffffffe0, !P3 ;  /* 0xffffffe006027807 */ /* 0x000fe20005800000 */
[----:B------:R-:W-:Y:S01]  /*0a10*/  IMAD.IADD R7, R7, 0x1, R3 ;  /* 0x0000000107077824 */ /* 0x000fe200078e0203 */
[----:B------:R2:W-:Y:S01]  /*0a20*/  STL [R1+0x2c], R11 ;  /* 0x00002c0b01007387 */ /* 0x0005e20000100800 */
[----:B------:R-:W-:Y:S01]  /*0a30*/  IMAD.IADD R9, R3, 0x1, R9 ;  /* 0x0000000103097824 */ /* 0x000fe200078e0209 */
[----:B------:R-:W-:-:S02]  /*0a40*/  SEL R3, R5, 0xffffffc0, !P4 ;  /* 0xffffffc005037807 */ /* 0x000fc40006000000 */
[----:B------:R3:W-:Y:S01]  /*0a50*/  STL [R1], R0 ;  /* 0x0000000001007387 */ /* 0x0007e20000100800 */
[----:B------:R-:W-:Y:S02]  /*0a60*/  SEL R6, R6, 0xffffffe0, !P5 ;  /* 0xffffffe006067807 */ /* 0x000fe40006800000 */
[C---:B------:R-:W-:Y:S01]  /*0a70*/  IMAD.IADD R252, R0.reuse, 0x1, R3 ;  /* 0x0000000100fc7824 */ /* 0x040fe200078e0203 */
[----:B------:R-:W-:Y:S02]  /*0a80*/  SEL R5, R5, 0xffffffc0, !P6 ;  /* 0xffffffc005057807 */ /* 0x000fe40007000000 */
[----:B------:R-:W-:Y:S02]  /*0a90*/  LEA R9, R9, 0x12000, 0x1 ;  /* 0x0001200009097811 */ /* 0x000fe400078e08ff */
[----:B-1----:R-:W-:Y:S01]  /*0aa0*/  LEA R13, R15, 0xc000, 0x1 ;  /* 0x0000c0000f0d7811 */ /* 0x002fe200078e08ff */
[--C-:B--2---:R-:W-:Y:S01]  /*0ab0*/  IMAD.IADD R11, R0, 0x1, R2.reuse ;  /* 0x00000001000b7824 */ /* 0x104fe200078e0202 */
[----:B------:R-:W-:Y:S01]  /*0ac0*/  IADD3 R2, R3, R0, R2 ;  /* 0x0000000003027210 */ /* 0x000fe20007ffe002 */
[----:B---3--:R-:W-:-:S03]  /*0ad0*/  IMAD.SHL.U32 R0, R16, 0x2, RZ ;  /* 0x0000000210007824 */ /* 0x008fc600078e00ff */
[----:B------:R1:W-:Y:S04]  /*0ae0*/  STL [R1+0x4], R11 ;  /* 0x0000040b01007387 */ /* 0x0003e80000100800 */
[----:B------:R2:W-:Y:S01]  /*0af0*/  STL [R1+0x10], R2 ;  /* 0x0000100201007387 */ /* 0x0005e20000100800 */
[C---:B------:R-:W-:Y:S02]  /*0b00*/  IADD3 R12, R0.reuse, 0x20, RZ ;  /* 0x00000020000c7810 */ /* 0x040fe40007ffe0ff */
[C---:B------:R-:W-:Y:S01]  /*0b10*/  @P1 IADD3 R12, R0.reuse, -0x20, RZ ;  /* 0xffffffe0000c1810 */ /* 0x040fe20007ffe0ff */
[----:B------:R3:W-:Y:S04]  /*0b20*/  STL [R1+0x50], R0 ;  /* 0x0000500001007387 */ /* 0x0007e80000100800 */
[----:B------:R-:W-:Y:S01]  /*0b30*/  STL [R1+0x78], R13 ;  /* 0x0000780d01007387 */ /* 0x000fe20000100800 */
[----:B-1----:R-:W-:-:S02]  /*0b40*/  IMAD.IADD R11, R0, 0x1, R10 ;  /* 0x00000001000b7824 */ /* 0x002fc400078e020a */
[----:B--2---:R-:W-:-:S03]  /*0b50*/  IMAD R2, R4, 0x2, R3 ;  /* 0x0000000204027824 */ /* 0x004fc600078e0203 */
[----:B------:R1:W-:Y:S01]  /*0b60*/  STL [R1+0x5c], R11 ;  /* 0x00005c0b01007387 */ /* 0x0003e20000100800 */
[----:B------:R-:W-:Y:S01]  /*0b70*/  IMAD.SHL.U32 R3, R4, 0x2, RZ ;  /* 0x0000000204037824 */ /* 0x000fe200078e00ff */
[C---:B------:R-:W-:Y:S01]  /*0b80*/  IADD3 R4, R13.reuse, 0x40, RZ ;  /* 0x000000400d047810 */ /* 0x040fe20007ffe0ff */
[----:B---3--:R-:W-:Y:S01]  /*0b90*/  IMAD.SHL.U32 R0, R8, 0x2, RZ ;  /* 0x0000000208007824 */ /* 0x008fe200078e00ff */
[----:B------:R-:W-:Y:S01]  /*0ba0*/  @P2 IADD3 R4, R13, -0x40, RZ ;  /* 0xffffffc00d042810 */ /* 0x000fe20007ffe0ff */
[----:B------:R-:W-:Y:S02]  /*0bb0*/  IMAD.IADD R8, R6, 0x1, R9 ;  /* 0x0000000106087824 */ /* 0x000fe400078e0209 */
[----:B-1----:R-:W-:-:S04]  /*0bc0*/  IMAD.SHL.U32 R11, R7, 0x2, RZ ;  /* 0x00000002070b7824 */ /* 0x002fc800078e00ff */
[----:B------:R-:W-:Y:S01]  /*0bd0*/  IMAD.IADD R7, R11, 0x1, R6 ;  /* 0x000000010b077824 */ /* 0x000fe200078e0206 */
[----:B------:R-:W-:Y:S04]  /*0be0*/  STL [R1+0x8], R11 ;  /* 0x0000080b01007387 */ /* 0x000fe80000100800 */
[----:B------:R-:W-:Y:S04]  /*0bf0*/  STL [R1+0x54], R12 ;  /* 0x0000540c01007387 */ /* 0x000fe80000100800 */
[----:B------:R1:W-:Y:S04]  /*0c00*/  STL [R1+0x7c], R4 ;  /* 0x00007c0401007387 */ /* 0x0003e80000100800 */
[----:B------:R-:W-:Y:S01]  /*0c10*/  STL [R1+0x1c], R9 ;  /* 0x00001c0901007387 */ /* 0x000fe20000100800 */
[----:B-1----:R-:W-:-:S02]  /*0c20*/  IMAD.IADD R4, R10, 0x1, R12 ;  /* 0x000000010a047824 */ /* 0x002fc400078e020c */
[----:B------:R-:W-:-:S03]  /*0c30*/  IMAD.IADD R10, R11, 0x1, R5 ;  /* 0x000000010b0a7824 */ /* 0x000fc600078e0205 */
[----:B------:R1:W-:Y:S04]  /*0c40*/  STL [R1+0x58], R4 ;  /* 0x0000580401007387 */ /* 0x0003e80000100800 */
[----:B------:R-:W-:Y:S04]  /*0c50*/  STL [R1+0xc], R7 ;  /* 0x00000c0701007387 */ /* 0x000fe80000100800 */
[----:B------:R-:W-:Y:S04]  /*0c60*/  STL [R1+0x18], R10 ;  /* 0x0000180a01007387 */ /* 0x000fe80000100800 */
[----:B------:R-:W-:Y:S01]  /*0c70*/  STL [R1+0x28], R8 ;  /* 0x0000280801007387 */ /* 0x000fe20000100800 */
[----:B-1----:R-:W-:-:S02]  /*0c80*/  IMAD.IADD R4, R5, 0x1, R9 ;  /* 0x0000000105047824 */ /* 0x002fc400078e0209 */
[----:B------:R-:W-:-:S03]  /*0c90*/  IMAD.IADD R5, R7, 0x1, R5 ;  /* 0x0000000107057824 */ /* 0x000fc600078e0205 */
[----:B------:R1:W-:Y:S04]  /*0ca0*/  STL [R1+0x20], R4 ;  /* 0x0000200401007387 */ /* 0x0003e80000100800 */
[----:B------:R2:W-:Y:S01]  /*0cb0*/  STL [R1+0x14], R5 ;  /* 0x0000140501007387 */ /* 0x0005e20000100800 */
[----:B-1----:R-:W-:-:S05]  /*0cc0*/  IMAD.IADD R4, R6, 0x1, R4 ;  /* 0x0000000106047824 */ /* 0x002fca00078e0204 */
[----:B----4-:R2:W-:Y:S02]  /*0cd0*/  STL [R1+0x24], R4 ;  /* 0x0000240401007387 */ /* 0x0105e40000100800 */
.L_x_44:
[----:B------:R-:W-:Y:S02]  /*0ce0*/  ULDC.64 UR6, c[0x0][0x240] ;  /* 0x0000900000067ab9 */ /* 0x000fe40000000a00 */
[----:B------:R-:W-:Y:S02]  /*0cf0*/  UISETP.NE.U32.AND UP1, UPT, URZ, UR6, UPT ;  /* 0x000000063f00728c */ /* 0x000fe4000bf25070 */
[----:B------:R-:W-:Y:S02]  /*0d00*/  USHF.L.U32 UR13, UR31, 0x2, URZ ;  /* 0x000000021f0d7899 */ /* 0x000fe4000800063f */
[----:B------:R-:W-:Y:S02]  /*0d10*/  USHF.R.S32.HI UR38, URZ, 0x1f, UR31 ;  /* 0x0000001f3f267899 */ /* 0x000fe4000801141f */
[----:B------:R-:W-:Y:S02]  /*0d20*/  UISETP.NE.AND.EX UP1, UPT, URZ, UR7, UPT, UP1 ;  /* 0x000000073f00728c */ /* 0x000fe4000bf25310 */
[----:B------:R-:W-:-:S02]  /*0d30*/  ULDC.64 UR10, c[0x0][0x250] ;  /* 0x00009400000a7ab9 */ /* 0x000fc40000000a00 */
[----:B------:R-:W-:Y:S02]  /*0d40*/  UISETP.NE.U32.AND UP3, UPT, URZ, UR10, UPT ;  /* 0x0000000a3f00728c */ /* 0x000fe4000bf65070 */
[----:B------:R-:W-:Y:S01]  /*0d50*/  USHF.L.U64.HI UR12, UR31, 0x2, UR38 ;  /* 0x000000021f0c7899 */ /* 0x000fe20008010226 */
[----:B------:R-:W-:Y:S01]  /*0d60*/  PLOP3.LUT P2, PT, PT, PT, UP1, 0x80, 0x0 ;  /* 0x000000000000781c */ /* 0x000fe20003f4f018 */
[----:B------:R-:W-:Y:S02]  /*0d70*/  UIADD3 UR6, UP0, UR13, UR6, URZ ;  /* 0x000000060d067290 */ /* 0x000fe4000ff1e03f */
[----:B------:R-:W-:Y:S02]  /*0d80*/  UISETP.NE.AND.EX UP3, UPT, URZ, UR11, UPT, UP3 ;  /* 0x0000000b3f00728c */ /* 0x000fe4000bf65330 */
[----:B------:R-:W-:Y:S02]  /*0d90*/  UIADD3.X UR7, UR12, UR7, URZ, UP0, !UPT ;  /* 0x000000070c077290 */ /* 0x000fe400087fe43f */
[----:B-12---:R-:W-:Y:S01]  /*0da0*/  IMAD.U32 R4, RZ, RZ, UR6 ;  /* 0x00000006ff047e24 */ /* 0x006fe2000f8e00ff */
[----:B------:R-:W-:Y:S01]  /*0db0*/  ULDC.U8 UR14, c[0x0][0x312] ;  /* 0x0000c480000e7ab9 */ /* 0x000fe20000000000 */
[----:B------:R-:W-:Y:S01]  /*0dc0*/  PLOP3.LUT P0, PT, PT, PT, UP3, 0x80, 0x0 ;  /* 0x000000000000781c */ /* 0x000fe20003f0f038 */
[----:B------:R-:W-:Y:S01]  /*0dd0*/  ULDC.64 UR8, c[0x0][0x248] ;  /* 0x0000920000087ab9 */ /* 0x000fe20000000a00 */
[----:B------:R-:W-:Y:S01]  /*0de0*/  IMAD.U32 R5, RZ, RZ, UR7 ;  /* 0x00000007ff057e24 */ /* 0x000fe2000f8e00ff */
[----:B------:R-:W-:-:S02]  /*0df0*/  UISETP.NE.AND UP4, UPT, UR14, URZ, UPT ;  /* 0x0000003f0e00728c */ /* 0x000fc4000bf85270 */
[----:B------:R-:W-:Y:S02]  /*0e00*/  @UP3 UIADD3 UR6, UP0, UR13, UR10, URZ ;  /* 0x0000000a0d063290 */ /* 0x000fe4000ff1e03f */
[----:B------:R1:W2:Y:S01]  /*0e10*/  @P2 LDG.E R9, [R4.64] ;  /* 0x0000000404092981 */ /* 0x0002a2000c1e1900 */
[----:B------:R-:W-:Y:S02]  /*0e20*/  UISETP.EQ.U32.AND UP2, UPT, URZ, UR8, UPT ;  /* 0x000000083f00728c */ /* 0x000fe4000bf42070 */
[----:B------:R-:W-:Y:S01]  /*0e30*/  @UP3 UIADD3.X UR7, UR12, UR11, URZ, UP0, !UPT ;  /* 0x0000000b0c073290 */ /* 0x000fe200087fe43f */
[----:B------:R1:W3:Y:S01]  /*0e40*/  @P2 LDG.E R8, [R4.64+0x4] ;  /* 0x0000040404082981 */ /* 0x0002e2000c1e1900 */
[----:B------:R-:W-:Y:S01]  /*0e50*/  MOV R6, UR6 ;  /* 0x0000000600067c02 */ /* 0x000fe20008000f00 */
[----:B------:R-:W-:-:S03]  /*0e60*/  UISETP.EQ.OR.EX UP2, UPT, URZ, UR9, !UP4, UP2 ;  /* 0x000000093f00728c */ /* 0x000fc6000e742720 */
[----:B------:R-:W-:Y:S01]  /*0e70*/  IMAD.U32 R7, RZ, RZ, UR7 ;  /* 0x00000007ff077e24 */ /* 0x000fe2000f8e00ff */
[----:B------:R-:W-:-:S04]  /*0e80*/  UIADD3 UR8, UP0, UR13, UR8, URZ ;  /* 0x000000080d087290 */ /* 0x000fc8000ff1e03f */
[----:B----45:R4:W5:Y:S01]  /*0e90*/  @P0 LDG.E R6, [R6.64] ;  /* 0x0000000406060981 */ /* 0x030962000c1e1900 */
[----:B------:R-:W-:Y:S01]  /*0ea0*/  PLOP3.LUT P1, PT, PT, PT, UP2, 0x80, 0x0 ;  /* 0x000000000000781c */ /* 0x000fe20003f2f028 */
[----:B------:R-:W-:Y:S01]  /*0eb0*/  UIADD3.X UR9, UR12, UR9, URZ, UP0, !UPT ;  /* 0x000000090c097290 */ /* 0x000fe200087fe43f */
[----:B-1----:R-:W-:-:S05]  /*0ec0*/  IMAD.U32 R4, RZ, RZ, UR8 ;  /* 0x00000008ff047e24 */ /* 0x002fca000f8e00ff */
[----:B------:R-:W-:-:S06]  /*0ed0*/  MOV R5, UR9 ;  /* 0x0000000900057c02 */ /* 0x000fcc0008000f00 */
[----:B----4-:R-:W4:Y:S01]  /*0ee0*/  @!P1 LDG.E R7, [R4.64] ;  /* 0x0000000404079981 */ /* 0x010f22000c1e1900 */
[----:B------:R-:W-:Y:S02]  /*0ef0*/  UMOV UR18, 0xffffffff ;  /* 0xffffffff00127882 */ /* 0x000fe40000000000 */
[----:B------:R-:W-:Y:S02]  /*0f00*/  UMOV UR17, URZ ;  /* 0x0000003f00117c82 */ /* 0x000fe40008000000 */
[----:B------:R-:W-:Y:S02]  /*0f10*/  UMOV UR25, 0xffffffff ;  /* 0xffffffff00197882 */ /* 0x000fe40000000000 */
[----:B------:R-:W-:Y:S01]  /*0f20*/  ULDC UR8, c[0x0][0x218] ;  /* 0x0000860000087ab9 */ /* 0x000fe20000000800 */
[----:B--2---:R-:W1:Y:S08]  /*0f30*/  @P2 R2UR UR18, R9 ;  /* 0x00000000091223c2 */ /* 0x004e7000000e0000 */
[----:B---3--:R-:W1:Y:S08]  /*0f40*/  @P2 R2UR UR6, R8 ;  /* 0x00000000080623c2 */ /* 0x008e7000000e0000 */
[----:B-----5:R2:W3:Y:S01]  /*0f50*/  @P0 R2UR UR17, R6 ;  /* 0x00000000061103c2 */ /* 0x0204e200000e0000 */
[----:B------:R-:W-:-:S04]  /*0f60*/  ISETP.NE.U32.AND P0, PT, RZ, c[0x0][0x248], PT ;  /* 0x00009200ff007a0c */ /* 0x000fc80003f05070 */
[----:B------:R-:W-:Y:S01]  /*0f70*/  ISETP.NE.AND.EX P0, PT, RZ, c[0x0][0x24c], PT, P0 ;  /* 0x00009300ff007a0c */ /* 0x000fe20003f05300 */
[----:B-1----:R-:W-:Y:S02]  /*0f80*/  @UP1 UIADD3 UR24, UR6, -UR18, URZ ;  /* 0x8000001206181290 */ /* 0x002fe4000fffe03f */
[----:B----4-:R2:W1:Y:S05]  /*0f90*/  @!P1 R2UR UR25, R7 ;  /* 0x00000000071993c2 */ /* 0x01046a00000e0000 */
[----:B------:R-:W-:-:S05]  /*0fa0*/  @!UP1 ULDC UR24, c[0x0][0x214] ;  /* 0x0000850000189ab9 */ /* 0x000fca0000000800 */
[----:B------:R-:W-:Y:S05]  /*0fb0*/  @!P0 BRA `(.L_x_0) ;  /* 0x0000007000008947 */ /* 0x000fea0003800000 */
[----:B---3--:R-:W-:-:S13]  /*0fc0*/  PLOP3.LUT P0, PT, PT, PT, UP4, 0x80, 0x0 ;  /* 0x000000000000781c */ /* 0x008fda0003f0f048 */
[----:B--2---:R-:W2:Y:S04]  /*0fd0*/  @P0 LDG.E R6, [R4.64+0x4] ;  /* 0x0000040404060981 */ /* 0x004ea8000c1e1900 */
[----:B------:R-:W3:Y:S01]  /*0fe0*/  @!P0 LDG.E R4, [R4.64] ;  /* 0x0000000404048981 */ /* 0x000ee2000c1e1900 */
[----:B--2---:R-:W2:Y:S02]  /*0ff0*/  @P0 R2UR UR6, R6 ;  /* 0x00000000060603c2 */ /* 0x004ea400000e0000 */
[----:B-12---:R-:W-:-:S11]  /*1000*/  @UP4 UIADD3 UR8, UR6, -UR25, URZ ;  /* 0x8000001906084290 */ /* 0x006fd6000fffe03f */
[----:B---3--:R1:W2:Y:S01]  /*1010*/  @!P0 R2UR UR8, R4 ;  /* 0x00000000040883c2 */ /* 0x0082a200000e0000 */
[----:B------:R-:W-:-:S07]  /*1020*/  DEPBAR.LE SB1, 0x0, {2} ;  /* 0x000090040000791a */ /* 0x000fce0000000000 */
.L_x_0:
[----:B---3--:R-:W-:Y:S02]  /*1030*/  ULDC.64 UR6, c[0x0][0x258] ;  /* 0x0000960000067ab9 */ /* 0x008fe40000000a00 */
[----:B------:R-:W-:-:S04]  /*1040*/  UISETP.NE.U32.AND UP2, UPT, URZ, UR6, UPT ;  /* 0x000000063f00728c */ /* 0x000fc8000bf45070 */
[----:B------:R-:W-:-:S06]  /*1050*/  UISETP.NE.AND.EX UP2, UPT, URZ, UR7, UPT, UP2 ;  /* 0x000000073f00728c */ /* 0x000fcc000bf45320 */
[----:B------:R-:W-:-:S05]  /*1060*/  PLOP3.LUT P0, PT, PT, PT, UP2, 0x80, 0x0 ;  /* 0x000000000000781c */ /* 0x000fca0003f0f028 */
[----:B------:R-:W-:-:S04]  /*1070*/  @UP2 UIADD3 UR6, UP0, UR13, UR6, URZ ;  /* 0x000000060d062290 */ /* 0x000fc8000ff1e03f */
[----:B------:R-:W-:Y:S02]  /*1080*/  @UP2 UIADD3.X UR7, UR12, UR7, URZ, UP0, !UPT ;  /* 0x000000070c072290 */ /* 0x000fe400087fe43f */
[----:B------:R-:W-:-:S04]  /*1090*/  IMAD.U32 R4, RZ, RZ, UR6 ;  /* 0x00000006ff047e24 */ /* 0x000fc8000f8e00ff */
[----:B------:R-:W-:Y:S01]  /*10a0*/  IMAD.U32 R5, RZ, RZ, UR7 ;  /* 0x00000007ff057e24 */ /* 0x000fe2000f8e00ff */
[----:B------:R-:W-:-:S04]  /*10b0*/  ULDC.64 UR6, c[0x0][0x268] ;  /* 0x00009a0000067ab9 */ /* 0x000fc80000000a00 */
[----:B------:R-:W3:Y:S01]  /*10c0*/  @P0 LDG.E R4, [R4.64] ;  /* 0x0000000404040981 */ /* 0x000ee2000c1e1900 */
[----:B------:R-:W-:Y:S02]  /*10d0*/  @!UP2 UISETP.NE.U32.AND UP0, UPT, URZ, UR6, UPT ;  /* 0x000000063f00a28c */ /* 0x000fe4000bf05070 */
[----:B------:R-:W-:Y:S02]  /*10e0*/  ULDC UR9, c[0x0][0x21c] ;  /* 0x0000870000097ab9 */ /* 0x000fe40000000800 */
[----:B------:R-:W-:Y:S02]  /*10f0*/  @!UP2 UISETP.NE.AND.EX UP0, UPT, URZ, UR7, UPT, UP0 ;  /* 0x000000073f00a28c */ /* 0x000fe4000bf05300 */
[----:B------:R-:W-:Y:S02]  /*1100*/  USHF.L.U32 UR23, UR20, 0x6, URZ ;  /* 0x0000000614177899 */ /* 0x000fe4000800063f */
[----:B------:R-:W-:Y:S01]  /*1110*/  @!UP2 USEL UR6, URZ, UR9, !UP0 ;  /* 0x000000093f06a287 */ /* 0x000fe2000c000000 */
[----:B---3--:R-:W3:Y:S02]  /*1120*/  @P0 R2UR UR16, R4 ;  /* 0x00000000041003c2 */ /* 0x008ee400000e0000 */
[----:B---3--:R-:W-:-:S02]  /*1130*/  @UP2 UIADD3 UR16, UR16, -UR17, URZ ;  /* 0x8000001110102290 */ /* 0x008fc4000fffe03f */
[----:B------:R-:W-:-:S04]  /*1140*/  @!UP2 UIADD3 UR16, UR6, UR8, -UR17 ;  /* 0x000000080610a290 */ /* 0x000fc8000fffe811 */
[----:B------:R-:W-:-:S06]  /*1150*/  UISETP.GT.AND UP0, UPT, UR16, UR23, UPT ;  /* 0x000000171000728c */ /* 0x000fcc000bf04270 */
[----:B------:R-:W-:-:S13]  /*1160*/  PLOP3.LUT P0, PT, PT, PT, UP0, 0x80, 0x0 ;  /* 0x000000000000781c */ /* 0x000fda0003f0f008 */
[----:B------:R-:W-:Y:S05]  /*1170*/  @!P0 BRA `(.L_x_1) ;  /* 0x00007c1000008947 */ /* 0x000fea0003800000 */
[----:B------:R-:W-:Y:S02]  /*1180*/  ULDC.64 UR12, c[0x0][0x178] ;  /* 0x00005e00000c7ab9 */ /* 0x000fe40000000a00 */
[----:B-1----:R-:W-:Y:S02]  /*1190*/  UISETP.NE.AND UP0, UPT, UR25, -0x1, UPT ;  /* 0xffffffff1900788c */ /* 0x002fe4000bf05270 */
[----:B------:R-:W-:Y:S02]  /*11a0*/  UIMAD UR14, UR38, UR12, URZ ;  /* 0x0000000c260e72a4 */ /* 0x000fe4000f8e023f */
[----:B------:R-:W-:Y:S02]  /*11b0*/  UIMAD.WIDE.U32 UR10, UR31, UR12, URZ ;  /* 0x0000000c1f0a72a5 */ /* 0x000fe4000f8e003f */
[----:B------:R-:W-:Y:S01]  /*11c0*/  UIADD3 UR12, UR24, 0x3f, URZ ;  /* 0x0000003f180c7890 */ /* 0x000fe2000fffe03f */
[----:B------:R-:W-:Y:S01]  /*11d0*/  PLOP3.LUT P1, PT, PT, PT, UP0, 0x80, 0x0 ;  /* 0x000000000000781c */ /* 0x000fe20003f2f008 */
[----:B------:R-:W-:-:S02]  /*11e0*/  UIMAD UR21, UR31, UR13, UR14 ;  /* 0x0000000d1f1572a4 */ /* 0x000fc4000f8e020e */
[----:B------:R-:W-:Y:S02]  /*11f0*/  USHF.R.S32.HI UR19, URZ, 0x1f, UR12 ;  /* 0x0000001f3f137899 */ /* 0x000fe4000801140c */
[----:B------:R-:W-:Y:S02]  /*1200*/  UISETP.NE.AND UP2, UPT, UR18, -0x1, UPT ;  /* 0xffffffff1200788c */ /* 0x000fe4000bf45270 */
[----:B------:R-:W-:Y:S02]  /*1210*/  ULEA.HI UR12, UR19, UR12, URZ, 0x6 ;  /* 0x0000000c130c7291 */ /* 0x000fe4000f8f303f */
[----:B------:R-:W-:Y:S02]  /*1220*/  @UP0 UIADD3 UR13, UR17, UR25, URZ ;  /* 0x00000019110d0290 */ /* 0x000fe4000fffe03f */
[----:B------:R-:W-:Y:S02]  /*1230*/  ULDC.64 UR6, c[0x0][0x190] ;  /* 0x0000640000067ab9 */ /* 0x000fe40000000a00 */
[----:B------:R-:W-:-:S02]  /*1240*/  ULDC.64 UR14, c[0x0][0x198] ;  /* 0x00006600000e7ab9 */ /* 0x000fc40000000a00 */
[----:B------:R-:W-:Y:S02]  /*1250*/  USHF.R.S32.HI UR33, URZ, 0x6, UR12 ;  /* 0x000000063f217899 */ /* 0x000fe4000801140c */
[----:B------:R-:W-:Y:S02]  /*1260*/  UIMAD.WIDE.U32 UR8, UR18, UR6, URZ ;  /* 0x00000006120872a5 */ /* 0x000fe4000f8e003f */
[----:B------:R-:W-:Y:S02]  /*1270*/  UIMAD UR22, UR18, UR7, URZ ;  /* 0x00000007121672a4 */ /* 0x000fe4000f8e023f */
[----:B------:R-:W-:Y:S02]  /*1280*/  ULOP3.LUT UR12, UR12, 0xffffffc0, URZ, 0xc0, !UPT ;  /* 0xffffffc00c0c7892 */ /* 0x000fe4000f8ec03f */
[----:B------:R-:W-:Y:S02]  /*1290*/  @UP0 UIMAD.WIDE.U32 UR6, UR13, UR14, URZ ;  /* 0x0000000e0d0602a5 */ /* 0x000fe4000f8e003f */
[----:B------:R-:W-:-:S02]  /*12a0*/  UIADD3 UR14, UR12, -0x40, URZ ;  /* 0xffffffc00c0e7890 */ /* 0x000fc4000fffe03f */
[----:B------:R-:W-:Y:S02]  /*12b0*/  UIADD3 UR32, UR11, UR21, URZ ;  /* 0x000000150b207290 */ /* 0x000fe4000fffe03f */
[----:B------:R-:W-:Y:S02]  /*12c0*/  @UP0 UIMAD UR27, UR13, UR15, UR7 ;  /* 0x0000000f0d1b02a4 */ /* 0x000fe4000f8e0207 */
[----:B------:R-:W-:Y:S02]  /*12d0*/  USEL UR37, UR10, UR8, !UP2 ;  /* 0x000000080a257287 */ /* 0x000fe4000d000000 */
[----:B------:R-:W-:Y:S02]  /*12e0*/  @UP2 UIADD3 UR32, UR9, UR22, URZ ;  /* 0x0000001609202290 */ /* 0x000fe4000fffe03f */
[----:B------:R-:W-:Y:S02]  /*12f0*/  USHF.R.S32.HI UR28, URZ, 0x1f, UR14 ;  /* 0x0000001f3f1c7899 */ /* 0x000fe4000801140e */
[----:B------:R-:W-:Y:S01]  /*1300*/  @UP0 UMOV UR26, UR6 ;  /* 0x00000006001a0c82 */ /* 0x000fe20008000000 */
[----:B------:R-:W-:Y:S05]  /*1310*/  @P1 BRA `(.L_x_2) ;  /* 0x000000c000001947 */ /* 0x000fea0003800000 */
[----:B------:R-:W-:Y:S02]  /*1320*/  USHF.R.S32.HI UR6, URZ, 0x1f, UR17 ;  /* 0x0000001f3f067899 */ /* 0x000fe40008011411 */
[----:B------:R-:W-:-:S02]  /*1330*/  ULDC.64 UR8, c[0x0][0x198] ;  /* 0x0000660000087ab9 */ /* 0x000fc40000000a00 */
[----:B------:R-:W-:Y:S02]  /*1340*/  UIMAD UR10, UR6, UR8, URZ ;  /* 0x00000008060a72a4 */ /* 0x000fe4000f8e023f */
[----:B------:R-:W-:Y:S02]  /*1350*/  UIMAD.WIDE.U32 UR6, UR17, UR8, URZ ;  /* 0x00000008110672a5 */ /* 0x000fe4000f8e003f */
[----:B------:R-:W-:-:S03]  /*1360*/  UIMAD UR9, UR17, UR9, UR10 ;  /* 0x00000009110972a4 */ /* 0x000fc6000f8e020a */
[----:B------:R-:W-:Y:S02]  /*1370*/  ULDC.64 UR10, c[0x0][0x180] ;  /* 0x00006000000a7ab9 */ /* 0x000fe40000000a00 */
[----:B------:R-:W-:Y:S02]  /*1380*/  UIADD3 UR7, UR7, UR9, URZ ;  /* 0x0000000907077290 */ /* 0x000fe4000fffe03f */
[----:B------:R-:W-:Y:S02]  /*1390*/  UIMAD UR8, UR38, UR10, URZ ;  /* 0x0000000a260872a4 */ /* 0x000fe4000f8e023f */
[----:B------:R-:W-:Y:S02]  /*13a0*/  UIMAD.WIDE.U32 UR6, UR31, UR10, UR6 ;  /* 0x0000000a1f0672a5 */ /* 0x000fe4000f8e0006 */
[----:B------:R-:W-:-:S04]  /*13b0*/  UIMAD UR8, UR31, UR11, UR8 ;  /* 0x0000000b1f0872a4 */ /* 0x000fc8000f8e0208 */
[----:B------:R-:W-:Y:S02]  /*13c0*/  UIADD3 UR27, UR7, UR8, URZ ;  /* 0x00000008071b7290 */ /* 0x000fe4000fffe03f */
[----:B------:R-:W-:Y:S02]  /*13d0*/  UMOV UR26, UR6 ;  /* 0x00000006001a7c82 */ /* 0x000fe40008000000 */
.L_x_2:
[----:B------:R-:W-:Y:S02]  /*13e0*/  @UP0 UIADD3 UR8, UR17, UR25, URZ ;  /* 0x0000001911080290 */ /* 0x000fe4000fffe03f */
[----:B------:R-:W-:Y:S02]  /*13f0*/  ULDC.64 UR10, c[0x0][0x1a0] ;  /* 0x00006800000a7ab9 */ /* 0x000fe40000000a00 */
[----:B------:R-:W-:-:S04]  /*1400*/  @UP0 UIMAD.WIDE.U32 UR6, UR8, UR10, URZ ;  /* 0x0000000a080602a5 */ /* 0x000fc8000f8e003f */
[----:B------:R-:W-:-:S03]  /*1410*/  @UP0 UIMAD UR30, UR8, UR11, UR7 ;  /* 0x0000000b081e02a4 */ /* 0x000fc6000f8e0207 */
[----:B------:R-:W-:Y:S01]  /*1420*/  @UP0 UMOV UR29, UR6 ;  /* 0x00000006001d0c82 */ /* 0x000fe20008000000 */
[----:B------:R-:W-:Y:S05]  /*1430*/  @P1 BRA `(.L_x_3) ;  /* 0x000000c000001947 */ /* 0x000fea0003800000 */
[----:B------:R-:W-:Y:S02]  /*1440*/  USHF.R.S32.HI UR6, URZ, 0x1f, UR17 ;  /* 0x0000001f3f067899 */ /* 0x000fe40008011411 */
[----:B------:R-:W-:Y:S02]  /*1450*/  ULDC.64 UR8, c[0x0][0x1a0] ;  /* 0x0000680000087ab9 */ /* 0x000fe40000000a00 */
        /* <DEDUP_REMOVED lines=10> */
.L_x_3:
[----:B------:R-:W-:Y:S01]  /*1500*/  IABS R8, c[0x0][0x1c8] ;  /* 0x0000720000087a13 */ /* 0x000fe20000000000 */
[----:B------:R-:W-:Y:S01]  /*1510*/  ULDC.64 UR8, c[0x0][0x370] ;  /* 0x0000dc0000087ab9 */ /* 0x000fe20000000a00 */
[----:B--2---:R-:W-:Y:S01]  /*1520*/  IABS R7, UR36 ;  /* 0x0000002400077c13 */ /* 0x004fe20008000000 */
[----:B------:R-:W-:Y:S01]  /*1530*/  @UP2 UIMAD.WIDE.U32 UR6, UR18, UR8, URZ ;  /* 0x00000008120622a5 */ /* 0x000fe2000f8e003f */
[----:B------:R-:W1:Y:S01]  /*1540*/  I2F.RP R4, R8 ;  /* 0x0000000800047306 */ /* 0x000e620000209400 */
[----:B------:R-:W-:Y:S01]  /*1550*/  ISETP.NE.AND P2, PT, RZ, c[0x0][0x1c8], PT ;  /* 0x00007200ff007a0c */ /* 0x000fe20003f45270 */
[----:B------:R-:W-:Y:S02]  /*1560*/  ULDC UR13, c[0x0][0x234] ;  /* 0x00008d00000d7ab9 */ /* 0x000fe40000000800 */
[----:B------:R-:W-:-:S02]  /*1570*/  @UP2 UIMAD UR22, UR18, UR9, UR7 ;  /* 0x00000009121622a4 */ /* 0x000fc4000f8e0207 */
[----:B------:R-:W-:Y:S02]  /*1580*/  @UP2 UMOV UR21, UR6 ;  /* 0x0000000600152c82 */ /* 0x000fe40008000000 */
[----:B------:R-:W-:Y:S02]  /*1590*/  ULDC.64 UR6, c[0x0][0x368] ;  /* 0x0000da0000067ab9 */ /* 0x000fe40000000a00 */
[----:B------:R-:W-:Y:S02]  /*15a0*/  @!UP2 UIMAD UR8, UR38, UR6, URZ ;  /* 0x000000062608a2a4 */ /* 0x000fe4000f8e023f */
[----:B------:R-:W-:Y:S02]  /*15b0*/  USHF.R.S32.HI UR19, URZ, 0x1f, UR23 ;  /* 0x0000001f3f137899 */ /* 0x000fe40008011417 */
[----:B------:R-:W-:Y:S01]  /*15c0*/  @!UP2 UIMAD UR8, UR31, UR7, UR8 ;  /* 0x000000071f08a2a4 */ /* 0x000fe2000f8e0208 */
[----:B-1----:R-:W1:Y:S01]  /*15d0*/  MUFU.RCP R4, R4 ;  /* 0x0000000400047308 */ /* 0x002e620000001000 */
[----:B------:R-:W-:-:S04]  /*15e0*/  @!UP2 UIMAD.WIDE.U32 UR6, UR31, UR6, URZ ;  /* 0x000000061f06a2a5 */ /* 0x000fc8000f8e003f */
[----:B------:R-:W-:Y:S02]  /*15f0*/  @!UP2 UIADD3 UR22, UR7, UR8, URZ ;  /* 0x000000080716a290 */ /* 0x000fe4000fffe03f */
[----:B------:R-:W-:Y:S02]  /*1600*/  UIMAD UR8, UR35, UR18, URZ ;  /* 0x00000012230872a4 */ /* 0x000fe4000f8e023f */
[----:B------:R-:W-:Y:S02]  /*1610*/  @!UP2 UMOV UR21, UR6 ;  /* 0x000000060015ac82 */ /* 0x000fe40008000000 */
[----:B------:R-:W-:-:S04]  /*1620*/  UIMAD UR6, UR38, UR61, UR50 ;  /* 0x0000003d260672a4 */ /* 0x000fc8000f8e0232 */
[----:B------:R-:W-:Y:S01]  /*1630*/  UIADD3 UR6, UR43, UR6, URZ ;  /* 0x000000062b067290 */ /* 0x000fe2000fffe03f */
[----:B-1----:R-:W-:-:S03]  /*1640*/  IADD3 R4, R4, 0xffffffe, RZ ;  /* 0x0ffffffe04047810 */ /* 0x002fc60007ffe0ff */
[----:B------:R-:W-:Y:S01]  /*1650*/  UIMAD UR6, UR34, UR6, UR49 ;  /* 0x00000006220672a4 */ /* 0x000fe2000f8e0231 */
[----:B------:R-:W1:Y:S03]  /*1660*/  F2I.FTZ.U32.TRUNC.NTZ R5, R4 ;  /* 0x0000000400057305 */ /* 0x000e66000021f000 */
[----:B------:R-:W-:Y:S02]  /*1670*/  UIADD3 UR11, UR41, UR6, URZ ;  /* 0x00000006290b7290 */ /* 0x000fe4000fffe03f */
[----:B------:R-:W-:-:S04]  /*1680*/  UIMAD.WIDE.U32 UR6, UR34, UR18, URZ ;  /* 0x00000012220672a5 */ /* 0x000fc8000f8e003f */
[----:B------:R-:W-:Y:S02]  /*1690*/  @UP2 UIADD3 UR11, UR7, UR8, URZ ;  /* 0x00000008070b2290 */ /* 0x000fe4000fffe03f */
[----:B------:R-:W-:Y:S02]  /*16a0*/  USEL UR15, UR40, UR6, !UP2 ;  /* 0x00000006280f7287 */ /* 0x000fe4000d000000 */
[----:B------:R-:W-:Y:S02]  /*16b0*/  ULDC.64 UR8, c[0x0][0x3d8] ;  /* 0x0000f60000087ab9 */ /* 0x000fe40000000a00 */
[----:B------:R-:W-:Y:S01]  /*16c0*/  UIMAD.WIDE.U32 UR6, UR58, UR8, URZ ;  /* 0x000000083a0672a5 */ /* 0x000fe2000f8e003f */
[----:B-1----:R-:W-:-:S03]  /*16d0*/  IMAD.MOV R4, RZ, RZ, -R5 ;  /* 0x000000ffff047224 */ /* 0x002fc600078e0a05 */
[----:B------:R-:W-:Y:S01]  /*16e0*/  USEL UR12, UR6, URZ, UP6 ;  /* 0x0000003f060c7287 */ /* 0x000fe2000b000000 */
[----:B------:R-:W-:Y:S01]  /*16f0*/  IMAD R6, R4, R8, RZ ;  /* 0x0000000804067224 */ /* 0x000fe200078e02ff */
[----:B------:R-:W-:Y:S01]  /*1700*/  UIMAD UR10, UR58, UR9, UR7 ;  /* 0x000000093a0a72a4 */ /* 0x000fe2000f8e0207 */
[----:B------:R-:W-:Y:S01]  /*1710*/  IMAD.MOV.U32 R4, RZ, RZ, RZ ;  /* 0x000000ffff047224 */ /* 0x000fe200078e00ff */
[----:B------:R-:W-:Y:S02]  /*1720*/  USHF.L.U64.HI UR6, UR31, 0x7, UR38 ;  /* 0x000000071f067899 */ /* 0x000fe40008010226 */
[----:B------:R-:W-:Y:S01]  /*1730*/  USEL UR7, UR60, URZ, UP1 ;  /* 0x0000003f3c077287 */ /* 0x000fe20008800000 */
[----:B------:R-:W-:Y:S01]  /*1740*/  IMAD.HI.U32 R4, R5, R6, R4 ;  /* 0x0000000605047227 */ /* 0x000fe200078e0004 */
[----:B------:R-:W-:Y:S02]  /*1750*/  USEL UR6, UR6, URZ, UP1 ;  /* 0x0000003f06067287 */ /* 0x000fe40008800000 */
[----:B------:R-:W-:Y:S01]  /*1760*/  UIADD3 UR8, UP1, UR14, UR7, URZ ;  /* 0x000000070e087290 */ /* 0x000fe2000ff3e03f */
[----:B------:R-:W-:Y:S01]  /*1770*/  IMAD.MOV.U32 R5, RZ, RZ, R7 ;  /* 0x000000ffff057224 */ /* 0x000fe200078e0007 */
[----:B------:R-:W-:-:S02]  /*1780*/  USEL UR10, UR10, URZ, UP6 ;  /* 0x0000003f0a0a7287 */ /* 0x000fc4000b000000 */
[----:B------:R-:W-:Y:S01]  /*1790*/  UIADD3.X UR7, UR28, UR6, URZ, UP1, !UPT ;  /* 0x000000061c077290 */ /* 0x000fe20008ffe43f */
[----:B------:R-:W-:Y:S01]  /*17a0*/  IMAD.HI.U32 R4, R4, R5, RZ ;  /* 0x0000000504047227 */ /* 0x000fe200078e00ff */
[----:B------:R-:W-:-:S03]  /*17b0*/  UIMAD UR6, UR35, UR8, URZ ;  /* 0x00000008230672a4 */ /* 0x000fc6000f8e023f */
[----:B------:R-:W-:Y:S01]  /*17c0*/  IMAD.MOV R6, RZ, RZ, -R4 ;  /* 0x000000ffff067224 */ /* 0x000fe200078e0a04 */
[----:B------:R-:W-:Y:S02]  /*17d0*/  UIMAD UR9, UR34, UR7, UR6 ;  /* 0x00000007220972a4 */ /* 0x000fe4000f8e0206 */
[----:B------:R-:W-:Y:S01]  /*17e0*/  @UP5 USEL UR6, UR52, UR18, !UP2 ;  /* 0x0000001234065287 */ /* 0x000fe2000d000000 */
[----:B------:R-:W-:-:S03]  /*17f0*/  IMAD R5, R8, R6, R5 ;  /* 0x0000000608057224 */ /* 0x000fc600078e0205 */
[----:B------:R-:W-:Y:S02]  /*1800*/  @UP5 UIMAD UR13, UR36, UR13, UR6 ;  /* 0x0000000d240d52a4 */ /* 0x000fe4000f8e0206 */
[----:B------:R-:W-:Y:S01]  /*1810*/  ISETP.GT.U32.AND P0, PT, R8, R5, PT ;  /* 0x000000050800720c */ /* 0x000fe20003f04070 */
[----:B------:R-:W-:-:S04]  /*1820*/  UIMAD.WIDE.U32 UR6, UR34, UR8, URZ ;  /* 0x00000008220672a5 */ /* 0x000fc8000f8e003f */
[----:B------:R-:W-:Y:S02]  /*1830*/  @!UP5 UMOV UR13, UR47 ;  /* 0x0000002f000ddc82 */ /* 0x000fe40008000000 */
[----:B------:R-:W-:-:S06]  /*1840*/  UIADD3 UR9, UR7, UR9, URZ ;  /* 0x0000000907097290 */ /* 0x000fcc000fffe03f */
[----:B------:R-:W-:Y:S01]  /*1850*/  @!P0 IMAD.IADD R5, R5, 0x1, -R8 ;  /* 0x0000000105058824 */ /* 0x000fe200078e0a08 */
[----:B------:R-:W-:Y:S02]  /*1860*/  @!P0 IADD3 R4, R4, 0x1, RZ ;  /* 0x0000000104048810 */ /* 0x000fe40007ffe0ff */
[----:B------:R-:W-:Y:S02]  /*1870*/  ISETP.LE.AND P0, PT, RZ, UR54, PT ;  /* 0x00000036ff007c0c */ /* 0x000fe4000bf03270 */
[----:B------:R-:W-:-:S13]  /*1880*/  ISETP.GE.U32.AND P3, PT, R5, R8, PT ;  /* 0x000000080500720c */ /* 0x000fda0003f66070 */
[----:B------:R-:W-:-:S05]  /*1890*/  @P3 IADD3 R4, R4, 0x1, RZ ;  /* 0x0000000104043810 */ /* 0x000fca0007ffe0ff */
[----:B------:R-:W-:-:S04]  /*18a0*/  IMAD.MOV.U32 R17, RZ, RZ, R4 ;  /* 0x000000ffff117224 */ /* 0x000fc800078e0004 */
[----:B------:R-:W-:Y:S01]  /*18b0*/  @!P0 IMAD.MOV R17, RZ, RZ, -R17 ;  /* 0x000000ffff118224 */ /* 0x000fe200078e0a11 */
[----:B------:R-:W-:Y:S02]  /*18c0*/  PLOP3.LUT P0, PT, PT, PT, UP5, 0x80, 0x0 ;  /* 0x000000000000781c */ /* 0x000fe40003f0f058 */
[----:B------:R-:W-:-:S04]  /*18d0*/  @!P2 LOP3.LUT R17, RZ, c[0x0][0x1c8], RZ, 0x33, !PT ;  /* 0x00007200ff11aa12 */ /* 0x000fc800078e33ff */
[----:B------:R-:W-:-:S07]  /*18e0*/  SHF.R.S32.HI R23, RZ, 0x1f, R17 ;  /* 0x0000001fff177819 */ /* 0x000fce0000011411 */
[----:B------:R-:W-:Y:S05]  /*18f0*/  @!P0 BRA `(.L_x_4) ;  /* 0x0000005000008947 */ /* 0x000fea0003800000 */
[----:B------:R-:W-:Y:S02]  /*1900*/  ULDC UR8, c[0x0][0x224] ;  /* 0x0000890000087ab9 */ /* 0x000fe40000000800 */
[----:B------:R-:W-:-:S04]  /*1910*/  @!UP2 UIMAD UR18, UR31, UR8, URZ ;  /* 0x000000081f12a2a4 */ /* 0x000fc8000f8e023f */
[----:B------:R-:W-:-:S04]  /*1920*/  ULEA UR8, UR31, UR18, 0x7 ;  /* 0x000000121f087291 */ /* 0x000fc8000f8e383f */
[----:B------:R-:W-:Y:S01]  /*1930*/  UIMAD UR8, UR53, UR36, UR8 ;  /* 0x00000024350872a4 */ /* 0x000fe2000f8e0208 */
[----:B------:R-:W-:Y:S05]  /*1940*/  BRA `(.L_x_5) ;  /* 0x0000001000007947 */ /* 0x000fea0003800000 */
.L_x_4:
[----:B------:R-:W-:Y:S02]  /*1950*/  UMOV UR8, UR48 ;  /* 0x0000003000087c82 */ /* 0x000fe40008000000 */
.L_x_5:
[----:B------:R-:W2:Y:S04]  /*1960*/  LDL.64 R4, [R1+0x48] ;  /* 0x0000480001047983 */ /* 0x000ea80000100a00 */
[----:B------:R1:W3:Y:S01]  /*1970*/  LDL.64 R30, [R1+0x48] ;  /* 0x00004800011e7983 */ /* 0x0002e20000100a00 */
[----:B------:R-:W-:Y:S01]  /*1980*/  UIADD3 UR6, UP4, UP3, UR6, UR39, UR45 ;  /* 0x0000002706067290 */ /* 0x000fe2000fb9e02d */
[----:B------:R-:W-:Y:S01]  /*1990*/  IMAD.U32 R13, RZ, RZ, UR5 ;  /* 0x00000005ff0d7e24 */ /* 0x000fe2000f8e00ff */
[----:B------:R-:W-:Y:S01]  /*19a0*/  ULDC UR18, c[0x0][0x2e8] ;  /* 0x0000ba0000127ab9 */ /* 0x000fe20000000800 */
[----:B------:R-:W4:Y:S01]  /*19b0*/  S2R R32, SR_TID.X ;  /* 0x0000000000207919 */ /* 0x000f220000002100 */
[----:B------:R-:W-:Y:S01]  /*19c0*/  UIADD3 UR15, UP2, UP1, UR12, UR6, UR15 ;  /* 0x000000060c0f7290 */ /* 0x000fe2000f95e00f */
[----:B------:R-:W-:Y:S01]  /*19d0*/  IMAD.U32 R12, RZ, RZ, UR4 ;  /* 0x00000004ff0c7e24 */ /* 0x000fe2000f8e00ff */
[----:B------:R-:W-:Y:S01]  /*19e0*/  UIADD3.X UR6, UR9, UR46, UR51, UP4, UP3 ;  /* 0x0000002e09067290 */ /* 0x000fe2000a7e6433 */
[----:B------:R-:W5:Y:S01]  /*19f0*/  S2R R33, SR_TID.X ;  /* 0x0000000000217919 */ /* 0x000f620000002100 */
[----:B------:R-:W-:Y:S01]  /*1a00*/  UIADD3 UR8, UR14, UR8, URZ ;  /* 0x000000080e087290 */ /* 0x000fe2000fffe03f */
[----:B------:R-:W-:Y:S01]  /*1a10*/  BSSY B1, `(.L_x_1) ;  /* 0x0000737000017945 */ /* 0x000fe20003800000 */
[----:B------:R-:W-:Y:S01]  /*1a20*/  UIADD3.X UR10, UR10, UR6, UR11, UP2, UP1 ;  /* 0x000000060a0a7290 */ /* 0x000fe200097e240b */
[----:B------:R-:W1:Y:S01]  /*1a30*/  S2R R27, SR_TID.X ;  /* 0x00000000001b7919 */ /* 0x000e620000002100 */
[----:B------:R-:W-:-:S02]  /*1a40*/  ULDC.64 UR4, c[0x0][0x3c8] ;  /* 0x0000f20000047ab9 */ /* 0x000fc40000000a00 */
[----:B------:R-:W-:Y:S02]  /*1a50*/  ULDC.64 UR6, c[0x0][0x1a8] ;  /* 0x00006a0000067ab9 */ /* 0x000fe40000000a00 */
[----:B------:R-:W-:-:S04]  /*1a60*/  UIMAD UR6, UR55, UR6, URZ ;  /* 0x00000006370672a4 */ /* 0x000fc8000f8e023f */
[----:B------:R-:W-:-:S03]  /*1a70*/  UIMAD UR11, UR36, UR7, UR6 ;  /* 0x00000007240b72a4 */ /* 0x000fc6000f8e0206 */
[----:B------:R-:W-:Y:S02]  /*1a80*/  ULDC.64 UR6, c[0x0][0x378] ;  /* 0x0000de0000067ab9 */ /* 0x000fe40000000a00 */
[----:B------:R-:W-:Y:S01]  /*1a90*/  UIMAD UR6, UR55, UR6, URZ ;  /* 0x00000006370672a4 */ /* 0x000fe2000f8e023f */
[----:B----4-:R-:W-:-:S03]  /*1aa0*/  SHF.R.S32.HI R32, RZ, 0x1f, R32 ;  /* 0x0000001fff207819 */ /* 0x010fc60000011420 */
[----:B------:R-:W-:Y:S01]  /*1ab0*/  UIMAD UR9, UR36, UR7, UR6 ;  /* 0x00000007240972a4 */ /* 0x000fe2000f8e0206 */
[----:B-----5:R-:W-:Y:S02]  /*1ac0*/  LEA.HI R32, R32, R33, RZ, 0x3 ;  /* 0x0000002120207211 */ /* 0x020fe400078f18ff */
[----:B------:R-:W-:Y:S02]  /*1ad0*/  ULDC.64 UR6, c[0x0][0x370] ;  /* 0x0000dc0000067ab9 */ /* 0x000fe40000000a00 */
[----:B------:R-:W-:Y:S01]  /*1ae0*/  UIMAD UR6, UR28, UR6, URZ ;  /* 0x000000061c0672a4 */ /* 0x000fe2000f8e023f */
[----:B------:R-:W-:Y:S02]  /*1af0*/  SHF.R.S32.HI R32, RZ, 0x3, R32 ;  /* 0x00000003ff207819 */ /* 0x000fe40000011420 */
[----:B-1----:R-:W-:Y:S01]  /*1b00*/  SHF.R.S32.HI R28, RZ, 0x1f, R27 ;  /* 0x0000001fff1c7819 */ /* 0x002fe2000001141b */
[----:B------:R-:W-:Y:S01]  /*1b10*/  UIMAD UR7, UR14, UR7, UR6 ;  /* 0x000000070e0772a4 */ /* 0x000fe2000f8e0206 */
[----:B------:R-:W-:Y:S01]  /*1b20*/  SHF.R.S32.HI R26, RZ, 0x1f, R32 ;  /* 0x0000001fff1a7819 */ /* 0x000fe20000011420 */
[----:B------:R-:W-:Y:S01]  /*1b30*/  UIADD3 UR6, -UR16, UR24, UR23 ;  /* 0x0000001810067290 */ /* 0x000fe2000fffe117 */
[----:B------:R-:W-:-:S03]  /*1b40*/  LEA.HI R25, R28, R27, RZ, 0x5 ;  /* 0x0000001b1c197211 */ /* 0x000fc600078f28ff */
[----:B------:R-:W-:Y:S01]  /*1b50*/  UIADD3 UR6, UR6, -UR18, URZ ;  /* 0x8000001206067290 */ /* 0x000fe2000fffe03f */
[----:B------:R-:W-:-:S03]  /*1b60*/  SHF.R.S32.HI R24, RZ, 0x5, R25 ;  /* 0x00000005ff187819 */ /* 0x000fc60000011419 */
[----:B------:R-:W-:-:S04]  /*1b70*/  USHF.R.S32.HI UR12, URZ, 0x1f, UR6 ;  /* 0x0000001f3f0c7899 */ /* 0x000fc80008011406 */
[----:B------:R-:W-:Y:S02]  /*1b80*/  ULEA.HI UR12, UR12, UR6, URZ, 0x6 ;  /* 0x000000060c0c7291 */ /* 0x000fe4000f8f303f */
[----:B------:R-:W-:Y:S02]  /*1b90*/  UIADD3 UR6, UR33, -0x1, URZ ;  /* 0xffffffff21067890 */ /* 0x000fe4000fffe03f */
[----:B------:R-:W-:-:S04]  /*1ba0*/  USHF.R.S32.HI UR12, URZ, 0x6, UR12 ;  /* 0x000000063f0c7899 */ /* 0x000fc8000801140c */
[----:B------:R-:W-:-:S04]  /*1bb0*/  UISETP.LT.AND UP1, UPT, URZ, UR12, UPT ;  /* 0x0000000c3f00728c */ /* 0x000fc8000bf21270 */
[----:B------:R-:W-:-:S04]  /*1bc0*/  USEL UR12, URZ, UR12, !UP1 ;  /* 0x0000000c3f0c7287 */ /* 0x000fc8000c800000 */
[----:B------:R-:W-:Y:S01]  /*1bd0*/  UISETP.GT.AND UP1, UPT, UR33, UR12, UPT ;  /* 0x0000000c2100728c */ /* 0x000fe2000bf24270 */
[----:B--2---:R-:W-:Y:S01]  /*1be0*/  IADD3 R5, P2, R32, UR14, RZ ;  /* 0x0000000e20057c10 */ /* 0x004fe2000ff5e0ff */
[----:B---3--:R-:W-:-:S03]  /*1bf0*/  IMAD.MOV.U32 R30, RZ, RZ, R4 ;  /* 0x000000ffff1e7224 */ /* 0x008fc600078e0004 */
[----:B------:R-:W-:Y:S02]  /*1c00*/  IADD3.X R9, R26, UR28, RZ, P2, !PT ;  /* 0x0000001c1a097c10 */ /* 0x000fe400097fe4ff */
[----:B------:R-:W-:-:S03]  /*1c10*/  SHF.R.S32.HI R31, RZ, 0x1f, R30 ;  /* 0x0000001fff1f7819 */ /* 0x000fc6000001141e */
[----:B------:R-:W-:Y:S01]  /*1c20*/  IMAD R9, R9, c[0x0][0x190], RZ ;  /* 0x0000640009097a24 */ /* 0x000fe200078e02ff */
[----:B------:R-:W-:Y:S01]  /*1c30*/  IADD3 R4, P0, R30, UR21, RZ ;  /* 0x000000151e047c10 */ /* 0x000fe2000ff1e0ff */
[C---:B------:R-:W-:Y:S01]  /*1c40*/  IMAD.WIDE.U32 R6, R5.reuse, c[0x0][0x190], R30 ;  /* 0x0000640005067a25 */ /* 0x040fe200078e001e */
[----:B------:R1:W-:Y:S03]  /*1c50*/  STL [R1+0x4c], R31 ;  /* 0x00004c1f01007387 */ /* 0x0003e60000100800 */
[----:B------:R-:W-:Y:S01]  /*1c60*/  IMAD R5, R5, c[0x0][0x194], R9 ;  /* 0x0000650005057a24 */ /* 0x000fe200078e0209 */
[----:B------:R-:W-:Y:S01]  /*1c70*/  IADD3 R8, P2, R6, UR37, RZ ;  /* 0x0000002506087c10 */ /* 0x000fe2000ff5e0ff */
[----:B------:R-:W-:Y:S01]  /*1c80*/  IMAD.U32 R6, RZ, RZ, UR14 ;  /* 0x0000000eff067e24 */ /* 0x000fe2000f8e00ff */
[----:B------:R-:W-:Y:S02]  /*1c90*/  UIADD3 UR14, UR14, UR13, URZ ;  /* 0x0000000d0e0e7290 */ /* 0x000fe4000fffe03f */
[----:B------:R-:W-:Y:S01]  /*1ca0*/  IADD3.X R9, R7, UR32, R5, P2, !PT ;  /* 0x0000002007097c10 */ /* 0x000fe200097fe405 */
[----:B------:R-:W-:Y:S01]  /*1cb0*/  ULDC.64 UR32, c[0x0][0x200] ;  /* 0x0000800000207ab9 */ /* 0x000fe20000000a00 */
[----:B------:R-:W-:-:S05]  /*1cc0*/  IADD3.X R5, R31, UR22, RZ, P0, !PT ;  /* 0x000000161f057c10 */ /* 0x000fca00087fe4ff */
[----:B------:R-:W-:Y:S01]  /*1cd0*/  IMAD.WIDE.U32 R4, R6, c[0x0][0x370], R4 ;  /* 0x0000dc0006047a25 */ /* 0x000fe200078e0004 */
[----:B------:R-:W-:-:S04]  /*1ce0*/  LOP3.LUT R6, R25, 0xffffffe0, RZ, 0xc0, !PT ;  /* 0xffffffe019067812 */ /* 0x000fc800078ec0ff */
[----:B------:R-:W-:Y:S01]  /*1cf0*/  IADD3 R5, R5, UR7, RZ ;  /* 0x0000000705057c10 */ /* 0x000fe2000fffe0ff */
[----:B------:R-:W-:Y:S02]  /*1d00*/  IMAD.IADD R20, R27, 0x1, -R6 ;  /* 0x000000011b147824 */ /* 0x000fe400078e0a06 */
[----:B------:R-:W-:Y:S02]  /*1d10*/  IMAD.U32 R6, RZ, RZ, UR36 ;  /* 0x00000024ff067e24 */ /* 0x000fe4000f8e00ff */
[----:B------:R-:W-:Y:S02]  /*1d20*/  IMAD R10, R24, UR44, R20 ;  /* 0x0000002c180a7c24 */ /* 0x000fe4000f8e0214 */
[----:B------:R-:W-:-:S03]  /*1d30*/  IMAD.WIDE.U32 R4, R6, c[0x0][0x378], R4 ;  /* 0x0000de0006047a25 */ /* 0x000fc600078e0004 */
[----:B------:R-:W-:Y:S01]  /*1d40*/  IADD3 R11, P0, R10, UR15, RZ ;  /* 0x0000000f0a0b7c10 */ /* 0x000fe2000ff1e0ff */
[----:B------:R-:W-:Y:S01]  /*1d50*/  IMAD.WIDE.U32 R8, R6, c[0x0][0x1a8], R8 ;  /* 0x00006a0006087a25 */ /* 0x000fe200078e0008 */
[----:B------:R-:W-:Y:S01]  /*1d60*/  IADD3 R7, R5, UR9, RZ ;  /* 0x0000000905077c10 */ /* 0x000fe2000fffe0ff */
[----:B------:R-:W-:Y:S01]  /*1d70*/  UIMAD.WIDE UR8, UR8, UR59, UR4 ;  /* 0x0000003b080872a5 */ /* 0x000fe2000f8e0204 */
[----:B------:R-:W-:Y:S01]  /*1d80*/  LEA.HI.X.SX32 R10, R10, UR10, 0x1, P0 ;  /* 0x0000000a0a0a7c11 */ /* 0x000fe200080f0eff */
[----:B------:R-:W-:Y:S01]  /*1d90*/  IMAD.MOV.U32 R6, RZ, RZ, R4 ;  /* 0x000000ffff067224 */ /* 0x000fe200078e0004 */
[----:B------:R-:W-:Y:S01]  /*1da0*/  LEA R14, P0, R11, c[0x0][0x350], 0x2 ;  /* 0x0000d4000b0e7a11 */ /* 0x000fe200078010ff */
[----:B------:R-:W-:Y:S01]  /*1db0*/  IMAD R4, R26, c[0x0][0x370], RZ ;  /* 0x0000dc001a047a24 */ /* 0x000fe200078e02ff */
[----:B------:R-:W-:Y:S01]  /*1dc0*/  IADD3 R21, R9, UR11, RZ ;  /* 0x0000000b09157c10 */ /* 0x000fe2000fffe0ff */
[----:B------:R-:W-:Y:S01]  /*1dd0*/  IMAD.WIDE.U32 R6, R32, c[0x0][0x370], R6 ;  /* 0x0000dc0020067a25 */ /* 0x000fe200078e0006 */
[----:B------:R-:W-:Y:S01]  /*1de0*/  LEA R34, P3, R8, c[0x0][0x160], 0x1 ;  /* 0x0000580008227a11 */ /* 0x000fe200078608ff */
[----:B------:R-:W-:Y:S01]  /*1df0*/  UIMAD.WIDE UR14, UR14, UR59, UR32 ;  /* 0x0000003b0e0e72a5 */ /* 0x000fe2000f8e0220 */
[----:B------:R-:W-:Y:S01]  /*1e00*/  LEA.HI.X R15, R11, c[0x0][0x354], R10, 0x2, P0 ;  /* 0x0000d5000b0f7a11 */ /* 0x000fe200000f140a */
[----:B------:R-:W-:Y:S01]  /*1e10*/  IMAD R4, R32, c[0x0][0x374], R4 ;  /* 0x0000dd0020047a24 */ /* 0x000fe200078e0204 */
[----:B------:R-:W-:Y:S01]  /*1e20*/  LEA R36, P2, R6, c[0x0][0x330], 0x1 ;  /* 0x0000cc0006247a11 */ /* 0x000fe200078408ff */
[----:B------:R-:W-:Y:S01]  /*1e30*/  UMOV UR10, UR8 ;  /* 0x00000008000a7c82 */ /* 0x000fe20008000000 */
[----:B------:R-:W-:Y:S01]  /*1e40*/  LEA.HI.X R35, R8, c[0x0][0x164], R21, 0x1, P3 ;  /* 0x0000590008237a11 */ /* 0x000fe200018f0c15 */
[----:B------:R-:W-:Y:S01]  /*1e50*/  IMAD.IADD R19, R7, 0x1, R4 ;  /* 0x0000000107137824 */ /* 0x000fe200078e0204 */
[----:B------:R1:W-:Y:S01]  /*1e60*/  STL.64 [R1+0x30], R14 ;  /* 0x0000300e01007387 */ /* 0x0003e20000100a00 */
[----:B------:R-:W-:Y:S01]  /*1e70*/  PLOP3.LUT P0, PT, PT, PT, UP1, 0x80, 0x0 ;  /* 0x000000000000781c */ /* 0x000fe20003f0f018 */
[----:B------:R1:W2:Y:S01]  /*1e80*/  R2UR UR5, R13 ;  /* 0x000000000d0573c2 */ /* 0x0002a200000e0000 */
[----:B------:R-:W-:Y:S01]  /*1e90*/  UMOV UR8, UR14 ;  /* 0x0000000e00087c82 */ /* 0x000fe20008000000 */
[----:B------:R-:W-:Y:S01]  /*1ea0*/  LEA.HI.X R37, R6, c[0x0][0x334], R19, 0x1, P2 ;  /* 0x0000cd0006257a11 */ /* 0x000fe200010f0c13 */
[----:B------:R1:W-:Y:S01]  /*1eb0*/  STL.64 [R1+0x40], R34 ;  /* 0x0000402201007387 */ /* 0x0003e20000100a00 */
[----:B------:R-:W-:-:S03]  /*1ec0*/  UMOV UR7, UR15 ;  /* 0x0000000f00077c82 */ /* 0x000fc60008000000 */
[----:B------:R1:W-:Y:S01]  /*1ed0*/  STL.64 [R1+0x38], R36 ;  /* 0x0000382401007387 */ /* 0x0003e20000100a00 */
[----:B------:R1:W3:Y:S04]  /*1ee0*/  R2UR UR4, R12 ;  /* 0x000000000c0473c2 */ /* 0x0002e800000e0000 */
[----:B-123--:R-:W-:Y:S05]  /*1ef0*/  @P0 BRA `(.L_x_6) ;  /* 0x000008b000000947 */ /* 0x00efea0003800000 */
        /* <DEDUP_REMOVED lines=18> */
.L_x_7:
        /* <DEDUP_REMOVED lines=18> */
.L_x_8:
[----:B------:R1:W5:Y:S01]  /*2140*/  LDL R14, [R1+0x68] ;  /* 0x00006800010e7983 */ /* 0x0003620000100800 */
[----:B------:R-:W-:-:S03]  /*2150*/  ULDC.64 UR6, c[0x0][0x3a0] ;  /* 0x0000e80000067ab9 */ /* 0x000fc60000000a00 */
[----:B------:R1:W5:Y:S01]  /*2160*/  LDL R13, [R1+0x6c] ;  /* 0x00006c00010d7983 */ /* 0x0003620000100800 */
[----:B------:R-:W-:Y:S01]  /*2170*/  IMAD.U32 R11, RZ, RZ, UR23 ;  /* 0x00000017ff0b7e24 */ /* 0x000fe2000f8e00ff */
[----:B------:R-:W-:Y:S01]  /*2180*/  UIMAD UR6, UR19, UR6, URZ ;  /* 0x00000006130672a4 */ /* 0x000fe2000f8e023f */
[----:B------:R-:W-:Y:S01]  /*2190*/  BSSY B0, `(.L_x_9) ;  /* 0x000001d000007945 */ /* 0x000fe20003800000 */
[----:B------:R-:W-:Y:S01]  /*21a0*/  ULDC.64 UR8, c[0x0][0x3b8] ;  /* 0x0000ee0000087ab9 */ /* 0x000fe20000000a00 */
[----:B------:R-:W-:Y:S01]  /*21b0*/  IMAD.WIDE.U32 R4, R11, c[0x0][0x3a0], R30 ;  /* 0x0000e8000b047a25 */ /* 0x000fe200078e001e */
[----:B------:R-:W-:Y:S02]  /*21c0*/  UIMAD UR7, UR23, UR7, UR6 ;  /* 0x00000007170772a4 */ /* 0x000fe4000f8e0206 */
[----:B------:R-:W-:Y:S02]  /*21d0*/  UIMAD UR6, UR20, -0x40, UR16 ;  /* 0xffffffc0140678a4 */ /* 0x000fe4000f8e0210 */
[----:B------:R-:W-:-:S02]  /*21e0*/  IADD3 R6, P0, R4, UR12, RZ ;  /* 0x0000000c04067c10 */ /* 0x000fc4000ff1e0ff */
[----:B------:R-:W-:Y:S01]  /*21f0*/  MOV R4, UR7 ;  /* 0x0000000700047c02 */ /* 0x000fe20008000f00 */
[----:B------:R-:W-:Y:S01]  /*2200*/  UIMAD UR7, UR55, UR8, URZ ;  /* 0x00000008370772a4 */ /* 0x000fe2000f8e023f */
[----:B------:R-:W-:Y:S02]  /*2210*/  ISETP.GE.AND P4, PT, R32, UR6, PT ;  /* 0x0000000620007c0c */ /* 0x000fe4000bf86270 */
[----:B------:R-:W-:Y:S01]  /*2220*/  IADD3.X R7, R5, UR13, R4, P0, !PT ;  /* 0x0000000d05077c10 */ /* 0x000fe200087fe404 */
[----:B------:R-:W-:Y:S01]  /*2230*/  IMAD.U32 R4, RZ, RZ, UR36 ;  /* 0x00000024ff047e24 */ /* 0x000fe2000f8e00ff */
[----:B------:R-:W-:-:S03]  /*2240*/  UIMAD UR7, UR36, UR9, UR7 ;  /* 0x00000009240772a4 */ /* 0x000fc6000f8e0207 */
[----:B------:R-:W-:-:S05]  /*2250*/  IMAD.WIDE.U32 R6, R4, c[0x0][0x3b8], R6 ;  /* 0x0000ee0004067a25 */ /* 0x000fca00078e0006 */
[----:B------:R-:W-:Y:S01]  /*2260*/  IADD3 R10, R7, UR7, RZ ;  /* 0x00000007070a7c10 */ /* 0x000fe2000fffe0ff */
[----:B------:R-:W-:Y:S05]  /*2270*/  @P4 BRA `(.L_x_10) ;  /* 0x000000e000004947 */ /* 0x000fea0003800000 */
[----:B-1----:R-:W-:Y:S01]  /*2280*/  MOV R5, R10 ;  /* 0x0000000a00057202 */ /* 0x002fe20000000f00 */
[----:B------:R-:W-:Y:S01]  /*2290*/  IMAD.MOV.U32 R4, RZ, RZ, R6 ;  /* 0x000000ffff047224 */ /* 0x000fe200078e0006 */
[----:B------:R-:W-:Y:S01]  /*22a0*/  ISETP.GE.AND P3, PT, R30, c[0x0][0x220], PT ;  /* 0x000088001e007a0c */ /* 0x000fe20003f66270 */
[----:B------:R-:W-:Y:S01]  /*22b0*/  IMAD R12, R26, c[0x0][0x3a0], RZ ;  /* 0x0000e8001a0c7a24 */ /* 0x000fe200078e02ff */
[----:B-----5:R-:W-:Y:S01]  /*22c0*/  ISETP.GE.AND P2, PT, R14, c[0x0][0x220], PT ;  /* 0x000088000e007a0c */ /* 0x020fe20003f46270 */
[----:B------:R-:W-:Y:S01]  /*22d0*/  IMAD.WIDE.U32 R8, R32, c[0x0][0x3a0], R4 ;  /* 0x0000e80020087a25 */ /* 0x000fe200078e0004 */
[----:B------:R-:W-:-:S03]  /*22e0*/  ISETP.GE.AND P1, PT, R13, c[0x0][0x220], PT ;  /* 0x000088000d007a0c */ /* 0x000fc60003f26270 */
[----:B------:R-:W-:-:S04]  /*22f0*/  IMAD R4, R32, c[0x0][0x3a4], R12 ;  /* 0x0000e90020047a24 */ /* 0x000fc800078e020c */
[----:B------:R-:W-:Y:S01]  /*2300*/  IMAD.IADD R5, R9, 0x1, R4 ;  /* 0x0000000109057824 */ /* 0x000fe200078e0204 */
[----:B------:R-:W-:-:S04]  /*2310*/  LEA R4, P0, R8, c[0x0][0x340], 0x1 ;  /* 0x0000d00008047a11 */ /* 0x000fc800078008ff */
[----:B------:R-:W-:-:S05]  /*2320*/  LEA.HI.X R5, R8, c[0x0][0x344], R5, 0x1, P0 ;  /* 0x0000d10008057a11 */ /* 0x000fca00000f0c05 */
[----:B------:R1:W-:Y:S04]  /*2330*/  @!P3 STG.E.128 [R4.64], RZ ;  /* 0x000000ff0400b986 */ /* 0x0003e8000c101d04 */
[----:B------:R1:W-:Y:S04]  /*2340*/  @!P2 STG.E.128 [R4.64+0x80], RZ ;  /* 0x000080ff0400a986 */ /* 0x0003e8000c101d04 */
[----:B------:R1:W-:Y:S02]  /*2350*/  @!P1 STG.E.128 [R4.64+0x100], RZ ;  /* 0x000100ff04009986 */ /* 0x0003e4000c101d04 */
.L_x_10:
[----:B-1----:R-:W-:Y:S05]  /*2360*/  BSYNC B0 ;  /* 0x0000000000007941 */ /* 0x002fea0003800000 */
.L_x_9:
[----:B------:R-:W-:Y:S01]  /*2370*/  IADD3 R4, R32, 0x20, RZ ;  /* 0x0000002020047810 */ /* 0x000fe20007ffe0ff */
[----:B------:R-:W-:Y:S03]  /*2380*/  BSSY B0, `(.L_x_11) ;  /* 0x0000012000007945 */ /* 0x000fe60003800000 */
[----:B------:R-:W-:-:S13]  /*2390*/  ISETP.GE.AND P3, PT, R4, UR6, PT ;  /* 0x0000000604007c0c */ /* 0x000fda000bf66270 */
[----:B------:R-:W-:Y:S05]  /*23a0*/  @P3 BRA `(.L_x_12) ;  /* 0x000000f000003947 */ /* 0x000fea0003800000 */
[----:B------:R-:W-:Y:S01]  /*23b0*/  IADD3 R4, P0, R32, 0x20, RZ ;  /* 0x0000002020047810 */ /* 0x000fe20007f1e0ff */
[----:B------:R-:W-:Y:S01]  /*23c0*/  IMAD.MOV.U32 R7, RZ, RZ, R10 ;  /* 0x000000ffff077224 */ /* 0x000fe200078e000a */
[----:B------:R-:W-:Y:S02]  /*23d0*/  ISETP.GE.AND P2, PT, R30, c[0x0][0x220], PT ;  /* 0x000088001e007a0c */ /* 0x000fe40003f46270 */
[----:B-----5:R-:W-:Y:S01]  /*23e0*/  ISETP.GE.AND P1, PT, R14, c[0x0][0x220], PT ;  /* 0x000088000e007a0c */ /* 0x020fe20003f26270 */
[----:B------:R-:W-:Y:S01]  /*23f0*/  IMAD.X R5, RZ, RZ, R26, P0 ;  /* 0x000000ffff057224 */ /* 0x000fe200000e061a */
[----:B------:R-:W-:Y:S01]  /*2400*/  ISETP.GE.AND P0, PT, R13, c[0x0][0x220], PT ;  /* 0x000088000d007a0c */ /* 0x000fe20003f06270 */
[----:B------:R-:W-:-:S04]  /*2410*/  IMAD.WIDE.U32 R6, R4, c[0x0][0x3a0], R6 ;  /* 0x0000e80004067a25 */ /* 0x000fc800078e0006 */
[----:B------:R-:W-:-:S04]  /*2420*/  IMAD R5, R5, c[0x0][0x3a0], RZ ;  /* 0x0000e80005057a24 */ /* 0x000fc800078e02ff */
[----:B------:R-:W-:Y:S01]  /*2430*/  IMAD R5, R4, c[0x0][0x3a4], R5 ;  /* 0x0000e90004057a24 */ /* 0x000fe200078e0205 */
[----:B------:R-:W-:-:S03]  /*2440*/  LEA R4, P5, R6, c[0x0][0x340], 0x1 ;  /* 0x0000d00006047a11 */ /* 0x000fc600078a08ff */
[----:B------:R-:W-:-:S05]  /*2450*/  IMAD.IADD R5, R7, 0x1, R5 ;  /* 0x0000000107057824 */ /* 0x000fca00078e0205 */
[----:B------:R-:W-:-:S05]  /*2460*/  LEA.HI.X R5, R6, c[0x0][0x344], R5, 0x1, P5 ;  /* 0x0000d10006057a11 */ /* 0x000fca00028f0c05 */
[----:B------:R1:W-:Y:S04]  /*2470*/  @!P2 STG.E.128 [R4.64], RZ ;  /* 0x000000ff0400a986 */ /* 0x0003e8000c101d04 */
[----:B------:R1:W-:Y:S04]  /*2480*/  @!P1 STG.E.128 [R4.64+0x80], RZ ;  /* 0x000080ff04009986 */ /* 0x0003e8000c101d04 */
[----:B------:R1:W-:Y:S02]  /*2490*/  @!P0 STG.E.128 [R4.64+0x100], RZ ;  /* 0x000100ff04008986 */ /* 0x0003e4000c101d04 */
.L_x_12:
[----:B------:R-:W-:Y:S05]  /*24a0*/  BSYNC B0 ;  /* 0x0000000000007941 */ /* 0x000fea0003800000 */
.L_x_11:
[----:B------:R-:W-:Y:S01]  /*24b0*/  ULDC.64 UR6, c[0x0][0x3a8] ;  /* 0x0000ea0000067ab9 */ /* 0x000fe20000000a00 */
[----:B-1----:R-:W-:Y:S01]  /*24c0*/  IMAD.WIDE.U32 R4, R11, c[0x0][0x3a8], R30 ;  /* 0x0000ea000b047a25 */ /* 0x002fe200078e001e */
[----:B------:R-:W-:Y:S01]  /*24d0*/  UIMAD UR6, UR19, UR6, URZ ;  /* 0x00000006130672a4 */ /* 0x000fe2000f8e023f */
[----:B------:R-:W-:Y:S03]  /*24e0*/  BSSY B0, `(.L_x_13) ;  /* 0x000001a000007945 */ /* 0x000fe60003800000 */
[----:B------:R-:W-:Y:S01]  /*24f0*/  UIMAD UR6, UR23, UR7, UR6 ;  /* 0x00000007170672a4 */ /* 0x000fe2000f8e0206 */
[----:B------:R-:W-:-:S05]  /*2500*/  IADD3 R6, P0, R4, UR10, RZ ;  /* 0x0000000a04067c10 */ /* 0x000fca000ff1e0ff */
[----:B------:R-:W-:Y:S01]  /*2510*/  IMAD.U32 R4, RZ, RZ, UR6 ;  /* 0x00000006ff047e24 */ /* 0x000fe2000f8e00ff */
[----:B------:R-:W-:Y:S02]  /*2520*/  ULDC.64 UR6, c[0x0][0x3c0] ;  /* 0x0000f00000067ab9 */ /* 0x000fe40000000a00 */
[----:B------:R-:W-:Y:S02]  /*2530*/  UIMAD UR6, UR55, UR6, URZ ;  /* 0x00000006370672a4 */ /* 0x000fe4000f8e023f */
[----:B------:R-:W-:Y:S02]  /*2540*/  IADD3.X R7, R5, UR11, R4, P0, !PT ;  /* 0x0000000b05077c10 */ /* 0x000fe400087fe404 */
[----:B------:R-:W-:Y:S01]  /*2550*/  MOV R4, UR36 ;  /* 0x0000002400047c02 */ /* 0x000fe20008000f00 */
[----:B------:R-:W-:-:S04]  /*2560*/  UIMAD UR6, UR36, UR7, UR6 ;  /* 0x00000007240672a4 */ /* 0x000fc8000f8e0206 */
[----:B------:R-:W-:-:S05]  /*2570*/  IMAD.WIDE.U32 R6, R4, c[0x0][0x3c0], R6 ;  /* 0x0000f00004067a25 */ /* 0x000fca00078e0006 */
[----:B------:R-:W-:Y:S01]  /*2580*/  IADD3 R10, R7, UR6, RZ ;  /* 0x00000006070a7c10 */ /* 0x000fe2000fffe0ff */
[----:B------:R-:W-:Y:S05]  /*2590*/  @P4 BRA `(.L_x_14) ;  /* 0x000000e000004947 */ /* 0x000fea0003800000 */
[----:B------:R-:W-:Y:S01]  /*25a0*/  MOV R5, R10 ;  /* 0x0000000a00057202 */ /* 0x000fe20000000f00 */
        /* <DEDUP_REMOVED lines=13> */
.L_x_14:
[----:B------:R-:W-:Y:S05]  /*2680*/  BSYNC B0 ;  /* 0x0000000000007941 */ /* 0x000fea0003800000 */
.L_x_13:
[----:B------:R-:W-:Y:S05]  /*2690*/  @P3 BRA `(.L_x_15) ;  /* 0x000066e000003947 */ /* 0x000fea0003800000 */
[----:B-1----:R-:W-:Y:S01]  /*26a0*/  IADD3 R4, P0, R32, 0x20, RZ ;  /* 0x0000002020047810 */ /* 0x002fe20007f1e0ff */
[----:B------:R-:W-:Y:S01]  /*26b0*/  IMAD.MOV.U32 R7, RZ, RZ, R10 ;  /* 0x000000ffff077224 */ /* 0x000fe200078e000a */
[----:B------:R-:W-:-:S03]  /*26c0*/  ISETP.GE.AND P1, PT, R30, c[0x0][0x220], PT ;  /* 0x000088001e007a0c */ /* 0x000fc60003f26270 */
[----:B------:R-:W-:Y:S01]  /*26d0*/  IMAD.X R5, RZ, RZ, R26, P0 ;  /* 0x000000ffff057224 */ /* 0x000fe200000e061a */
[----:B-----5:R-:W-:Y:S01]  /*26e0*/  ISETP.GE.AND P0, PT, R14, c[0x0][0x220], PT ;  /* 0x000088000e007a0c */ /* 0x020fe20003f06270 */
[----:B------:R-:W-:-:S04]  /*26f0*/  IMAD.WIDE.U32 R6, R4, c[0x0][0x3a8], R6 ;  /* 0x0000ea0004067a25 */ /* 0x000fc800078e0006 */
[----:B------:R-:W-:-:S04]  /*2700*/  IMAD R5, R5, c[0x0][0x3a8], RZ ;  /* 0x0000ea0005057a24 */ /* 0x000fc800078e02ff */
[----:B------:R-:W-:Y:S01]  /*2710*/  IMAD R5, R4, c[0x0][0x3ac], R5 ;  /* 0x0000eb0004057a24 */ /* 0x000fe200078e0205 */
[----:B------:R-:W-:-:S03]  /*2720*/  LEA R4, P2, R6, c[0x0][0x348], 0x1 ;  /* 0x0000d20006047a11 */ /* 0x000fc600078408ff */
[----:B------:R-:W-:-:S05]  /*2730*/  IMAD.IADD R5, R7, 0x1, R5 ;  /* 0x0000000107057824 */ /* 0x000fca00078e0205 */
[----:B------:R-:W-:-:S05]  /*2740*/  LEA.HI.X R5, R6, c[0x0][0x34c], R5, 0x1, P2 ;  /* 0x0000d30006057a11 */ /* 0x000fca00010f0c05 */
[----:B------:R1:W-:Y:S04]  /*2750*/  @!P1 STG.E.128 [R4.64], RZ ;  /* 0x000000ff04009986 */ /* 0x0003e8000c101d04 */
[----:B------:R1:W-:Y:S01]  /*2760*/  @!P0 STG.E.128 [R4.64+0x80], RZ ;  /* 0x000080ff04008986 */ /* 0x0003e2000c101d04 */
[----:B------:R-:W-:-:S13]  /*2770*/  ISETP.GE.AND P0, PT, R13, c[0x0][0x220], PT ;  /* 0x000088000d007a0c */ /* 0x000fda0003f06270 */
[----:B------:R-:W-:Y:S05]  /*2780*/  @P0 BRA `(.L_x_15) ;  /* 0x000065f000000947 */ /* 0x000fea0003800000 */
[----:B------:R2:W-:Y:S01]  /*2790*/  STG.E.128 [R4.64+0x100], RZ ;  /* 0x000100ff04007986 */ /* 0x0005e2000c101d04 */
[----:B------:R-:W-:Y:S05]  /*27a0*/  BRA `(.L_x_15) ;  /* 0x000065d000007947 */ /* 0x000fea0003800000 */
.L_x_6:
[----:B------:R-:W2:Y:S01]  /*27b0*/  LDL R29, [R1+0x2c] ;  /* 0x00002c00011d7983 */ /* 0x000ea20000100800 */
[----:B------:R-:W-:Y:S01]  /*27c0*/  PLOP3.LUT P0, PT, PT, PT, UP6, 0x80, 0x0 ;  /* 0x000000000000781c */ /* 0x000fe20003f0f068 */
[----:B------:R-:W-:Y:S01]  /*27d0*/  UIMAD UR11, UR20, -0x40, UR16 ;  /* 0xffffffc0140b78a4 */ /* 0x000fe2000f8e0210 */
[----:B------:R-:W-:Y:S01]  /*27e0*/  MOV R22, UR23 ;  /* 0x0000001700167c02 */ /* 0x000fe20008000f00 */
[----:B------:R-:W-:Y:S01]  /*27f0*/  ULDC.64 UR14, c[0x0][0x1a0] ;  /* 0x00006800000e7ab9 */ /* 0x000fe20000000a00 */
[----:B------:R-:W-:Y:S01]  /*2800*/  BSSY B0, `(.L_x_16) ;  /* 0x0000032000007945 */ /* 0x000fe20003800000 */
[----:B------:R-:W-:-:S08]  /*2810*/  UIMAD UR13, UR19, UR14, URZ ;  /* 0x0000000e130d72a4 */ /* 0x000fd0000f8e023f */
[----:B------:R-:W-:Y:S01]  /*2820*/  @P0 BAR.SYNC.DEFER_BLOCKING 0x0 ;  /* 0x0000000000000b1d */ /* 0x000fe20000010000 */
[----:B------:R-:W-:Y:S01]  /*2830*/  ISETP.GE.AND P6, PT, R32, UR11, PT ;  /* 0x0000000b20007c0c */ /* 0x000fe2000bfc6270 */
[----:B------:R-:W-:Y:S01]  /*2840*/  UIMAD UR13, UR23, UR15, UR13 ;  /* 0x0000000f170d72a4 */ /* 0x000fe2000f8e020d */
[----:B------:R-:W-:-:S05]  /*2850*/  IMAD.WIDE.U32 R4, R22, c[0x0][0x1a0], R30 ;  /* 0x0000680016047a25 */ /* 0x000fca00078e001e */
[----:B------:R-:W-:Y:S02]  /*2860*/  IADD3 R10, P0, R4, UR29, RZ ;  /* 0x0000001d040a7c10 */ /* 0x000fe4000ff1e0ff */
[----:B------:R-:W-:-:S04]  /*2870*/  MOV R4, UR13 ;  /* 0x0000000d00047c02 */ /* 0x000fc80008000f00 */
[----:B------:R-:W-:Y:S01]  /*2880*/  IADD3.X R11, R5, UR30, R4, P0, !PT ;  /* 0x0000001e050b7c10 */ /* 0x000fe200087fe404 */
[----:B------:R-:W-:-:S04]  /*2890*/  IMAD R4, R23, c[0x0][0x1b8], RZ ;  /* 0x00006e0017047a24 */ /* 0x000fc800078e02ff */
[C---:B------:R-:W-:Y:S02]  /*28a0*/  IMAD R4, R17.reuse, c[0x0][0x1bc], R4 ;  /* 0x00006f0011047a24 */ /* 0x040fe400078e0204 */
[----:B------:R-:W-:-:S05]  /*28b0*/  IMAD.WIDE.U32 R10, R17, c[0x0][0x1b8], R10 ;  /* 0x00006e00110a7a25 */ /* 0x000fca00078e000a */
[----:B------:R-:W-:Y:S01]  /*28c0*/  IADD3 R18, R11, R4, RZ ;  /* 0x000000040b127210 */ /* 0x000fe20007ffe0ff */
[----:B--2---:R1:W-:Y:S04]  /*28d0*/  @P6 STS.128 [R29+0x12000], RZ ;  /* 0x012000ff1d006388 */ /* 0x0043e80000000c00 */
[----:B------:R1:W-:Y:S04]  /*28e0*/  @P6 STS.128 [R29+0x14000], RZ ;  /* 0x014000ff1d006388 */ /* 0x0003e80000000c00 */
[----:B------:R1:W-:Y:S01]  /*28f0*/  @P6 STS.128 [R29+0x16000], RZ ;  /* 0x016000ff1d006388 */ /* 0x0003e20000000c00 */
[----:B------:R-:W-:Y:S05]  /*2900*/  @P6 BRA `(.L_x_17) ;  /* 0x0000021000006947 */ /* 0x000fea0003800000 */
[----:B------:R-:W2:Y:S04]  /*2910*/  LDL R13, [R1+0x68] ;  /* 0x00006800010d7983 */ /* 0x000ea80000100800 */
[----:B------:R-:W3:Y:S01]  /*2920*/  LDL R12, [R1+0x6c] ;  /* 0x00006c00010c7983 */ /* 0x000ee20000100800 */
[----:B------:R-:W-:Y:S01]  /*2930*/  ISETP.GE.AND P4, PT, R30, c[0x0][0x220], PT ;  /* 0x000088001e007a0c */ /* 0x000fe20003f86270 */
[----:B------:R-:W-:-:S02]  /*2940*/  IMAD R16, R26, c[0x0][0x1a0], RZ ;  /* 0x000068001a107a24 */ /* 0x000fc400078e02ff */
[----:B------:R-:W-:Y:S02]  /*2950*/  IMAD.MOV.U32 R4, RZ, RZ, R10 ;  /* 0x000000ffff047224 */ /* 0x000fe400078e000a */
[----:B------:R-:W-:Y:S02]  /*2960*/  IMAD.MOV.U32 R5, RZ, RZ, R18 ;  /* 0x000000ffff057224 */ /* 0x000fe400078e0012 */
[C---:B------:R-:W-:Y:S02]  /*2970*/  IMAD R16, R32.reuse, c[0x0][0x1a4], R16 ;  /* 0x0000690020107a24 */ /* 0x040fe400078e0210 */
[----:B------:R-:W-:-:S04]  /*2980*/  IMAD.WIDE.U32 R4, R32, c[0x0][0x1a0], R4 ;  /* 0x0000680020047a25 */ /* 0x000fc800078e0004 */
[----:B------:R-:W-:Y:S01]  /*2990*/  IMAD.IADD R16, R5, 0x1, R16 ;  /* 0x0000000105107824 */ /* 0x000fe200078e0210 */
[C---:B------:R-:W-:Y:S01]  /*29a0*/  @!P4 LEA R14, P1, R4.reuse, c[0x0][0x170], 0x1 ;  /* 0x00005c00040eca11 */ /* 0x040fe200078208ff */
[----:B------:R4:W-:Y:S03]  /*29b0*/  @P4 STS.128 [R29+0x12000], RZ ;  /* 0x012000ff1d004388 */ /* 0x0009e60000000c00 */
[----:B------:R-:W-:-:S05]  /*29c0*/  @!P4 LEA.HI.X R15, R4, c[0x0][0x174], R16, 0x1, P1 ;  /* 0x00005d00040fca11 */ /* 0x000fca00008f0c10 */
[----:B------:R-:W-:Y:S01]  /*29d0*/  @!PT LDS RZ, [RZ] ;  /* 0x00000000fffff984 */ /* 0x000fe20000000800 */
[----:B------:R-:W-:Y:S01]  /*29e0*/  @!PT LDS RZ, [RZ] ;  /* 0x00000000fffff984 */ /* 0x000fe20000000800 */
[----:B------:R-:W-:Y:S01]  /*29f0*/  @!PT LDS RZ, [RZ] ;  /* 0x00000000fffff984 */ /* 0x000fe20000000800 */
[----:B------:R4:W-:Y:S01]  /*2a00*/  @!P4 LDGSTS.E.BYPASS.LTC128B.128 [R29+0x12000], [R14.64] ;  /* 0x120000000e1dcfae */ /* 0x0009e2000b901d44 */
[----:B--2---:R-:W-:Y:S02]  /*2a10*/  ISETP.GE.AND P3, PT, R13, c[0x0][0x220], PT ;  /* 0x000088000d007a0c */ /* 0x004fe40003f66270 */
[----:B---3--:R-:W-:-:S11]  /*2a20*/  ISETP.GE.AND P2, PT, R12, c[0x0][0x220], PT ;  /* 0x000088000c007a0c */ /* 0x008fd60003f46270 */
[C---:B------:R-:W-:Y:S01]  /*2a30*/  @!P3 LEA R12, P0, R4.reuse, c[0x0][0x170], 0x1 ;  /* 0x00005c00040cba11 */ /* 0x040fe200078008ff */
[----:B------:R4:W-:Y:S03]  /*2a40*/  @P3 STS.128 [R29+0x14000], RZ ;  /* 0x014000ff1d003388 */ /* 0x0009e60000000c00 */
[----:B------:R-:W-:-:S05]  /*2a50*/  @!P3 LEA.HI.X R13, R4, c[0x0][0x174], R16, 0x1, P0 ;  /* 0x00005d00040dba11 */ /* 0x000fca00000f0c10 */
[----:B------:R-:W-:Y:S01]  /*2a60*/  @!PT LDS RZ, [RZ] ;  /* 0x00000000fffff984 */ /* 0x000fe20000000800 */
[----:B------:R-:W-:Y:S01]  /*2a70*/  @!PT LDS RZ, [RZ] ;  /* 0x00000000fffff984 */ /* 0x000fe20000000800 */
[----:B------:R-:W-:Y:S01]  /*2a80*/  @!PT LDS RZ, [RZ] ;  /* 0x00000000fffff984 */ /* 0x000fe20000000800 */
[----:B------:R4:W-:Y:S04]  /*2a90*/  @!P3 LDGSTS.E.BYPASS.LTC128B.128 [R29+0x14000], [R12.64+0x80] ;  /* 0x140000800c1dbfae */ /* 0x0009e8000b901d44 */
[----:B------:R4:W-:Y:S01]  /*2aa0*/  @P2 STS.128 [R29+0x16000], RZ ;  /* 0x016000ff1d002388 */ /* 0x0009e20000000c00 */
[----:B------:R-:W-:Y:S05]  /*2ab0*/  @P2 BRA `(.L_x_17) ;  /* 0x0000006000002947 */ /* 0x000fea0003800000 */
[----:B----4-:R-:W-:-:S04]  /*2ac0*/  LEA R12, P0, R4, c[0x0][0x170], 0x1 ;  /* 0x00005c00040c7a11 */ /* 0x010fc800078008ff */
[----:B------:R-:W-:-:S05]  /*2ad0*/  LEA.HI.X R13, R4, c[0x0][0x174], R16, 0x1, P0 ;  /* 0x00005d00040d7a11 */ /* 0x000fca00000f0c10 */
[----:B------:R-:W-:Y:S01]  /*2ae0*/  @!PT LDS RZ, [RZ] ;  /* 0x00000000fffff984 */ /* 0x000fe20000000800 */
[----:B------:R-:W-:Y:S01]  /*2af0*/  @!PT LDS RZ, [RZ] ;  /* 0x00000000fffff984 */ /* 0x000fe20000000800 */
[----:B------:R-:W-:Y:S01]  /*2b00*/  @!PT LDS RZ, [RZ] ;  /* 0x00000000fffff984 */ /* 0x000fe20000000800 */
[----:B------:R2:W-:Y:S04]  /*2b10*/  LDGSTS.E.BYPASS.LTC128B.128 [R29+0x16000], [R12.64+0x100] ;  /* 0x160001000c1d7fae */ /* 0x0005e8000b901d44 */
.L_x_17:
[----:B------:R-:W-:Y:S05]  /*2b20*/  BSYNC B0 ;  /* 0x0000000000007941 */ /* 0x000fea0003800000 */
.L_x_16:
[----:B------:R-:W-:Y:S01]  /*2b30*/  IADD3 R16, R32, 0x20, RZ ;  /* 0x0000002020107810 */ /* 0x000fe20007ffe0ff */
[----:B------:R-:W-:Y:S03]  /*2b40*/  BSSY B0, `(.L_x_18) ;  /* 0x0000029000007945 */ /* 0x000fe60003800000 */
[----:B------:R-:W-:-:S13]  /*2b50*/  ISETP.GE.AND P5, PT, R16, UR11, PT ;  /* 0x0000000b10007c0c */ /* 0x000fda000bfa6270 */
[----:B------:R3:W-:Y:S04]  /*2b60*/  @P5 STS.128 [R29+0x13000], RZ ;  /* 0x013000ff1d005388 */ /* 0x0007e80000000c00 */
[----:B------:R3:W-:Y:S04]  /*2b70*/  @P5 STS.128 [R29+0x15000], RZ ;  /* 0x015000ff1d005388 */ /* 0x0007e80000000c00 */
[----:B------:R3:W-:Y:S01]  /*2b80*/  @P5 STS.128 [R29+0x17000], RZ ;  /* 0x017000ff1d005388 */ /* 0x0007e20000000c00 */
[----:B------:R-:W-:Y:S05]  /*2b90*/  @P5 BRA `(.L_x_19) ;  /* 0x0000023000005947 */ /* 0x000fea0003800000 */
[----:B--2-4-:R-:W2:Y:S04]  /*2ba0*/  LDL R13, [R1+0x68] ;  /* 0x00006800010d7983 */ /* 0x014ea80000100800 */
[----:B------:R-:W4:Y:S01]  /*2bb0*/  LDL R12, [R1+0x6c] ;  /* 0x00006c00010c7983 */ /* 0x000f220000100800 */
[----:B------:R-:W-:Y:S01]  /*2bc0*/  IADD3 R4, P0, R32, 0x20, RZ ;  /* 0x0000002020047810 */ /* 0x000fe20007f1e0ff */
[----:B------:R-:W-:Y:S01]  /*2bd0*/  IMAD.MOV.U32 R14, RZ, RZ, R10 ;  /* 0x000000ffff0e7224 */ /* 0x000fe200078e000a */
[----:B------:R-:W-:Y:S01]  /*2be0*/  ISETP.GE.AND P3, PT, R30, c[0x0][0x220], PT ;  /* 0x000088001e007a0c */ /* 0x000fe20003f66270 */
[----:B------:R-:W-:-:S02]  /*2bf0*/  IMAD.MOV.U32 R15, RZ, RZ, R18 ;  /* 0x000000ffff0f7224 */ /* 0x000fc400078e0012 */
[----:B------:R-:W-:Y:S02]  /*2c00*/  IMAD.X R5, RZ, RZ, R26, P0 ;  /* 0x000000ffff057224 */ /* 0x000fe400000e061a */
[----:B------:R-:W-:-:S04]  /*2c10*/  IMAD.WIDE.U32 R14, R4, c[0x0][0x1a0], R14 ;  /* 0x00006800040e7a25 */ /* 0x000fc800078e000e */
[----:B------:R-:W-:-:S04]  /*2c20*/  IMAD R5, R5, c[0x0][0x1a0], RZ ;  /* 0x0000680005057a24 */ /* 0x000fc800078e02ff */
[----:B------:R-:W-:Y:S01]  /*2c30*/  IMAD R4, R4, c[0x0][0x1a4], R5 ;  /* 0x0000690004047a24 */ /* 0x000fe200078e0205 */
[----:B------:R1:W-:Y:S03]  /*2c40*/  @P3 STS.128 [R29+0x13000], RZ ;  /* 0x013000ff1d003388 */ /* 0x0003e60000000c00 */
[----:B------:R-:W-:Y:S01]  /*2c50*/  IMAD.IADD R4, R15, 0x1, R4 ;  /* 0x000000010f047824 */ /* 0x000fe200078e0204 */
[----:B--2---:R-:W-:Y:S02]  /*2c60*/  ISETP.GE.AND P2, PT, R13, c[0x0][0x220], PT ;  /* 0x000088000d007a0c */ /* 0x004fe40003f46270 */
[----:B----4-:R-:W-:Y:S02]  /*2c70*/  ISETP.GE.AND P0, PT, R12, c[0x0][0x220], PT ;  /* 0x000088000c007a0c */ /* 0x010fe40003f06270 */
[----:B------:R-:W-:-:S04]  /*2c80*/  @!P3 LEA R12, P4, R14, c[0x0][0x170], 0x1 ;  /* 0x00005c000e0cba11 */ /* 0x000fc800078808ff */
[----:B------:R-:W-:-:S05]  /*2c90*/  @!P3 LEA.HI.X R13, R14, c[0x0][0x174], R4, 0x1, P4 ;  /* 0x00005d000e0dba11 */ /* 0x000fca00020f0c04 */
[C---:B------:R-:W-:Y:S01]  /*2ca0*/  @!P2 LEA R10, P1, R14.reuse, c[0x0][0x170], 0x1 ;  /* 0x00005c000e0aaa11 */ /* 0x040fe200078208ff */
[----:B------:R-:W-:Y:S01]  /*2cb0*/  @!PT LDS RZ, [RZ] ;  /* 0x00000000fffff984 */ /* 0x000fe20000000800 */
[----:B------:R-:W-:Y:S01]  /*2cc0*/  @!PT LDS RZ, [RZ] ;  /* 0x00000000fffff984 */ /* 0x000fe20000000800 */
[----:B------:R-:W-:Y:S01]  /*2cd0*/  @!PT LDS RZ, [RZ] ;  /* 0x00000000fffff984 */ /* 0x000fe20000000800 */
[----:B------:R1:W-:Y:S03]  /*2ce0*/  @!P3 LDGSTS.E.BYPASS.LTC128B.128 [R29+0x13000], [R12.64] ;  /* 0x130000000c1dbfae */ /* 0x0003e6000b901d44 */
[----:B------:R-:W-:Y:S01]  /*2cf0*/  @!P2 LEA.HI.X R11, R14, c[0x0][0x174], R4, 0x1, P1 ;  /* 0x00005d000e0baa11 */ /* 0x000fe200008f0c04 */
[----:B------:R1:W-:Y:S04]  /*2d00*/  @P2 STS.128 [R29+0x15000], RZ ;  /* 0x015000ff1d002388 */ /* 0x0003e80000000c00 */
[----:B------:R-:W-:Y:S01]  /*2d10*/  @!PT LDS RZ, [RZ] ;  /* 0x00000000fffff984 */ /* 0x000fe20000000800 */
[----:B------:R-:W-:Y:S01]  /*2d20*/  @!PT LDS RZ, [RZ] ;  /* 0x00000000fffff984 */ /* 0x000fe20000000800 */
[----:B------:R-:W-:Y:S01]  /*2d30*/  @!PT LDS RZ, [RZ] ;  /* 0x00000000fffff984 */ /* 0x000fe20000000800 */
[----:B------:R1:W-:Y:S04]  /*2d40*/  @!P2 LDGSTS.E.BYPASS.LTC128B.128 [R29+0x15000], [R10.64+0x80] ;  /* 0x150000800a1dafae */ /* 0x0003e8000b901d44 */
[----:B------:R1:W-:Y:S01]  /*2d50*/  @P0 STS.128 [R29+0x17000], RZ ;  /* 0x017000ff1d000388 */ /* 0x0003e20000000c00 */
[----:B------:R-:W-:Y:S05]  /*2d60*/  @P0 BRA `(.L_x_19) ;  /* 0x0000006000000947 */ /* 0x000fea0003800000 */
[----:B-1----:R-:W-:-:S04]  /*2d70*/  LEA R10, P0, R14, c[0x0][0x170], 0x1 ;  /* 0x00005c000e0a7a11 */ /* 0x002fc800078008ff */
[----:B------:R-:W-:-:S05]  /*2d80*/  LEA.HI.X R11, R14, c[0x0][0x174], R4, 0x1, P0 ;  /* 0x00005d000e0b7a11 */ /* 0x000fca00000f0c04 */
[----:B------:R-:W-:Y:S01]  /*2d90*/  @!PT LDS RZ, [RZ] ;  /* 0x00000000fffff984 */ /* 0x000fe20000000800 */
[----:B------:R-:W-:Y:S01]  /*2da0*/  @!PT LDS RZ, [RZ] ;  /* 0x00000000fffff984 */ /* 0x000fe20000000800 */
[----:B------:R-:W-:Y:S01]  /*2db0*/  @!PT LDS RZ, [RZ] ;  /* 0x00000000fffff984 */ /* 0x000fe20000000800 */
[----:B------:R1:W-:Y:S04]  /*2dc0*/  LDGSTS.E.BYPASS.LTC128B.128 [R29+0x17000], [R10.64+0x100] ;  /* 0x170001000a1d7fae */ /* 0x0003e8000b901d44 */
.L_x_19:
[----:B------:R-:W-:Y:S05]  /*2dd0*/  BSYNC B0 ;  /* 0x0000000000007941 */ /* 0x000fea0003800000 */
.L_x_18:
[----:B------:R-:W-:Y:S01]  /*2de0*/  UIMAD UR11, UR6, -0x40, UR24 ;  /* 0xffffffc0060b78a4 */ /* 0x000fe2000f8e0218 */
[----:B------:R-:W0:Y:S01]  /*2df0*/  LDGDEPBAR ;  /* 0x00000000000079af */ /* 0x000e220000000000 */
[----:B------:R-:W-:Y:S04]  /*2e00*/  BSSY B0, `(.L_x_20) ;  /* 0x000001b000007945 */ /* 0x000fe80003800000 */
[----:B------:R-:W-:-:S13]  /*2e10*/  ISETP.GE.AND P4, PT, R32, UR11, PT ;  /* 0x0000000b20007c0c */ /* 0x000fda000bf86270 */
[----:B------:R1:W-:Y:S04]  /*2e20*/  @P4 STS.128 [R29+0x6000], RZ ;  /* 0x006000ff1d004388 */ /* 0x0003e80000000c00 */
[----:B------:R1:W-:Y:S04]  /*2e30*/  @P4 STS.128 [R29+0x8000], RZ ;  /* 0x008000ff1d004388 */ /* 0x0003e80000000c00 */
[----:B------:R1:W-:Y:S01]  /*2e40*/  @P4 STS.128 [R29+0xa000], RZ ;  /* 0x00a000ff1d004388 */ /* 0x0003e20000000c00 */
[----:B------:R-:W-:Y:S05]  /*2e50*/  @P4 BRA `(.L_x_21) ;  /* 0x0000015000004947 */ /* 0x000fea0003800000 */
[----:B------:R-:W5:Y:S04]  /*2e60*/  LDL R5, [R1+0x68] ;  /* 0x0000680001057983 */ /* 0x000f680000100800 */
[----:B--2---:R-:W2:Y:S01]  /*2e70*/  LDL R4, [R1+0x6c] ;  /* 0x00006c0001047983 */ /* 0x004ea20000100800 */
[----:B------:R-:W-:-:S13]  /*2e80*/  ISETP.GE.AND P2, PT, R30, c[0x0][0x220], PT ;  /* 0x000088001e007a0c */ /* 0x000fda0003f46270 */
[----:B------:R1:W-:Y:S04]  /*2e90*/  @P2 STS.128 [R29+0x6000], RZ ;  /* 0x006000ff1d002388 */ /* 0x0003e80000000c00 */
[----:B------:R-:W-:Y:S01]  /*2ea0*/  @!PT LDS RZ, [RZ] ;  /* 0x00000000fffff984 */ /* 0x000fe20000000800 */
[----:B------:R-:W-:Y:S01]  /*2eb0*/  @!PT LDS RZ, [RZ] ;  /* 0x00000000fffff984 */ /* 0x000fe20000000800 */
[----:B------:R-:W-:Y:S01]  /*2ec0*/  @!PT LDS RZ, [RZ] ;  /* 0x00000000fffff984 */ /* 0x000fe20000000800 */
[----:B------:R1:W-:Y:S01]  /*2ed0*/  @!P2 LDGSTS.E.BYPASS.LTC128B.128 [R29+0x6000], [R36.64] ;  /* 0x06000000241dafae */ /* 0x0003e2000b901d44 */
[----:B-----5:R-:W-:Y:S02]  /*2ee0*/  ISETP.GE.AND P1, PT, R5, c[0x0][0x220], PT ;  /* 0x0000880005007a0c */ /* 0x020fe40003f26270 */
[----:B--2---:R-:W-:-:S11]  /*2ef0*/  ISETP.GE.AND P0, PT, R4, c[0x0][0x220], PT ;  /* 0x0000880004007a0c */ /* 0x004fd60003f06270 */
[----:B------:R1:W-:Y:S04]  /*2f00*/  @P1 STS.128 [R29+0x8000], RZ ;  /* 0x008000ff1d001388 */ /* 0x0003e80000000c00 */
[----:B------:R-:W-:Y:S01]  /*2f10*/  @!PT LDS RZ, [RZ] ;  /* 0x00000000fffff984 */ /* 0x000fe20000000800 */
[----:B------:R-:W-:Y:S01]  /*2f20*/  @!PT LDS RZ, [RZ] ;  /* 0x00000000fffff984 */ /* 0x000fe20000000800 */
[----:B------:R-:W-:Y:S01]  /*2f30*/  @!PT LDS RZ, [RZ] ;  /* 0x00000000fffff984 */ /* 0x000fe20000000800 */
[----:B------:R1:W-:Y:S04]  /*2f40*/  @!P1 LDGSTS.E.BYPASS.LTC128B.128 [R29+0x8000], [R36.64+0x80] ;  /* 0x08000080241d9fae */ /* 0x0003e8000b901d44 */
[----:B------:R1:W-:Y:S01]  /*2f50*/  @P0 STS.128 [R29+0xa000], RZ ;  /* 0x00a000ff1d000388 */ /* 0x0003e20000000c00 */
[----:B------:R-:W-:Y:S05]  /*2f60*/  @P0 BRA `(.L_x_21) ;  /* 0x0000004000000947 */ /* 0x000fea0003800000 */
[----:B------:R-:W-:Y:S01]  /*2f70*/  @!PT LDS RZ, [RZ] ;  /* 0x00000000fffff984 */ /* 0x000fe20000000800 */
[----:B------:R-:W-:Y:S01]  /*2f80*/  @!PT LDS RZ, [RZ] ;  /* 0x00000000fffff984 */ /* 0x000fe20000000800 */
[----:B------:R-:W-:Y:S01]  /*2f90*/  @!PT LDS RZ, [RZ] ;  /* 0x00000000fffff984 */ /* 0x000fe20000000800 */
[----:B------:R2:W-:Y:S02]  /*2fa0*/  LDGSTS.E.BYPASS.LTC128B.128 [R29+0xa000], [R36.64+0x100] ;  /* 0x0a000100241d7fae */ /* 0x0005e4000b901d44 */
.L_x_21:
[----:B------:R-:W-:Y:S05]  /*2fb0*/  BSYNC B0 ;  /* 0x0000000000007941 */ /* 0x000fea0003800000 */
.L_x_20:
[----:B------:R-:W-:Y:S01]  /*2fc0*/  ISETP.GE.AND P3, PT, R16, UR11, PT ;  /* 0x0000000b10007c0c */ /* 0x000fe2000bf66270 */
[----:B------:R-:W-:Y:S01]  /*2fd0*/  BSSY B0, `(.L_x_22) ;  /* 0x0000027000007945 */ /* 0x000fe20003800000 */
[----:B-12-4-:R-:W-:-:S11]  /*2fe0*/  MOV R12, 0x20 ;  /* 0x00000020000c7802 */ /* 0x016fd60000000f00 */
[----:B------:R1:W-:Y:S04]  /*2ff0*/  @P3 STS.128 [R29+0x7000], RZ ;  /* 0x007000ff1d003388 */ /* 0x0003e80000000c00 */
[----:B------:R1:W-:Y:S04]  /*3000*/  @P3 STS.128 [R29+0x9000], RZ ;  /* 0x009000ff1d003388 */ /* 0x0003e80000000c00 */
[----:B------:R1:W-:Y:S01]  /*3010*/  @P3 STS.128 [R29+0xb000], RZ ;  /* 0x00b000ff1d003388 */ /* 0x0003e20000000c00 */
[----:B------:R-:W-:Y:S05]  /*3020*/  @P3 BRA `(.L_x_23) ;  /* 0x0000021000003947 */ /* 0x000fea0003800000 */
[----:B------:R-:W2:Y:S04]  /*3030*/  LDL R10, [R1+0x68] ;  /* 0x00006800010a7983 */ /* 0x000ea80000100800 */
[----:B------:R-:W4:Y:S01]  /*3040*/  LDL R13, [R1+0x6c] ;  /* 0x00006c00010d7983 */ /* 0x000f220000100800 */
[----:B------:R-:W-:Y:S01]  /*3050*/  ISETP.GE.AND P2, PT, R30, c[0x0][0x220], PT ;  /* 0x000088001e007a0c */ /* 0x000fe20003f46270 */
[----:B------:R-:W-:-:S04]  /*3060*/  IMAD.WIDE.U32 R4, R12, c[0x0][0x370], RZ ;  /* 0x0000dc000c047a25 */ /* 0x000fc800078e00ff */
[----:B------:R-:W-:Y:S01]  /*3070*/  IMAD R7, R12, c[0x0][0x374], RZ ;  /* 0x0000dd000c077a24 */ /* 0x000fe200078e02ff */
[----:B------:R-:W-:-:S04]  /*3080*/  IADD3 R4, P0, R6, R4, RZ ;  /* 0x0000000406047210 */ /* 0x000fc80007f1e0ff */
[----:B------:R-:W-:-:S03]  /*3090*/  IADD3.X R5, R19, R5, R7, P0, !PT ;  /* 0x0000000513057210 */ /* 0x000fc600007fe407 */
[----:B------:R-:W-:Y:S01]  /*30a0*/  @!P2 IMAD.MOV.U32 R6, RZ, RZ, c[0x0][0x370] ;  /* 0x0000dc00ff06a624 */ /* 0x000fe200078e00ff */
[----:B------:R1:W-:Y:S01]  /*30b0*/  @P2 STS.128 [R29+0x7000], RZ ;  /* 0x007000ff1d002388 */ /* 0x0003e20000000c00 */
[----:B------:R-:W-:Y:S01]  /*30c0*/  @!P2 IMAD.MOV.U32 R7, RZ, RZ, c[0x0][0x374] ;  /* 0x0000dd00ff07a624 */ /* 0x000fe200078e00ff */
[----:B--2---:R-:W-:Y:S02]  /*30d0*/  ISETP.GE.AND P1, PT, R10, c[0x0][0x220], PT ;  /* 0x000088000a007a0c */ /* 0x004fe40003f26270 */
[----:B------:R-:W-:-:S04]  /*30e0*/  @!P2 LEA R10, P0, R6, R36, 0x6 ;  /* 0x00000024060aa211 */ /* 0x000fc800078030ff */
[----:B------:R-:W-:-:S05]  /*30f0*/  @!P2 LEA.HI.X R11, R6, R37, R7, 0x6, P0 ;  /* 0x00000025060ba211 */ /* 0x000fca00000f3407 */
[----:B------:R-:W-:Y:S01]  /*3100*/  @!PT LDS RZ, [RZ] ;  /* 0x00000000fffff984 */ /* 0x000fe20000000800 */
[----:B------:R-:W-:Y:S01]  /*3110*/  @!PT LDS RZ, [RZ] ;  /* 0x00000000fffff984 */ /* 0x000fe20000000800 */
[----:B------:R-:W-:Y:S01]  /*3120*/  @!PT LDS RZ, [RZ] ;  /* 0x00000000fffff984 */ /* 0x000fe20000000800 */
[----:B------:R1:W-:Y:S02]  /*3130*/  @!P2 LDGSTS.E.BYPASS.LTC128B.128 [R29+0x7000], [R10.64] ;  /* 0x070000000a1dafae */ /* 0x0003e4000b901d44 */
[C---:B------:R-:W-:Y:S02]  /*3140*/  @!P1 LEA R6, P0, R4.reuse, c[0x0][0x330], 0x1 ;  /* 0x0000cc0004069a11 */ /* 0x040fe400078008ff */
[----:B------:R1:W-:Y:S02]  /*3150*/  @P1 STS.128 [R29+0x9000], RZ ;  /* 0x009000ff1d001388 */ /* 0x0003e40000000c00 */
[----:B------:R-:W-:Y:S02]  /*3160*/  @!P1 LEA.HI.X R7, R4, c[0x0][0x334], R5, 0x1, P0 ;  /* 0x0000cd0004079a11 */ /* 0x000fe400000f0c05 */
[----:B----4-:R-:W-:-:S03]  /*3170*/  ISETP.GE.AND P0, PT, R13, c[0x0][0x220], PT ;  /* 0x000088000d007a0c */ /* 0x010fc60003f06270 */
[----:B------:R-:W-:Y:S01]  /*3180*/  @!PT LDS RZ, [RZ] ;  /* 0x00000000fffff984 */ /* 0x000fe20000000800 */
[----:B------:R-:W-:Y:S01]  /*3190*/  @!PT LDS RZ, [RZ] ;  /* 0x00000000fffff984 */ /* 0x000fe20000000800 */
[----:B------:R-:W-:Y:S01]  /*31a0*/  @!PT LDS RZ, [RZ] ;  /* 0x00000000fffff984 */ /* 0x000fe20000000800 */
[----:B------:R1:W-:Y:S10]  /*31b0*/  @!P1 LDGSTS.E.BYPASS.LTC128B.128 [R29+0x9000], [R6.64+0x80] ;  /* 0x09000080061d9fae */ /* 0x0003f4000b901d44 */
        /* <DEDUP_REMOVED lines=8> */
.L_x_23:
[----:B------:R-:W-:Y:S05]  /*3240*/  BSYNC B0 ;  /* 0x0000000000007941 */ /* 0x000fea0003800000 */
.L_x_22:
[----:B------:R2:W-:Y:S01]  /*3250*/  @P4 STS.128 [R29], RZ ;  /* 0x000000ff1d004388 */ /* 0x0005e20000000c00 */
[----:B------:R-:W-:Y:S03]  /*3260*/  BSSY B0, `(.L_x_24) ;  /* 0x0000019000007945 */ /* 0x000fe60003800000 */
[----:B------:R2:W-:Y:S04]  /*3270*/  @P4 STS.128 [R29+0x2000], RZ ;  /* 0x002000ff1d004388 */ /* 0x0005e80000000c00 */
[----:B------:R2:W-:Y:S01]  /*3280*/  @P4 STS.128 [R29+0x4000], RZ ;  /* 0x004000ff1d004388 */ /* 0x0005e20000000c00 */
[----:B------:R-:W-:Y:S05]  /*3290*/  @P4 BRA `(.L_x_25) ;  /* 0x0000015000004947 */ /* 0x000fea0003800000 */
[----:B------:R-:W4:Y:S04]  /*32a0*/  LDL R5, [R1+0x68] ;  /* 0x0000680001057983 */ /* 0x000f280000100800 */
[----:B------:R-:W5:Y:S01]  /*32b0*/  LDL R4, [R1+0x6c] ;  /* 0x00006c0001047983 */ /* 0x000f620000100800 */
[----:B------:R-:W-:-:S13]  /*32c0*/  ISETP.GE.AND P2, PT, R30, c[0x0][0x220], PT ;  /* 0x000088001e007a0c */ /* 0x000fda0003f46270 */
[----:B------:R1:W-:Y:S04]  /*32d0*/  @P2 STS.128 [R29], RZ ;  /* 0x000000ff1d002388 */ /* 0x0003e80000000c00 */
[----:B------:R-:W-:Y:S01]  /*32e0*/  @!PT LDS RZ, [RZ] ;  /* 0x00000000fffff984 */ /* 0x000fe20000000800 */
[----:B------:R-:W-:Y:S01]  /*32f0*/  @!PT LDS RZ, [RZ] ;  /* 0x00000000fffff984 */ /* 0x000fe20000000800 */
[----:B------:R-:W-:Y:S01]  /*3300*/  @!PT LDS RZ, [RZ] ;  /* 0x00000000fffff984 */ /* 0x000fe20000000800 */
[----:B------:R1:W-:Y:S01]  /*3310*/  @!P2 LDGSTS.E.BYPASS.LTC128B.128 [R29], [R34.64] ;  /* 0x00000000221dafae */ /* 0x0003e2000b901d44 */
[----:B----4-:R-:W-:Y:S02]  /*3320*/  ISETP.GE.AND P1, PT, R5, c[0x0][0x220], PT ;  /* 0x0000880005007a0c */ /* 0x010fe40003f26270 */
[----:B-----5:R-:W-:-:S11]  /*3330*/  ISETP.GE.AND P0, PT, R4, c[0x0][0x220], PT ;  /* 0x0000880004007a0c */ /* 0x020fd60003f06270 */
        /* <DEDUP_REMOVED lines=11> */
.L_x_25:
[----:B------:R-:W-:Y:S05]  /*33f0*/  BSYNC B0 ;  /* 0x0000000000007941 */ /* 0x000fea0003800000 */
.L_x_24:
[----:B------:R1:W-:Y:S01]  /*3400*/  @P3 STS.128 [R29+0x1000], RZ ;  /* 0x001000ff1d003388 */ /* 0x0003e20000000c00 */
[----:B------:R-:W-:Y:S03]  /*3410*/  BSSY B0, `(.L_x_26) ;  /* 0x0000025000007945 */ /* 0x000fe60003800000 */
[----:B------:R1:W-:Y:S04]  /*3420*/  @P3 STS.128 [R29+0x3000], RZ ;  /* 0x003000ff1d003388 */ /* 0x0003e80000000c00 */
[----:B------:R1:W-:Y:S01]  /*3430*/  @P3 STS.128 [R29+0x5000], RZ ;  /* 0x005000ff1d003388 */ /* 0x0003e20000000c00 */
[----:B------:R-:W-:Y:S05]  /*3440*/  @P3 BRA `(.L_x_27) ;  /* 0x0000021000003947 */ /* 0x000fea0003800000 */
[----:B------:R-:W5:Y:S04]  /*3450*/  LDL R4, [R1+0x68] ;  /* 0x0000680001047983 */ /* 0x000f680000100800 */
[----:B-12---:R-:W2:Y:S01]  /*3460*/  LDL R6, [R1+0x6c] ;  /* 0x00006c0001067983 */ /* 0x006ea20000100800 */
[----:B------:R-:W-:-:S13]  /*3470*/  ISETP.GE.AND P2, PT, R30, c[0x0][0x220], PT ;  /* 0x000088001e007a0c */ /* 0x000fda0003f46270 */
[----:B------:R-:W-:Y:S01]  /*3480*/  @!P2 IMAD.MOV.U32 R7, RZ, RZ, c[0x0][0x190] ;  /* 0x00006400ff07a624 */ /* 0x000fe200078e00ff */
[----:B------:R1:W-:Y:S01]  /*3490*/  @P2 STS.128 [R29+0x1000], RZ ;  /* 0x001000ff1d002388 */ /* 0x0003e20000000c00 */
[----:B------:R-:W-:Y:S01]  /*34a0*/  @!P2 IMAD.MOV.U32 R9, RZ, RZ, c[0x0][0x194] ;  /* 0x00006500ff09a624 */ /* 0x000fe200078e00ff */
[----:B-----5:R-:W-:Y:S01]  /*34b0*/  ISETP.GE.AND P1, PT, R4, c[0x0][0x220], PT ;  /* 0x0000880004007a0c */ /* 0x020fe20003f26270 */
[----:B------:R-:W-:-:S04]  /*34c0*/  IMAD.WIDE.U32 R4, R12, c[0x0][0x190], RZ ;  /* 0x000064000c047a25 */ /* 0x000fc800078e00ff */
[----:B------:R-:W-:Y:S01]  /*34d0*/  IMAD R12, R12, c[0x0][0x194], RZ ;  /* 0x000065000c0c7a24 */ /* 0x000fe200078e02ff */
[----:B------:R-:W-:Y:S02]  /*34e0*/  IADD3 R4, P0, R8, R4, RZ ;  /* 0x0000000408047210 */ /* 0x000fe40007f1e0ff */
[----:B------:R-:W-:Y:S02]  /*34f0*/  @!P2 LEA R8, P4, R7, R34, 0x6 ;  /* 0x000000220708a211 */ /* 0x000fe400078830ff */
[----:B------:R-:W-:Y:S02]  /*3500*/  IADD3.X R5, R21, R5, R12, P0, !PT ;  /* 0x0000000515057210 */ /* 0x000fe400007fe40c */
[----:B--2---:R-:W-:Y:S02]  /*3510*/  ISETP.GE.AND P0, PT, R6, c[0x0][0x220], PT ;  /* 0x0000880006007a0c */ /* 0x004fe40003f06270 */
[----:B------:R-:W-:Y:S02]  /*3520*/  @!P1 LEA R6, P3, R4, c[0x0][0x160], 0x1 ;  /* 0x0000580004069a11 */ /* 0x000fe400078608ff */
[----:B------:R-:W-:-:S02]  /*3530*/  @!P2 LEA.HI.X R9, R7, R35, R9, 0x6, P4 ;  /* 0x000000230709a211 */ /* 0x000fc400020f3409 */
[----:B------:R-:W-:-:S03]  /*3540*/  @!P1 LEA.HI.X R7, R4, c[0x0][0x164], R5, 0x1, P3 ;  /* 0x0000590004079a11 */ /* 0x000fc600018f0c05 */
[----:B------:R-:W-:Y:S01]  /*3550*/  @!PT LDS RZ, [RZ] ;  /* 0x00000000fffff984 */ /* 0x000fe20000000800 */
[----:B------:R-:W-:Y:S01]  /*3560*/  @!PT LDS RZ, [RZ] ;  /* 0x00000000fffff984 */ /* 0x000fe20000000800 */
[----:B------:R-:W-:Y:S01]  /*3570*/  @!PT LDS RZ, [RZ] ;  /* 0x00000000fffff984 */ /* 0x000fe20000000800 */
[----:B------:R1:W-:Y:S04]  /*3580*/  @!P2 LDGSTS.E.BYPASS.LTC128B.128 [R29+0x1000], [R8.64] ;  /* 0x01000000081dafae */ /* 0x0003e8000b901d44 */
        /* <DEDUP_REMOVED lines=13> */
.L_x_27:
[----:B------:R-:W-:Y:S05]  /*3660*/  BSYNC B0 ;  /* 0x0000000000007941 */ /* 0x000fea0003800000 */
.L_x_26:
[----:B------:R-:W-:Y:S01]  /*3670*/  SHF.R.S32.HI R4, RZ, 0x1f, R25 ;  /* 0x0000001fff047819 */ /* 0x000fe20000011419 */
[----:B------:R-:W-:Y:S01]  /*3680*/  ULDC.64 UR14, c[0x0][0x198] ;  /* 0x00006600000e7ab9 */ /* 0x000fe20000000a00 */
[----:B-1----:R-:W-:Y:S02]  /*3690*/  SHF.R.S32.HI R6, RZ, 0x1f, R20 ;  /* 0x0000001fff067819 */ /* 0x002fe40000011414 */
[----:B------:R-:W-:Y:S02]  /*36a0*/  LEA.HI R4, R4, R24, RZ, 0x2 ;  /* 0x0000001804047211 */ /* 0x000fe400078f10ff */
[----:B------:R-:W-:Y:S02]  /*36b0*/  LEA.HI R6, R6, R20, RZ, 0x2 ;  /* 0x0000001406067211 */ /* 0x000fe400078f10ff */
[----:B------:R-:W-:Y:S02]  /*36c0*/  LOP3.LUT R4, R4, 0xfffffffc, RZ, 0xc0, !PT ;  /* 0xfffffffc04047812 */ /* 0x000fe400078ec0ff */
[----:B------:R-:W-:-:S03]  /*36d0*/  SHF.R.S32.HI R6, RZ, 0x2, R6 ;  /* 0x00000002ff067819 */ /* 0x000fc60000011406 */
[----:B------:R-:W-:-:S04]  /*36e0*/  IMAD.IADD R4, R24, 0x1, -R4 ;  /* 0x0000000118047824 */ /* 0x000fc800078e0a04 */
[----:B------:R-:W-:-:S04]  /*36f0*/  IMAD R6, R4, 0x10, R6 ;  /* 0x0000001004067824 */ /* 0x000fc800078e0206 */
[C---:B------:R-:W-:Y:S01]  /*3700*/  IMAD.SHL.U32 R8, R6.reuse, 0x4, RZ ;  /* 0x0000000406087824 */ /* 0x040fe200078e00ff */
[C---:B------:R-:W-:Y:S02]  /*3710*/  IADD3 R5, R6.reuse, 0x8, RZ ;  /* 0x0000000806057810 */ /* 0x040fe40007ffe0ff */
[----:B------:R-:W-:Y:S02]  /*3720*/  SHF.R.S32.HI R4, RZ, 0x1f, R6 ;  /* 0x0000001fff047819 */ /* 0x000fe40000011406 */
[C---:B------:R-:W-:Y:S01]  /*3730*/  ISETP.GE.AND P2, PT, R6.reuse, UR11, PT ;  /* 0x0000000b06007c0c */ /* 0x040fe2000bf46270 */
[----:B------:R1:W-:Y:S01]  /*3740*/  STL [R1+0x74], R8 ;  /* 0x0000740801007387 */ /* 0x0003e20000100800 */
[----:B------:R-:W-:Y:S02]  /*3750*/  ISETP.GE.AND P1, PT, R5, UR11, PT ;  /* 0x0000000b05007c0c */ /* 0x000fe4000bf26270 */
[----:B------:R-:W-:Y:S02]  /*3760*/  SHF.L.U64.HI R7, R6, 0x2, R4 ;  /* 0x0000000206077819 */ /* 0x000fe40000010204 */
[----:B------:R-:W-:-:S03]  /*3770*/  IADD3 R4, P0, R8, UR8, RZ ;  /* 0x0000000808047c10 */ /* 0x000fc6000ff1e0ff */
[----:B------:R5:W-:Y:S01]  /*3780*/  STL [R1+0x70], R7 ;  /* 0x0000700701007387 */ /* 0x000be20000100800 */
[----:B------:R-:W-:Y:S01]  /*3790*/  IADD3.X R5, R7, UR7, RZ, P0, !PT ;  /* 0x0000000707057c10 */ /* 0x000fe200087fe4ff */
[----:B-1----:R-:W-:-:S06]  /*37a0*/  IMAD.MOV.U32 R8, RZ, RZ, 0x7f800000 ;  /* 0x7f800000ff087424 */ /* 0x002fcc00078e00ff */
[----:B--2---:R1:W2:Y:S01]  /*37b0*/  @!P2 LDG.E R8, [R4.64] ;  /* 0x000000040408a981 */ /* 0x0042a2000c1e1900 */
[----:B-----5:R-:W-:-:S06]  /*37c0*/  IMAD.MOV.U32 R7, RZ, RZ, 0x7f800000 ;  /* 0x7f800000ff077424 */ /* 0x020fcc00078e00ff */
[----:B------:R1:W5:Y:S01]  /*37d0*/  @!P1 LDG.E R7, [R4.64+0x20] ;  /* 0x0000200404079981 */ /* 0x000362000c1e1900 */
[----:B------:R-:W-:-:S03]  /*37e0*/  UIMAD UR11, UR19, UR14, URZ ;  /* 0x0000000e130b72a4 */ /* 0x000fc6000f8e023f */
[----:B------:R-:W-:Y:S01]  /*37f0*/  @P6 STS.128 [R29+0xc000], RZ ;  /* 0x00c000ff1d006388 */ /* 0x000fe20000000c00 */
[----:B------:R-:W-:-:S03]  /*3800*/  UIMAD UR11, UR23, UR15, UR11 ;  /* 0x0000000f170b72a4 */ /* 0x000fc6000f8e020b */
[----:B------:R-:W-:Y:S04]  /*3810*/  @P6 STS.128 [R29+0xe000], RZ ;  /* 0x00e000ff1d006388 */ /* 0x000fe80000000c00 */
[----:B------:R-:W-:Y:S01]  /*3820*/  @P6 STS.128 [R29+0x10000], RZ ;  /* 0x010000ff1d006388 */ /* 0x000fe20000000c00 */
[----:B-1----:R-:W-:Y:S01]  /*3830*/  IMAD.WIDE.U32 R4, R22, c[0x0][0x198], R30 ;  /* 0x0000660016047a25 */ /* 0x002fe200078e001e */
[----:B------:R-:W-:Y:S02]  /*3840*/  BSSY B0, `(.L_x_28) ;  /* 0x000002c000007945 */ /* 0x000fe40003800000 */
[----:B--2---:R1:W-:Y:S04]  /*3850*/  STL [R1+0x60], R8 ;  /* 0x0000600801007387 */ /* 0x0043e80000100800 */
[----:B-----5:R2:W-:Y:S01]  /*3860*/  STL [R1+0x64], R7 ;  /* 0x0000640701007387 */ /* 0x0205e20000100800 */
[----:B-1----:R-:W-:Y:S01]  /*3870*/  IADD3 R8, P0, R4, UR26, RZ ;  /* 0x0000001a04087c10 */ /* 0x002fe2000ff1e0ff */
[----:B------:R-:W-:-:S05]  /*3880*/  IMAD.U32 R4, RZ, RZ, UR11 ;  /* 0x0000000bff047e24 */ /* 0x000fca000f8e00ff */
[----:B------:R-:W-:Y:S01]  /*3890*/  IADD3.X R9, R5, UR27, R4, P0, !PT ;  /* 0x0000001b05097c10 */ /* 0x000fe200087fe404 */
[----:B------:R-:W-:-:S04]  /*38a0*/  IMAD R4, R23, c[0x0][0x1b0], RZ ;  /* 0x00006c0017047a24 */ /* 0x000fc800078e02ff */
[C---:B------:R-:W-:Y:S02]  /*38b0*/  IMAD R4, R17.reuse, c[0x0][0x1b4], R4 ;  /* 0x00006d0011047a24 */ /* 0x040fe400078e0204 */
[----:B------:R-:W-:-:S04]  /*38c0*/  IMAD.WIDE.U32 R8, R17, c[0x0][0x1b0], R8 ;  /* 0x00006c0011087a25 */ /* 0x000fc800078e0008 */
[----:B------:R-:W-:Y:S01]  /*38d0*/  IMAD.IADD R14, R9, 0x1, R4 ;  /* 0x00000001090e7824 */ /* 0x000fe200078e0204 */
[----:B------:R-:W-:Y:S05]  /*38e0*/  @P6 BRA `(.L_x_29) ;  /* 0x0000021000006947 */ /* 0x000fea0003800000 */
[----:B--2---:R-:W2:Y:S04]  /*38f0*/  LDL R7, [R1+0x68] ;  /* 0x0000680001077983 */ /* 0x004ea80000100800 */
[----:B------:R-:W5:Y:S01]  /*3900*/  LDL R10, [R1+0x6c] ;  /* 0x00006c00010a7983 */ /* 0x000f620000100800 */
[----:B------:R-:W-:Y:S01]  /*3910*/  ISETP.GE.AND P3, PT, R30, c[0x0][0x220], PT ;  /* 0x000088001e007a0c */ /* 0x000fe20003f66270 */
[----:B------:R-:W-:Y:S02]  /*3920*/  IMAD.MOV.U32 R4, RZ, RZ, R8 ;  /* 0x000000ffff047224 */ /* 0x000fe400078e0008 */
[----:B------:R-:W-:-:S04]  /*3930*/  IMAD.MOV.U32 R5, RZ, RZ, R14 ;  /* 0x000000ffff057224 */ /* 0x000fc800078e000e */
[----:B------:R-:W-:-:S06]  /*3940*/  IMAD.WIDE.U32 R4, R32, c[0x0][0x198], R4 ;  /* 0x0000660020047a25 */ /* 0x000fcc00078e0004 */
[----:B------:R-:W-:Y:S01]  /*3950*/  @!P3 LEA R12, P4, R4, c[0x0][0x168], 0x1 ;  /* 0x00005a00040cba11 */ /* 0x000fe200078808ff */
[----:B------:R1:W-:Y:S01]  /*3960*/  @P3 STS.128 [R29+0xc000], RZ ;  /* 0x00c000ff1d003388 */ /* 0x0003e20000000c00 */
[----:B--2---:R-:W-:Y:S01]  /*3970*/  ISETP.GE.AND P2, PT, R7, c[0x0][0x220], PT ;  /* 0x0000880007007a0c */ /* 0x004fe20003f46270 */
[----:B------:R-:W-:Y:S01]  /*3980*/  IMAD R7, R26, c[0x0][0x198], RZ ;  /* 0x000066001a077a24 */ /* 0x000fe200078e02ff */
[----:B-----5:R-:W-:-:S03]  /*3990*/  ISETP.GE.AND P0, PT, R10, c[0x0][0x220], PT ;  /* 0x000088000a007a0c */ /* 0x020fc60003f06270 */
[----:B------:R-:W-:-:S04]  /*39a0*/  IMAD R7, R32, c[0x0][0x19c], R7 ;  /* 0x0000670020077a24 */ /* 0x000fc800078e0207 */
[----:B------:R-:W-:-:S04]  /*39b0*/  IMAD.IADD R7, R5, 0x1, R7 ;  /* 0x0000000105077824 */ /* 0x000fc800078e0207 */
[C---:B------:R-:W-:Y:S02]  /*39c0*/  @!P2 LEA R10, P1, R4.reuse, c[0x0][0x168], 0x1 ;  /* 0x00005a00040aaa11 */ /* 0x040fe400078208ff */
[C-C-:B------:R-:W-:Y:S02]  /*39d0*/  @!P3 LEA.HI.X R13, R4.reuse, c[0x0][0x16c], R7.reuse, 0x1, P4 ;  /* 0x00005b00040dba11 */ /* 0x140fe400020f0c07 */
        /* <DEDUP_REMOVED lines=18> */
.L_x_29:
[----:B--2---:R-:W-:Y:S05]  /*3b00*/  BSYNC B0 ;  /* 0x0000000000007941 */ /* 0x004fea0003800000 */
.L_x_28:
[----:B------:R2:W-:Y:S01]  /*3b10*/  @P5 STS.128 [R29+0xd000], RZ ;  /* 0x00d000ff1d005388 */ /* 0x0005e20000000c00 */
[----:B------:R-:W-:Y:S03]  /*3b20*/  BSSY B0, `(.L_x_30) ;  /* 0x0000026000007945 */ /* 0x000fe60003800000 */
[----:B------:R2:W-:Y:S04]  /*3b30*/  @P5 STS.128 [R29+0xf000], RZ ;  /* 0x00f000ff1d005388 */ /* 0x0005e80000000c00 */
[----:B------:R2:W-:Y:S01]  /*3b40*/  @P5 STS.128 [R29+0x11000], RZ ;  /* 0x011000ff1d005388 */ /* 0x0005e20000000c00 */
[----:B------:R-:W-:Y:S05]  /*3b50*/  @P5 BRA `(.L_x_31) ;  /* 0x0000022000005947 */ /* 0x000fea0003800000 */
[----:B-1----:R-:W5:Y:S04]  /*3b60*/  LDL R10, [R1+0x68] ;  /* 0x00006800010a7983 */ /* 0x002f680000100800 */
[----:B--2---:R-:W2:Y:S01]  /*3b70*/  LDL R7, [R1+0x6c] ;  /* 0x00006c0001077983 */ /* 0x004ea20000100800 */
[----:B------:R-:W-:Y:S01]  /*3b80*/  IADD3 R4, P0, R32, 0x20, RZ ;  /* 0x0000002020047810 */ /* 0x000fe20007f1e0ff */
[----:B------:R-:W-:Y:S01]  /*3b90*/  IMAD.MOV.U32 R9, RZ, RZ, R14 ;  /* 0x000000ffff097224 */ /* 0x000fe200078e000e */
[----:B------:R-:W-:-:S03]  /*3ba0*/  ISETP.GE.AND P3, PT, R30, c[0x0][0x220], PT ;  /* 0x000088001e007a0c */ /* 0x000fc60003f66270 */
[----:B------:R-:W-:Y:S02]  /*3bb0*/  IMAD.X R5, RZ, RZ, R26, P0 ;  /* 0x000000ffff057224 */ /* 0x000fe400000e061a */
[----:B------:R-:W-:-:S04]  /*3bc0*/  IMAD.WIDE.U32 R12, R4, c[0x0][0x198], R8 ;  /* 0x00006600040c7a25 */ /* 0x000fc800078e0008 */
[----:B------:R-:W-:-:S04]  /*3bd0*/  IMAD R5, R5, c[0x0][0x198], RZ ;  /* 0x0000660005057a24 */ /* 0x000fc800078e02ff */
[----:B------:R-:W-:Y:S01]  /*3be0*/  IMAD R4, R4, c[0x0][0x19c], R5 ;  /* 0x0000670004047a24 */ /* 0x000fe200078e0205 */
[----:B------:R1:W-:Y:S03]  /*3bf0*/  @P3 STS.128 [R29+0xd000], RZ ;  /* 0x00d000ff1d003388 */ /* 0x0003e60000000c00 */
[----:B------:R-:W-:Y:S01]  /*3c00*/  IMAD.IADD R4, R13, 0x1, R4 ;  /* 0x000000010d047824 */ /* 0x000fe200078e0204 */
[----:B-----5:R-:W-:Y:S02]  /*3c10*/  ISETP.GE.AND P2, PT, R10, c[0x0][0x220], PT ;  /* 0x000088000a007a0c */ /* 0x020fe40003f46270 */
[C---:B------:R-:W-:Y:S02]  /*3c20*/  @!P3 LEA R10, P4, R12.reuse, c[0x0][0x168], 0x1 ;  /* 0x00005a000c0aba11 */ /* 0x040fe400078808ff */
[----:B--2---:R-:W-:Y:S02]  /*3c30*/  ISETP.GE.AND P0, PT, R7, c[0x0][0x220], PT ;  /* 0x0000880007007a0c */ /* 0x004fe40003f06270 */
[----:B------:R-:W-:-:S05]  /*3c40*/  @!P3 LEA.HI.X R11, R12, c[0x0][0x16c], R4, 0x1, P4 ;  /* 0x00005b000c0bba11 */ /* 0x000fca00020f0c04 */
[----:B------:R-:W-:Y:S01]  /*3c50*/  @!PT LDS RZ, [RZ] ;  /* 0x00000000fffff984 */ /* 0x000fe20000000800 */
[----:B------:R-:W-:Y:S01]  /*3c60*/  @!PT LDS RZ, [RZ] ;  /* 0x00000000fffff984 */ /* 0x000fe20000000800 */
[----:B------:R-:W-:Y:S01]  /*3c70*/  @!PT LDS RZ, [RZ] ;  /* 0x00000000fffff984 */ /* 0x000fe20000000800 */
[----:B------:R1:W-:Y:S02]  /*3c80*/  @!P3 LDGSTS.E.BYPASS.LTC128B.128 [R29+0xd000], [R10.64] ;  /* 0x0d0000000a1dbfae */ /* 0x0003e4000b901d44 */
[C---:B------:R-:W-:Y:S02]  /*3c90*/  @!P2 LEA R8, P1, R12.reuse, c[0x0][0x168], 0x1 ;  /* 0x00005a000c08aa11 */ /* 0x040fe400078208ff */
[----:B------:R1:W-:Y:S02]  /*3ca0*/  @P2 STS.128 [R29+0xf000], RZ ;  /* 0x00f000ff1d002388 */ /* 0x0003e40000000c00 */
[----:B------:R-:W-:-:S05]  /*3cb0*/  @!P2 LEA.HI.X R9, R12, c[0x0][0x16c], R4, 0x1, P1 ;  /* 0x00005b000c09aa11 */ /* 0x000fca00008f0c04 */
        /* <DEDUP_REMOVED lines=12> */
.L_x_31:
[----:B------:R-:W-:Y:S05]  /*3d80*/  BSYNC B0 ;  /* 0x0000000000007941 */ /* 0x000fea0003800000 */
.L_x_30:
[----:B-1----:R-:W5:Y:S01]  /*3d90*/  LDL R8, [R1] ;  /* 0x0000000001087983 */ /* 0x002f620000100800 */
[----:B------:R-:W-:Y:S01]  /*3da0*/  LEA.HI R5, R28, R27, RZ, 0x3 ;  /* 0x0000001b1c057211 */ /* 0x000fe200078f18ff */
[----:B------:R-:W-:Y:S01]  /*3db0*/  IMAD.U32 R4, RZ, RZ, UR16 ;  /* 0x00000010ff047e24 */ /* 0x000fe2000f8e00ff */
[----:B------:R-:W-:Y:S01]  /*3dc0*/  IADD3 R6, R6, 0x1, RZ ;  /* 0x0000000106067810 */ /* 0x000fe20007ffe0ff */
[----:B--2---:R-:W2:Y:S01]  /*3dd0*/  LDL R7, [R1+0x4] ;  /* 0x0000040001077983 */ /* 0x004ea20000100800 */
[----:B------:R-:W-:-:S03]  /*3de0*/  LOP3.LUT R5, R5, 0xfffffff8, RZ, 0xc0, !PT ;  /* 0xfffffff805057812 */ /* 0x000fc600078ec0ff */
[----:B------:R-:W0:Y:S01]  /*3df0*/  LDGDEPBAR ;  /* 0x00000000000079af */ /* 0x000e220000000000 */
[----:B------:R-:W-:Y:S01]  /*3e00*/  IMAD.MOV.U32 R240, RZ, RZ, 0x20 ;  /* 0x00000020fff07424 */ /* 0x000fe200078e00ff */
[----:B------:R-:W-:Y:S01]  /*3e10*/  IADD3 R4, R4, -UR24, R6 ;  /* 0x8000001804047c10 */ /* 0x000fe2000fffe006 */
[----:B------:R-:W-:-:S05]  /*3e20*/  IMAD.IADD R5, R27, 0x1, -R5 ;  /* 0x000000011b057824 */ /* 0x000fca00078e0a05 */
[----:B------:R-:W-:Y:S01]  /*3e30*/  LOP3.LUT P0, RZ, R5, 0x2, RZ, 0xc0, !PT ;  /* 0x0000000205ff7812 */ /* 0x000fe2000780c0ff */
[----:B------:R-:W-:-:S04]  /*3e40*/  DEPBAR.LE SB0, 0x1 ;  /* 0x000080400000791a */ /* 0x000fc80000000000 */
[----:B------:R-:W-:Y:S01]  /*3e50*/  BAR.SYNC.DEFER_BLOCKING 0x0 ;  /* 0x0000000000007b1d */ /* 0x000fe20000010000 */
[----:B------:R-:W-:-:S05]  /*3e60*/  SEL R240, R240, 0xffffffe0, !P0 ;  /* 0xffffffe0f0f07807 */ /* 0x000fca0004000000 */
[----:B------:R-:W-:Y:S01]  /*3e70*/  IMAD.IADD R240, R240, 0x1, R252 ;  /* 0x00000001f0f07824 */ /* 0x000fe200078e02fc */
[----:B------:R1:W-:Y:S04]  /*3e80*/  STL [R1+0x80], R4 ;  /* 0x0000800401007387 */ /* 0x0003e80000100800 */
[----:B------:R1:W3:Y:S04]  /*3e90*/  LDSM.16.M88.4 R172, [R240+0x12000] ;  /* 0x01200000f0ac783b */ /* 0x0002e80000000200 */
[----:B------:R1:W4:Y:S04]  /*3ea0*/  LDSM.16.M88.4 R176, [R240+0x12800] ;  /* 0x01280000f0b0783b */ /* 0x0003280000000200 */
[----:B------:R1:W1:Y:S04]  /*3eb0*/  LDSM.16.M88.4 R204, [R240+0x14000] ;  /* 0x01400000f0cc783b */ /* 0x0002680000000200 */
        /* <DEDUP_REMOVED lines=8> */
[----:B------:R-:W1:Y:S01]  /*3f40*/  LDSM.16.M88.4 R240, [R240+0x16800] ;  /* 0x01680000f0f0783b */ /* 0x000e620000000200 */
[----:B------:R-:W-:Y:S01]  /*3f50*/  USHF.L.U32 UR14, UR20, 0x6, URZ ;  /* 0x00000006140e7899 */ /* 0x000fe2000800063f */
[----:B------:R-:W-:Y:S01]  /*3f60*/  CS2R R142, SRZ ;  /* 0x00000000008e7805 */ /* 0x000fe2000001ff00 */
[----:B------:R-:W-:Y:S01]  /*3f70*/  CS2R R140, SRZ ;  /* 0x00000000008c7805 */ /* 0x000fe2000001ff00 */
[----:B------:R-:W-:Y:S01]  /*3f80*/  CS2R R146, SRZ ;  /* 0x0000000000927805 */ /* 0x000fe2000001ff00 */
[----:B------:R-:W-:Y:S01]  /*3f90*/  UIADD3 UR15, UR24, 0x40, UR14 ;  /* 0x00000040180f7890 */ /* 0x000fe2000fffe00e */
[----:B------:R-:W-:Y:S01]  /*3fa0*/  CS2R R144, SRZ ;  /* 0x0000000000907805 */ /* 0x000fe2000001ff00 */
        /* <DEDUP_REMOVED lines=37> */
[----:B---34-:R-:W-:Y:S01]  /*4200*/  CS2R R28, SRZ ;  /* 0x00000000001c7805 */ /* 0x018fe2000001ff00 */
[----:B------:R-:W-:Y:S01]  /*4210*/  CS2R R34, SRZ ;  /* 0x0000000000227805 */ /* 0x000fe2000001ff00 */
[----:B------:R-:W-:Y:S01]  /*4220*/  CS2R R32, SRZ ;  /* 0x0000000000207805 */ /* 0x000fe2000001ff00 */
[----:B------:R-:W-:Y:S01]  /*4230*/  CS2R R26, SRZ ;  /* 0x00000000001a7805 */ /* 0x000fe2000001ff00 */
[----:B------:R-:W-:Y:S01]  /*4240*/  CS2R R24, SRZ ;  /* 0x0000000000187805 */ /* 0x000fe2000001ff00 */
[----:B------:R-:W-:Y:S01]  /*4250*/  CS2R R22, SRZ ;  /* 0x0000000000167805 */ /* 0x000fe2000001ff00 */
[----:B------:R-:W-:Y:S01]  /*4260*/  CS2R R20, SRZ ;  /* 0x0000000000147805 */ /* 0x000fe2000001ff00 */
[----:B------:R-:W-:-:S02]  /*4270*/  UIADD3 UR14, UR14, 0x40, URZ ;  /* 0x000000400e0e7890 */ /* 0x000fc4000fffe03f */
[----:B------:R-:W-:Y:S01]  /*4280*/  UIADD3 UR15, UR15, -UR16, URZ ;  /* 0x800000100f0f7290 */ /* 0x000fe2000fffe03f */
[----:B-----5:R3:W4:Y:S04]  /*4290*/  LDSM.16.M88.4 R148, [R8+0x12000] ;  /* 0x012000000894783b */ /* 0x0207280000000200 */
[----:B------:R3:W1:Y:S04]  /*42a0*/  LDSM.16.M88.4 R152, [R8+0x12800] ;  /* 0x012800000898783b */ /* 0x0006680000000200 */
[----:B--2---:R3:W2:Y:S04]  /*42b0*/  LDSM.16.M88.4 R156, [R7+0x12000] ;  /* 0x01200000079c783b */ /* 0x0046a80000000200 */
        /* <DEDUP_REMOVED lines=8> */
[----:B----4-:R3:W1:Y:S02]  /*4340*/  LDSM.16.M88.4 R224, [R7+0x16800] ;  /* 0x0168000007e0783b */ /* 0x0106640000000200 */
.L_x_34:
[----:B------:R-:W4:Y:S01]  /*4350*/  LDL R88, [R1] ;  /* 0x0000000001587983 */ /* 0x000f220000100800 */
[----:B------:R-:W-:Y:S02]  /*4360*/  USHF.L.U32 UR11, UR6, 0x6, URZ ;  /* 0x00000006060b7899 */ /* 0x000fe4000800063f */
[----:B------:R-:W-:Y:S02]  /*4370*/  UISETP.GT.AND UP2, UPT, UR6, UR12, UPT ;  /* 0x0000000c0600728c */ /* 0x000fe4000bf44270 */
[----:B-----5:R-:W5:Y:S01]  /*4380*/  LDL R245, [R1+0x8] ;  /* 0x0000080001f57983 */ /* 0x020f620000100800 */
[----:B------:R-:W-:Y:S04]  /*4390*/  UISETP.GE.AND UP0, UPT, UR11, UR15, UPT ;  /* 0x0000000f0b00728c */ /* 0x000fe8000bf06270 */
[----:B---3--:R-:W3:Y:S01]  /*43a0*/  LDL R90, [R1+0x4] ;  /* 0x00000400015a7983 */ /* 0x008ee20000100800 */
[----:B------:R-:W-:Y:S04]  /*43b0*/  UISETP.LT.AND UP0, UPT, UR14, UR16, UP0 ;  /* 0x000000100e00728c */ /* 0x000fe80008701270 */
[----:B--2---:R-:W2:Y:S02]  /*43c0*/  LDL R244, [R1+0xc] ;  /* 0x00000c0001f47983 */ /* 0x004ea40000100800 */
[----:B------:R-:W-:Y:S03]  /*43d0*/  PLOP3.LUT P0, PT, PT, PT, UP0, 0x80, 0x0 ;  /* 0x000000000000781c */ /* 0x000fe60003f0f008 */
[----:B------:R-:W3:Y:S05]  /*43e0*/  LDL R99, [R1+0x18] ;  /* 0x0000180001637983 */ /* 0x000eea0000100800 */
[----:B------:R-:W3:Y:S05]  /*43f0*/  LDL R89, [R1+0x10] ;  /* 0x0000100001597983 */ /* 0x000eea0000100800 */
[----:B------:R-:W3:Y:S05]  /*4400*/  LDL R96, [R1+0x14] ;  /* 0x0000140001607983 */ /* 0x000eea0000100800 */
[----:B------:R-:W0:Y:S05]  /*4410*/  LDGDEPBAR ;  /* 0x00000000000079af */ /* 0x000e2a0000000000 */
[----:B------:R-:W3:Y:S05]  /*4420*/  LDL R92, [R1+0x80] ;  /* 0x00008000015c7983 */ /* 0x000eea0000100800 */
[----:B------:R-:W3:Y:S05]  /*4430*/  LDL R91, [R1+0x84] ;  /* 0x00008400015b7983 */ /* 0x000eea0000100800 */
[----:B------:R-:W3:Y:S05]  /*4440*/  LDL R95, [R1+0x50] ;  /* 0x00005000015f7983 */ /* 0x000eea0000100800 */
[----:B------:R-:W3:Y:S05]  /*4450*/  LDL R94, [R1+0x5c] ;  /* 0x00005c00015e7983 */ /* 0x000eea0000100800 */
[----:B------:R-:W3:Y:S05]  /*4460*/  LDL R93, [R1+0x54] ;  /* 0x00005400015d7983 */ /* 0x000eea0000100800 */
[----:B------:R-:W3:Y:S05]  /*4470*/  LDL R98, [R1+0x74] ;  /* 0x0000740001627983 */ /* 0x000eea0000100800 */
[----:B------:R-:W3:Y:S01]  /*4480*/  LDL R97, [R1+0x70] ;  /* 0x0000700001617983 */ /* 0x000ee20000100800 */
[----:B------:R-:W-:Y:S04]  /*4490*/  DEPBAR.LE SB0, 0x0 ;  /* 0x000080000000791a */ /* 0x000fe80000000000 */
[----:B------:R-:W-:Y:S06]  /*44a0*/  BAR.SYNC.DEFER_BLOCKING 0x0 ;  /* 0x0000000000007b1d */ /* 0x000fec0000010000 */
[----:B------:R-:W-:Y:S05]  /*44b0*/  LDSM.16.M88.4 R84, [R252+0xc000] ;  /* 0x00c00000fc54783b */ /* 0x000fea0000000200 */
[----:B-1--4-:R-:W-:Y:S05]  /*44c0*/  LDSM.16.M88.4 R8, [R88+0xc000] ;  /* 0x00c000005808783b */ /* 0x012fea0000000200 */
[----:B-----5:R-:W4:Y:S05]  /*44d0*/  LDSM.16.M88.4 R16, [R245] ;  /* 0x00000000f510783b */ /* 0x020f2a0000000200 */
[----:B------:R-:W5:Y:S05]  /*44e0*/  LDSM.16.M88.4 R68, [R88+0xc800] ;  /* 0x00c800005844783b */ /* 0x000f6a0000000200 */
[----:B--2---:R-:W-:Y:S05]  /*44f0*/  LDSM.16.M88.4 R72, [R244] ;  /* 0x00000000f448783b */ /* 0x004fea0000000200 */
[----:B---3--:R-:W2:Y:S05]  /*4500*/  LDSM.16.M88.4 R76, [R90+0xc000] ;  /* 0x00c000005a4c783b */ /* 0x008eaa0000000200 */
[----:B------:R-:W3:Y:S01]  /*4510*/  LDSM.16.M88.4 R80, [R90+0xc800] ;  /* 0x00c800005a50783b */ /* 0x000ee20000000200 */
[C---:B-1--4-:R-:W-:Y:S08]  /*4520*/  HMMA.16816.F32 R4, R16.reuse, R8, RZ ;  /* 0x000000081004723c */ /* 0x052ff000000018ff */
[C---:B------:R-:W-:Y:S08]  /*4530*/  HMMA.16816.F32 R8, R16.reuse, R10, RZ ;  /* 0x0000000a1008723c */ /* 0x040ff000000018ff */
[C---:B-----5:R-:W-:Y:S08]  /*4540*/  HMMA.16816.F32 R12, R16.reuse, R68, RZ ;  /* 0x00000044100c723c */ /* 0x060ff000000018ff */
[----:B------:R-:W-:Y:S01]  /*4550*/  HMMA.16816.F32 R16, R16, R70, RZ ;  /* 0x000000461010723c */ /* 0x000fe200000018ff */
[----:B------:R-:W1:Y:S07]  /*4560*/  LDSM.16.M88.4 R68, [R99] ;  /* 0x000000006344783b */ /* 0x000e6e0000000200 */
[C---:B--2---:R-:W-:Y:S08]  /*4570*/  HMMA.16816.F32 R4, R72.reuse, R76, R4 ;  /* 0x0000004c4804723c */ /* 0x044ff00000001804 */
[C---:B------:R-:W-:Y:S01]  /*4580*/  HMMA.16816.F32 R8, R72.reuse, R78, R8 ;  /* 0x0000004e4808723c */ /* 0x040fe20000001808 */
[----:B------:R-:W-:Y:S07]  /*4590*/  LDSM.16.M88.4 R76, [R96] ;  /* 0x00000000604c783b */ /* 0x000fee0000000200 */
[C---:B---3--:R-:W-:Y:S08]  /*45a0*/  HMMA.16816.F32 R12, R72.reuse, R80, R12 ;  /* 0x00000050480c723c */ /* 0x048ff0000000180c */
[----:B------:R-:W-:Y:S01]  /*45b0*/  HMMA.16816.F32 R16, R72, R82, R16 ;  /* 0x000000524810723c */ /* 0x000fe20000001810 */
[----:B------:R-:W2:Y:S05]  /*45c0*/  LDSM.16.M88.4 R72, [R252+0xc800] ;  /* 0x00c80000fc48783b */ /* 0x000eaa0000000200 */
[----:B------:R-:W3:Y:S02]  /*45d0*/  LDSM.16.M88.4 R80, [R89+0xc000] ;  /* 0x00c000005950783b */ /* 0x000ee40000000200 */
[C---:B-1----:R-:W-:Y:S08]  /*45e0*/  HMMA.16816.F32 R4, R68.reuse, R84, R4 ;  /* 0x000000544404723c */ /* 0x042ff00000001804 */
[C---:B------:R-:W-:Y:S01]  /*45f0*/  HMMA.16816.F32 R8, R68.reuse, R86, R8 ;  /* 0x000000564408723c */ /* 0x040fe20000001808 */
[----:B------:R-:W1:Y:S07]  /*4600*/  LDSM.16.M88.4 R84, [R89+0xc800] ;  /* 0x00c800005954783b */ /* 0x000e6e0000000200 */
[C---:B--2---:R-:W-:Y:S08]  /*4610*/  HMMA.16816.F32 R12, R68.reuse, R72, R12 ;  /* 0x00000048440c723c */ /* 0x044ff0000000180c */
[----:B------:R-:W-:Y:S01]  /*4620*/  HMMA.16816.F32 R16, R68, R74, R16 ;  /* 0x0000004a4410723c */ /* 0x000fe20000001810 */
[----:B------:R-:W-:Y:S05]  /*4630*/  LDSM.16.M88.4 R68, [R245+0x2000] ;  /* 0x00200000f544783b */ /* 0x000fea0000000200 */
[----:B------:R-:W2:Y:S02]  /*4640*/  LDSM.16.M88.4 R72, [R88+0xe000] ;  /* 0x00e000005848783b */ /* 0x000ea40000000200 */
[C---:B---3--:R-:W-:Y:S08]  /*4650*/  HMMA.16816.F32 R4, R76.reuse, R80, R4 ;  /* 0x000000504c04723c */ /* 0x048ff00000001804 */
[C---:B------:R-:W-:Y:S01]  /*4660*/  HMMA.16816.F32 R8, R76.reuse, R82, R8 ;  /* 0x000000524c08723c */ /* 0x040fe20000001808 */
[----:B------:R-:W3:Y:S07]  /*4670*/  LDSM.16.M88.4 R80, [R88+0xe800] ;  /* 0x00e800005850783b */ /* 0x000eee0000000200 */
[C---:B-1----:R-:W-:Y:S08]  /*4680*/  HMMA.16816.F32 R12, R76.reuse, R84, R12 ;  /* 0x000000544c0c723c */ /* 0x042ff0000000180c */
[----:B------:R-:W-:Y:S01]  /*4690*/  HMMA.16816.F32 R16, R76, R86, R16 ;  /* 0x000000564c10723c */ /* 0x000fe20000001810 */
[----:B------:R-:W-:Y:S05]  /*46a0*/  LDSM.16.M88.4 R76, [R244+0x2000] ;  /* 0x00200000f44c783b */ /* 0x000fea0000000200 */
[----:B------:R-:W1:Y:S02]  /*46b0*/  LDSM.16.M88.4 R84, [R90+0xe000] ;  /* 0x00e000005a54783b */ /* 0x000e640000000200 */
[C---:B--2---:R-:W-:Y:S08]  /*46c0*/  HMMA.16816.F32 R4, R68.reuse, R72, R4 ;  /* 0x000000484404723c */ /* 0x044ff00000001804 */
[C---:B------:R-:W-:Y:S01]  /*46d0*/  HMMA.16816.F32 R8, R68.reuse, R74, R8 ;  /* 0x0000004a4408723c */ /* 0x040fe20000001808 */
[----:B------:R-:W-:Y:S07]  /*46e0*/  LDSM.16.M88.4 R72, [R99+0x2000] ;  /* 0x002000006348783b */ /* 0x000fee0000000200 */
        /* <DEDUP_REMOVED lines=20> */
[----:B------:R2:W4:Y:S07]  /*4830*/  LDSM.16.M88.4 R76, [R88+0x10800] ;  /* 0x01080000584c783b */ /* 0x00052e0000000200 */
[C---:B---3--:R-:W-:Y:S08]  /*4840*/  HMMA.16816.F32 R12, R68.reuse, R80, R12 ;  /* 0x00000050440c723c */ /* 0x048ff0000000180c */
[----:B------:R-:W-:Y:S01]  /*4850*/  HMMA.16816.F32 R16, R68, R82, R16 ;  /* 0x000000524410723c */ /* 0x000fe20000001810 */
[----:B------:R-:W-:Y:S05]  /*4860*/  LDSM.16.M88.4 R80, [R90+0x10000] ;  /* 0x010000005a50783b */ /* 0x000fea0000000200 */
[----:B------:R-:W3:Y:S02]  /*4870*/  LDSM.16.M88.4 R68, [R244+0x4000] ;  /* 0x00400000f444783b */ /* 0x000ee40000000200 */
[C---:B-1----:R-:W-:Y:S03]  /*4880*/  HMMA.16816.F32 R4, R72.reuse, R84, R4 ;  /* 0x000000544804723c */ /* 0x042fe60000001804 */
[----:B--2---:R-:W2:Y:S05]  /*4890*/  LDL R88, [R1+0x60] ;  /* 0x0000600001587983 */ /* 0x004eaa0000100800 */
[C---:B------:R-:W-:Y:S01]  /*48a0*/  HMMA.16816.F32 R8, R72.reuse, R86, R8 ;  /* 0x000000564808723c */ /* 0x040fe20000001808 */
[----:B------:R1:W5:Y:S07]  /*48b0*/  LDSM.16.M88.4 R84, [R90+0x10800] ;  /* 0x010800005a54783b */ /* 0x00036e0000000200 */
[C---:B----4-:R-:W-:Y:S08]  /*48c0*/  HMMA.16816.F32 R12, R72.reuse, R76, R12 ;  /* 0x0000004c480c723c */ /* 0x050ff0000000180c */
[----:B------:R-:W-:Y:S01]  /*48d0*/  HMMA.16816.F32 R16, R72, R78, R16 ;  /* 0x0000004e4810723c */ /* 0x000fe20000001810 */
[----:B------:R-:W-:Y:S05]  /*48e0*/  LDSM.16.M88.4 R72, [R99+0x4000] ;  /* 0x004000006348783b */ /* 0x000fea0000000200 */
[----:B------:R-:W4:Y:S05]  /*48f0*/  LDSM.16.M88.4 R76, [R252+0x10000] ;  /* 0x01000000fc4c783b */ /* 0x000f2a0000000200 */
[----:B-1----:R-:W2:Y:S01]  /*4900*/  LDL R90, [R1+0x64] ;  /* 0x00006400015a7983 */ /* 0x002ea20000100800 */
[C---:B---3--:R-:W-:Y:S08]  /*4910*/  HMMA.16816.F32 R4, R68.reuse, R80, R4 ;  /* 0x000000504404723c */ /* 0x048ff00000001804 */
[C---:B------:R-:W-:Y:S01]  /*4920*/  HMMA.16816.F32 R8, R68.reuse, R82, R8 ;  /* 0x000000524408723c */ /* 0x040fe20000001808 */
[----:B------:R-:W1:Y:S07]  /*4930*/  LDSM.16.M88.4 R80, [R252+0x10800] ;  /* 0x01080000fc50783b */ /* 0x000e6e0000000200 */
[C---:B-----5:R-:W-:Y:S08]  /*4940*/  HMMA.16816.F32 R12, R68.reuse, R84, R12 ;  /* 0x00000054440c723c */ /* 0x060ff0000000180c */
[----:B------:R-:W-:Y:S01]  /*4950*/  HMMA.16816.F32 R16, R68, R86, R16 ;  /* 0x000000564410723c */ /* 0x000fe20000001810 */
[----:B------:R-:W-:Y:S05]  /*4960*/  LDSM.16.M88.4 R68, [R96+0x4000] ;  /* 0x004000006044783b */ /* 0x000fea0000000200 */
[----:B------:R-:W3:Y:S02]  /*4970*/  LDSM.16.M88.4 R84, [R89+0x10000] ;  /* 0x010000005954783b */ /* 0x000ee40000000200 */
[C---:B----4-:R-:W-:Y:S07]  /*4980*/  HMMA.16816.F32 R4, R72.reuse, R76, R4 ;  /* 0x0000004c4804723c */ /* 0x050fee0000001804 */
[----:B------:R-:W-:Y:S01]  /*4990*/  IMAD.U32 R76, RZ, RZ, UR20 ;  /* 0x00000014ff4c7e24 */ /* 0x000fe2000f8e00ff */
[C---:B------:R-:W-:Y:S04]  /*49a0*/  HMMA.16816.F32 R8, R72.reuse, R78, R8 ;  /* 0x0000004e4808723c */ /* 0x040fe80000001808 */
[----:B------:R-:W-:Y:S04]  /*49b0*/  @!P0 IMAD R76, R76, 0x40, R91 ;  /* 0x000000404c4c8824 */ /* 0x000fe800078e025b */
[C---:B-1----:R-:W-:Y:S07]  /*49c0*/  HMMA.16816.F32 R12, R72.reuse, R80, R12 ;  /* 0x00000050480c723c */ /* 0x042fee000000180c */
[----:B------:R-:W-:Y:S01]  /*49d0*/  @!P0 IADD3 R80, R76, 0x1, RZ ;  /* 0x000000014c508810 */ /* 0x000fe20007ffe0ff */
[----:B------:R-:W-:Y:S07]  /*49e0*/  HMMA.16816.F32 R16, R72, R82, R16 ;  /* 0x000000524810723c */ /* 0x000fee0000001810 */
[----:B------:R-:W-:Y:S02]  /*49f0*/  @!P0 IADD3 R72, R92, UR11, RZ ;  /* 0x0000000b5c488c10 */ /* 0x000fe4000fffe0ff */
[----:B------:R-:W2:Y:S03]  /*4a00*/  LDL R92, [R1+0x58] ;  /* 0x00005800015c7983 */ /* 0x000ea60000100800 */
[----:B------:R-:W-:Y:S01]  /*4a10*/  @!P0 IMNMX R79, R72, UR16, PT ;  /* 0x00000010484f8c17 */ /* 0x000fe2000b800200 */
[C---:B---3--:R-:W-:Y:S05]  /*4a20*/  HMMA.16816.F32 R4, R68.reuse, R84, R4 ;  /* 0x000000544404723c */ /* 0x048fea0000001804 */
[-C--:B------:R-:W-:Y:S02]  /*4a30*/  @!P0 ISETP.GE.AND P2, PT, R76, R79.reuse, PT ;  /* 0x0000004f4c00820c */ /* 0x080fe40003f46270 */
[----:B------:R-:W-:Y:S01]  /*4a40*/  @!P0 IADD3 R78, R72, 0x8, RZ ;  /* 0x00000008484e8810 */ /* 0x000fe20007ffe0ff */
[C---:B------:R-:W-:Y:S01]  /*4a50*/  HMMA.16816.F32 R8, R68.reuse, R86, R8 ;  /* 0x000000564408723c */ /* 0x040fe20000001808 */
[----:B------:R-:W1:Y:S03]  /*4a60*/  LDSM.16.M88.4 R72, [R89+0x10800] ;  /* 0x010800005948783b */ /* 0x000e660000000200 */
[----:B------:R-:W-:Y:S11]  /*4a70*/  @!P0 IMNMX R78, R78, UR16, PT ;  /* 0x000000104e4e8c17 */ /* 0x000ff6000b800200 */
[----:B------:R-:W-:Y:S01]  /*4a80*/  @!UPT UIADD3 URZ, URZ, URZ, URZ ;  /* 0x0000003f3f3ff290 */ /* 0x000fe2000fffe03f */
[----:B------:R-:W-:Y:S02]  /*4a90*/  @!P0 FSEL R4, R4, -INF , !P2 ;  /* 0xff80000004048808 */ /* 0x000fe40005000000 */
[-C--:B------:R-:W-:Y:S04]  /*4aa0*/  @!P0 ISETP.GE.AND P2, PT, R76, R78.reuse, PT ;  /* 0x0000004e4c00820c */ /* 0x080fe80003f46270 */
[----:B------:R-:W-:Y:S01]  /*4ab0*/  @!P0 FSEL R6, R6, -INF , !P2 ;  /* 0xff80000006068808 */ /* 0x000fe20005000000 */
[C---:B-1----:R-:W-:Y:S08]  /*4ac0*/  HMMA.16816.F32 R12, R68.reuse, R72, R12 ;  /* 0x00000048440c723c */ /* 0x042ff0000000180c */
[----:B------:R-:W-:Y:S04]  /*4ad0*/  HMMA.16816.F32 R16, R68, R74, R16 ;  /* 0x0000004a4410723c */ /* 0x000fe80000001810 */
[C---:B--2---:R-:W-:Y:S01]  /*4ae0*/  FMUL.FTZ R77, R88.reuse, 1.4426950216293334961 ;  /* 0x3fb8aa3b584d7820 */ /* 0x044fe20000410000 */
[----:B------:R-:W-:Y:S04]  /*4af0*/  FSETP.NEU.FTZ.AND P1, PT, R88, -INF , PT ;  /* 0xff8000005800780b */ /* 0x000fe80003f3d000 */
[----:B------:R-:W-:Y:S02]  /*4b00*/  FSEL R77, R77, RZ, P1 ;  /* 0x000000ff4d4d7208 */ /* 0x000fe40000800000 */
[-C--:B------:R-:W-:Y:S03]  /*4b10*/  @!P0 ISETP.GE.AND P1, PT, R80, R79.reuse, PT ;  /* 0x0000004f5000820c */ /* 0x080fe60003f26270 */
[--C-:B------:R-:W-:Y:S01]  /*4b20*/  FFMA.FTZ R4, R4, c[0x0][0x23c], -R77.reuse ;  /* 0x00008f0004047a23 */ /* 0x100fe2000001084d */
[----:B------:R-:W-:Y:S03]  /*4b30*/  @!P0 FSEL R5, R5, -INF , !P1 ;  /* 0xff80000005058808 */ /* 0x000fe60004800000 */
[----:B------:R1:W-:Y:S02]  /*4b40*/  MUFU.EX2 R88, R4 ;  /* 0x0000000400587308 */ /* 0x0003e40000000800 */
[--C-:B------:R-:W-:Y:S08]  /*4b50*/  FFMA.FTZ R5, R5, c[0x0][0x23c], -R77.reuse ;  /* 0x00008f0005057a23 */ /* 0x100ff0000001084d */
[----:B------:R2:W3:Y:S01]  /*4b60*/  MUFU.EX2 R86, R5 ;  /* 0x0000000500567308 */ /* 0x0004e20000000800 */
[C---:B------:R-:W-:Y:S01]  /*4b70*/  FSETP.NEU.FTZ.AND P1, PT, R90.reuse, -INF , PT ;  /* 0xff8000005a00780b */ /* 0x040fe20003f3d000 */
[----:B-1----:R-:W-:Y:S05]  /*4b80*/  FMUL.FTZ R4, R90, 1.4426950216293334961 ;  /* 0x3fb8aa3b5a047820 */ /* 0x002fea0000410000 */
[----:B------:R-:W-:Y:S02]  /*4b90*/  FSEL R4, R4, RZ, P1 ;  /* 0x000000ff04047208 */ /* 0x000fe40000800000 */
[-C--:B------:R-:W-:Y:S03]  /*4ba0*/  @!P0 ISETP.GE.AND P1, PT, R80, R78.reuse, PT ;  /* 0x0000004e5000820c */ /* 0x080fe60003f26270 */
[--C-:B------:R-:W-:Y:S01]  /*4bb0*/  FFMA.FTZ R6, R6, c[0x0][0x23c], -R4.reuse ;  /* 0x00008f0006067a23 */ /* 0x100fe20000010804 */
[----:B--2---:R-:W-:Y:S02]  /*4bc0*/  @!P0 IADD3 R5, R76, 0x8, RZ ;  /* 0x000000084c058810 */ /* 0x004fe40007ffe0ff */
[----:B------:R-:W-:Y:S01]  /*4bd0*/  @!P0 FSEL R7, R7, -INF , !P1 ;  /* 0xff80000007078808 */ /* 0x000fe20004800000 */
[----:B------:R1:W-:Y:S01]  /*4be0*/  MUFU.EX2 R91, R6 ;  /* 0x00000006005b7308 */ /* 0x0003e20000000800 */
[-C--:B------:R-:W-:Y:S03]  /*4bf0*/  @!P0 ISETP.GE.AND P1, PT, R5, R79.reuse, PT ;  /* 0x0000004f0500820c */ /* 0x080fe60003f26270 */
[--C-:B------:R-:W-:Y:S01]  /*4c00*/  FFMA.FTZ R7, R7, c[0x0][0x23c], -R4.reuse ;  /* 0x00008f0007077a23 */ /* 0x100fe20000010804 */
[----:B------:R-:W-:Y:S05]  /*4c10*/  @!P0 FSEL R8, R8, -INF , !P1 ;  /* 0xff80000008088808 */ /* 0x000fea0004800000 */
[----:B------:R-:W2:Y:S01]  /*4c20*/  MUFU.EX2 R90, R7 ;  /* 0x00000007005a7308 */ /* 0x000ea20000000800 */
[--C-:B------:R-:W-:Y:S09]  /*4c30*/  FFMA.FTZ R8, R8, c[0x0][0x23c], -R77.reuse ;  /* 0x00008f0008087a23 */ /* 0x100ff2000001084d */
[----:B------:R-:W-:Y:S01]  /*4c40*/  MUFU.EX2 R85, R8 ;  /* 0x0000000800557308 */ /* 0x000fe20000000800 */
[----:B-1----:R-:W-:Y:S04]  /*4c50*/  @!P0 IADD3 R6, R76, 0x9, RZ ;  /* 0x000000094c068810 */ /* 0x002fe80007ffe0ff */
[-C--:B------:R-:W-:Y:S04]  /*4c60*/  @!P0 ISETP.GE.AND P1, PT, R6, R79.reuse, PT ;  /* 0x0000004f0600820c */ /* 0x080fe80003f26270 */
[----:B------:R-:W-:Y:S02]  /*4c70*/  @!P0 FSEL R9, R9, -INF , !P1 ;  /* 0xff80000009098808 */ /* 0x000fe40004800000 */
[-C--:B------:R-:W-:Y:S02]  /*4c80*/  @!P0 ISETP.GE.AND P1, PT, R5, R78.reuse, PT ;  /* 0x0000004e0500820c */ /* 0x080fe40003f26270 */
[----:B------:R-:W-:Y:S01]  /*4c90*/  @!P0 IADD3 R5, R76, 0x10, RZ ;  /* 0x000000104c058810 */ /* 0x000fe20007ffe0ff */
[--C-:B------:R-:W-:Y:S01]  /*4ca0*/  FFMA.FTZ R9, R9, c[0x0][0x23c], -R77.reuse ;  /* 0x00008f0009097a23 */ /* 0x100fe2000001084d */
[----:B------:R-:W-:Y:S02]  /*4cb0*/  @!P0 FSEL R10, R10, -INF , !P1 ;  /* 0xff8000000a0a8808 */ /* 0x000fe40004800000 */
[-C--:B------:R-:W-:Y:S01]  /*4cc0*/  @!P0 ISETP.GE.AND P1, PT, R6, R78.reuse, PT ;  /* 0x0000004e0600820c */ /* 0x080fe20003f26270 */
[----:B------:R-:W-:Y:S01]  /*4cd0*/  MUFU.EX2 R82, R9 ;  /* 0x0000000900527308 */ /* 0x000fe20000000800 */
[----:B------:R-:W-:Y:S01]  /*4ce0*/  @!P0 IADD3 R6, R76, 0x11, RZ ;  /* 0x000000114c068810 */ /* 0x000fe20007ffe0ff */
[--C-:B------:R-:W-:Y:S01]  /*4cf0*/  FFMA.FTZ R10, R10, c[0x0][0x23c], -R4.reuse ;  /* 0x00008f000a0a7a23 */ /* 0x100fe20000010804 */
[----:B------:R-:W-:Y:S02]  /*4d00*/  @!P0 FSEL R11, R11, -INF , !P1 ;  /* 0xff8000000b0b8808 */ /* 0x000fe40004800000 */
[-C--:B------:R-:W-:Y:S03]  /*4d10*/  @!P0 ISETP.GE.AND P1, PT, R5, R79.reuse, PT ;  /* 0x0000004f0500820c */ /* 0x080fe60003f26270 */
[--C-:B------:R-:W-:Y:S01]  /*4d20*/  FFMA.FTZ R11, R11, c[0x0][0x23c], -R4.reuse ;  /* 0x00008f000b0b7a23 */ /* 0x100fe20000010804 */
[----:B------:R-:W-:Y:S01]  /*4d30*/  @!P0 FSEL R12, R12, -INF , !P1 ;  /* 0xff8000000c0c8808 */ /* 0x000fe20004800000 */
[----:B------:R-:W-:Y:S01]  /*4d40*/  MUFU.EX2 R89, R10 ;  /* 0x0000000a00597308 */ /* 0x000fe20000000800 */
[-C--:B------:R-:W-:Y:S03]  /*4d50*/  @!P0 ISETP.GE.AND P1, PT, R6, R79.reuse, PT ;  /* 0x0000004f0600820c */ /* 0x080fe60003f26270 */
[--C-:B------:R-:W-:Y:S01]  /*4d60*/  FFMA.FTZ R12, R12, c[0x0][0x23c], -R77.reuse ;  /* 0x00008f000c0c7a23 */ /* 0x100fe2000001084d */
[----:B------:R-:W-:Y:S02]  /*4d70*/  @!P0 FSEL R13, R13, -INF , !P1 ;  /* 0xff8000000d0d8808 */ /* 0x000fe40004800000 */
[-C--:B------:R-:W-:Y:S02]  /*4d80*/  @!P0 ISETP.GE.AND P1, PT, R5, R78.reuse, PT ;  /* 0x0000004e0500820c */ /* 0x080fe40003f26270 */
[----:B------:R-:W-:Y:S01]  /*4d90*/  @!P0 IADD3 R5, R76, 0x18, RZ ;  /* 0x000000184c058810 */ /* 0x000fe20007ffe0ff */
[----:B------:R-:W1:Y:S01]  /*4da0*/  MUFU.EX2 R87, R11 ;  /* 0x0000000b00577308 */ /* 0x000e620000000800 */
[----:B------:R-:W-:Y:S01]  /*4db0*/  @!P0 FSEL R14, R14, -INF , !P1 ;  /* 0xff8000000e0e8808 */ /* 0x000fe20004800000 */
[--C-:B------:R-:W-:Y:S01]  /*4dc0*/  FFMA.FTZ R13, R13, c[0x0][0x23c], -R77.reuse ;  /* 0x00008f000d0d7a23 */ /* 0x100fe2000001084d */
[----:B------:R-:W-:Y:S02]  /*4dd0*/  @!P0 ISETP.GE.AND P1, PT, R6, R78, PT ;  /* 0x0000004e0600820c */ /* 0x000fe40003f26270 */
[----:B------:R-:W-:Y:S01]  /*4de0*/  @!P0 IADD3 R76, R76, 0x19, RZ ;  /* 0x000000194c4c8810 */ /* 0x000fe20007ffe0ff */
[--C-:B------:R-:W-:Y:S01]  /*4df0*/  FFMA.FTZ R14, R14, c[0x0][0x23c], -R4.reuse ;  /* 0x00008f000e0e7a23 */ /* 0x100fe20000010804 */
[----:B------:R-:W-:Y:S02]  /*4e00*/  @!P0 FSEL R15, R15, -INF , !P1 ;  /* 0xff8000000f0f8808 */ /* 0x000fe40004800000 */
[-C--:B------:R-:W-:Y:S01]  /*4e10*/  @!P0 ISETP.GE.AND P1, PT, R5, R79.reuse, PT ;  /* 0x0000004f0500820c */ /* 0x080fe20003f26270 */
[----:B------:R-:W-:Y:S01]  /*4e20*/  MUFU.EX2 R81, R12 ;  /* 0x0000000c00517308 */ /* 0x000fe20000000800 */
[----:B---3--:R-:W-:Y:S01]  /*4e30*/  F2FP.PACK_AB R6, R86, R88 ;  /* 0x000000585606723e */ /* 0x008fe200000000ff */
[--C-:B------:R-:W-:Y:S01]  /*4e40*/  FFMA.FTZ R15, R15, c[0x0][0x23c], -R4.reuse ;  /* 0x00008f000f0f7a23 */ /* 0x100fe20000010804 */
[----:B------:R-:W-:Y:S02]  /*4e50*/  @!P0 FSEL R16, R16, -INF , !P1 ;  /* 0xff80000010108808 */ /* 0x000fe40004800000 */
[----:B------:R-:W-:Y:S01]  /*4e60*/  @!P0 ISETP.GE.AND P1, PT, R76, R79, PT ;  /* 0x0000004f4c00820c */ /* 0x000fe20003f26270 */
[----:B------:R3:W-:Y:S02]  /*4e70*/  STS [R95+0x14000], R6 ;  /* 0x014000065f007388 */ /* 0x0007e40000000800 */
[--C-:B------:R-:W-:Y:S01]  /*4e80*/  FFMA.FTZ R16, R16, c[0x0][0x23c], -R77.reuse ;  /* 0x00008f0010107a23 */ /* 0x100fe2000001084d */
[----:B------:R-:W-:Y:S01]  /*4e90*/  @!P0 FSEL R17, R17, -INF , !P1 ;  /* 0xff80000011118808 */ /* 0x000fe20004800000 */
[----:B------:R-:W5:Y:S01]  /*4ea0*/  MUFU.EX2 R80, R13 ;  /* 0x0000000d00507308 */ /* 0x000f620000000800 */
[-C--:B------:R-:W-:Y:S02]  /*4eb0*/  @!P0 ISETP.GE.AND P1, PT, R5, R78.reuse, PT ;  /* 0x0000004e0500820c */ /* 0x080fe40003f26270 */
[----:B--2---:R-:W-:Y:S01]  /*4ec0*/  F2FP.PACK_AB R5, R90, R91 ;  /* 0x0000005b5a05723e */ /* 0x004fe200000000ff */
[----:B------:R-:W-:Y:S01]  /*4ed0*/  FFMA.FTZ R77, R17, c[0x0][0x23c], -R77 ;  /* 0x00008f00114d7a23 */ /* 0x000fe2000001084d */
[----:B------:R-:W-:Y:S02]  /*4ee0*/  @!P0 FSEL R18, R18, -INF , !P1 ;  /* 0xff80000012128808 */ /* 0x000fe40004800000 */
[----:B------:R-:W-:Y:S01]  /*4ef0*/  @!P0 ISETP.GE.AND P1, PT, R76, R78, PT ;  /* 0x0000004e4c00820c */ /* 0x000fe20003f26270 */
[----:B------:R2:W-:Y:S01]  /*4f00*/  STS [R95+0x14400], R5 ;  /* 0x014400055f007388 */ /* 0x0005e20000000800 */
[----:B-1----:R-:W-:Y:S01]  /*4f10*/  F2FP.PACK_AB R8, R87, R89 ;  /* 0x000000595708723e */ /* 0x002fe200000000ff */
[--C-:B------:R-:W-:Y:S01]  /*4f20*/  FFMA.FTZ R18, R18, c[0x0][0x23c], -R4.reuse ;  /* 0x00008f0012127a23 */ /* 0x100fe20000010804 */
[----:B------:R-:W-:Y:S01]  /*4f30*/  @!P0 FSEL R19, R19, -INF , !P1 ;  /* 0xff80000013138808 */ /* 0x000fe20004800000 */
[----:B------:R-:W-:Y:S01]  /*4f40*/  MUFU.EX2 R84, R14 ;  /* 0x0000000e00547308 */ /* 0x000fe20000000800 */
[----:B------:R-:W-:Y:S03]  /*4f50*/  IADD3 R74, P0, R98, UR10, RZ ;  /* 0x0000000a624a7c10 */ /* 0x000fe6000ff1e0ff */
[----:B------:R-:W-:Y:S01]  /*4f60*/  FFMA.FTZ R4, R19, c[0x0][0x23c], -R4 ;  /* 0x00008f0013047a23 */ /* 0x000fe20000010804 */
[----:B------:R-:W-:Y:S02]  /*4f70*/  IADD3.X R75, R97, UR9, RZ, P0, !PT ;  /* 0x00000009614b7c10 */ /* 0x000fe400087fe4ff */
[----:B------:R-:W-:Y:S03]  /*4f80*/  PLOP3.LUT P0, PT, PT, PT, UP2, 0x80, 0x0 ;  /* 0x000000000000781c */ /* 0x000fe60003f0f028 */
[----:B------:R1:W-:Y:S01]  /*4f90*/  MUFU.EX2 R76, R4 ;  /* 0x00000004004c7308 */ /* 0x0003e20000000800 */
[----:B------:R-:W4:Y:S01]  /*4fa0*/  LDG.E R73, [R74.64] ;  /* 0x000000044a497981 */ /* 0x000f22000c1e1900 */
[----:B-----5:R-:W-:Y:S04]  /*4fb0*/  F2FP.PACK_AB R7, R80, R81 ;  /* 0x000000515007723e */ /* 0x020fe800000000ff */
[----:B------:R-:W5:Y:S04]  /*4fc0*/  LDG.E R72, [R74.64+0x20] ;  /* 0x000020044a487981 */ /* 0x000f68000c1e1900 */
[----:B------:R-:W3:Y:S10]  /*4fd0*/  MUFU.EX2 R83, R15 ;  /* 0x0000000f00537308 */ /* 0x000ef40000000800 */
[----:B------:R-:W-:Y:S01]  /*4fe0*/  MUFU.EX2 R79, R16 ;  /* 0x00000010004f7308 */ /* 0x000fe20000000800 */
[----:B-1----:R-:W-:Y:S05]  /*4ff0*/  F2FP.PACK_AB R4, R82, R85 ;  /* 0x000000555204723e */ /* 0x002fea00000000ff */
[----:B------:R1:W-:Y:S04]  /*5000*/  STS [R94+0x14000], R4 ;  /* 0x014000045e007388 */ /* 0x0003e80000000800 */
[----:B------:R-:W2:Y:S01]  /*5010*/  MUFU.EX2 R77, R77 ;  /* 0x0000004d004d7308 */ /* 0x000ea20000000800 */
[----:B------:R-:W-:Y:S01]  /*5020*/  STS [R94+0x14400], R8 ;  /* 0x014400085e007388 */ /* 0x000fe20000000800 */
[----:B---3--:R-:W-:Y:S04]  /*5030*/  F2FP.PACK_AB R6, R83, R84 ;  /* 0x000000545306723e */ /* 0x008fe800000000ff */
[----:B------:R-:W-:Y:S04]  /*5040*/  STS [R93+0x14000], R7 ;  /* 0x014000075d007388 */ /* 0x000fe80000000800 */
[----:B------:R-:W1:Y:S01]  /*5050*/  MUFU.EX2 R78, R18 ;  /* 0x00000012004e7308 */ /* 0x000e620000000800 */
[----:B------:R-:W-:Y:S01]  /*5060*/  STS [R93+0x14400], R6 ;  /* 0x014400065d007388 */ /* 0x000fe20000000800 */
[----:B--2---:R-:W-:Y:S05]  /*5070*/  F2FP.PACK_AB R5, R77, R79 ;  /* 0x0000004f4d05723e */ /* 0x004fea00000000ff */
[----:B------:R-:W-:Y:S01]  /*5080*/  STS [R92+0x14000], R5 ;  /* 0x014000055c007388 */ /* 0x000fe20000000800 */
[----:B-1----:R-:W-:Y:S05]  /*5090*/  F2FP.PACK_AB R4, R76, R78 ;  /* 0x0000004e4c04723e */ /* 0x002fea00000000ff */
[----:B------:R-:W-:Y:S05]  /*50a0*/  STS [R92+0x14400], R4 ;  /* 0x014400045c007388 */ /* 0x000fea0000000800 */
[----:B------:R-:W1:Y:S05]  /*50b0*/  LDSM.16.M88.4 R16, [R245+0x6000] ;  /* 0x00600000f510783b */ /* 0x000e6a0000000200 */
[----:B------:R-:W2:Y:S01]  /*50c0*/  LDSM.16.M88.4 R68, [R244+0x6000] ;  /* 0x00600000f444783b */ /* 0x000ea20000000200 */
[C---:B-1----:R-:W-:Y:S08]  /*50d0*/  HMMA.16816.F32 R4, R16.reuse, R148, RZ ;  /* 0x000000941004723c */ /* 0x042ff000000018ff */
[C---:B------:R-:W-:Y:S08]  /*50e0*/  HMMA.16816.F32 R8, R16.reuse, R150, RZ ;  /* 0x000000961008723c */ /* 0x040ff000000018ff */
[C---:B------:R-:W-:Y:S08]  /*50f0*/  HMMA.16816.F32 R12, R16.reuse, R152, RZ ;  /* 0x00000098100c723c */ /* 0x040ff000000018ff */
[----:B------:R-:W-:Y:S08]  /*5100*/  HMMA.16816.F32 R16, R16, R154, RZ ;  /* 0x0000009a1010723c */ /* 0x000ff000000018ff */
[C---:B--2---:R-:W-:Y:S08]  /*5110*/  HMMA.16816.F32 R4, R68.reuse, R156, R4 ;  /* 0x0000009c4404723c */ /* 0x044ff00000001804 */
[C---:B------:R-:W-:Y:S08]  /*5120*/  HMMA.16816.F32 R8, R68.reuse, R158, R8 ;  /* 0x0000009e4408723c */ /* 0x040ff00000001808 */
[C---:B------:R-:W-:Y:S08]  /*5130*/  HMMA.16816.F32 R12, R68.reuse, R160, R12 ;  /* 0x000000a0440c723c */ /* 0x040ff0000000180c */
[----:B------:R-:W-:Y:S01]  /*5140*/  HMMA.16816.F32 R16, R68, R162, R16 ;  /* 0x000000a24410723c */ /* 0x000fe20000001810 */
[----:B------:R-:W1:Y:S07]  /*5150*/  LDSM.16.M88.4 R68, [R99+0x6000] ;  /* 0x006000006344783b */ /* 0x000e6e0000000200 */
[C---:B-1----:R-:W-:Y:S08]  /*5160*/  HMMA.16816.F32 R4, R68.reuse, R164, R4 ;  /* 0x000000a44404723c */ /* 0x042ff00000001804 */
        /* <DEDUP_REMOVED lines=47> */
[----:B------:R-:W-:Y:S04]  /*5460*/  HMMA.16816.F32 R16, R68, R242, R16 ;  /* 0x000000f24410723c */ /* 0x000fe80000001810 */
[----:B-----5:R-:W-:Y:S03]  /*5470*/  FADD.FTZ R6, -R72, R6 ;  /* 0x0000000648067221 */ /* 0x020fe60000010100 */
[C---:B----4-:R-:W-:Y:S02]  /*5480*/  FADD.FTZ R68, -R73.reuse, R4 ;  /* 0x0000000449447221 */ /* 0x050fe40000010100 */
[C---:B------:R-:W-:Y:S03]  /*5490*/  FADD.FTZ R4, -R73.reuse, R5 ;  /* 0x0000000549047221 */ /* 0x040fe60000010100 */
[----:B------:R-:W-:Y:S02]  /*54a0*/  FMUL.FTZ R5, R88, R68 ;  /* 0x0000004458057220 */ /* 0x000fe40000410000 */
[----:B------:R-:W-:Y:S02]  /*54b0*/  FMUL.FTZ R4, R86, R4 ;  /* 0x0000000456047220 */ /* 0x000fe40000410000 */
[C---:B------:R-:W-:Y:S02]  /*54c0*/  FADD.FTZ R8, -R73.reuse, R8 ;  /* 0x0000000849087221 */ /* 0x040fe40000010100 */
[C---:B------:R-:W-:Y:S01]  /*54d0*/  FADD.FTZ R9, -R73.reuse, R9 ;  /* 0x0000000949097221 */ /* 0x040fe20000010100 */
[----:B------:R-:W-:Y:S01]  /*54e0*/  F2FP.PACK_AB R4, R4, R5 ;  /* 0x000000050404723e */ /* 0x000fe200000000ff */
[C---:B------:R-:W-:Y:S02]  /*54f0*/  FADD.FTZ R5, -R73.reuse, R12 ;  /* 0x0000000c49057221 */ /* 0x040fe40000010100 */
[----:B------:R-:W-:Y:S02]  /*5500*/  FADD.FTZ R12, -R72, R7 ;  /* 0x00000007480c7221 */ /* 0x000fe40000010100 */
[----:B------:R1:W-:Y:S01]  /*5510*/  STS [R95+0x12000], R4 ;  /* 0x012000045f007388 */ /* 0x0003e20000000800 */
[C---:B------:R-:W-:Y:S02]  /*5520*/  FADD.FTZ R16, -R73.reuse, R16 ;  /* 0x0000001049107221 */ /* 0x040fe40000010100 */
[----:B------:R-:W-:Y:S02]  /*5530*/  FADD.FTZ R17, -R73, R17 ;  /* 0x0000001149117221 */ /* 0x000fe40000010100 */
[----:B------:R-:W-:Y:S02]  /*5540*/  FMUL.FTZ R12, R90, R12 ;  /* 0x0000000c5a0c7220 */ /* 0x000fe40000410000 */
[----:B------:R-:W-:Y:S02]  /*5550*/  FMUL.FTZ R7, R77, R17 ;  /* 0x000000114d077220 */ /* 0x000fe40000410000 */
[----:B------:R-:W-:Y:S02]  /*5560*/  FMUL.FTZ R68, R85, R8 ;  /* 0x0000000855447220 */ /* 0x000fe40000410000 */
[----:B------:R-:W-:Y:S02]  /*5570*/  FMUL.FTZ R9, R82, R9 ;  /* 0x0000000952097220 */ /* 0x000fe40000410000 */
[----:B------:R-:W-:Y:S02]  /*5580*/  FADD.FTZ R10, -R72, R10 ;  /* 0x0000000a480a7221 */ /* 0x000fe40000010100 */
[----:B------:R-:W-:Y:S01]  /*5590*/  FADD.FTZ R8, -R73, R13 ;  /* 0x0000000d49087221 */ /* 0x000fe20000010100 */
[----:B------:R-:W-:Y:S01]  /*55a0*/  F2FP.PACK_AB R9, R9, R68 ;  /* 0x000000440909723e */ /* 0x000fe200000000ff */
[----:B------:R-:W-:Y:S02]  /*55b0*/  FMUL.FTZ R13, R89, R10 ;  /* 0x0000000a590d7220 */ /* 0x000fe40000410000 */
[----:B------:R-:W-:Y:S02]  /*55c0*/  FMUL.FTZ R5, R81, R5 ;  /* 0x0000000551057220 */ /* 0x000fe40000410000 */
[----:B------:R-:W-:Y:S02]  /*55d0*/  FMUL.FTZ R8, R80, R8 ;  /* 0x0000000850087220 */ /* 0x000fe40000410000 */
[----:B------:R-:W-:Y:S02]  /*55e0*/  FADD.FTZ R10, -R72, R14 ;  /* 0x0000000e480a7221 */ /* 0x000fe40000010100 */
[----:B-1----:R-:W-:Y:S01]  /*55f0*/  FMUL.FTZ R4, R79, R16 ;  /* 0x000000104f047220 */ /* 0x002fe20000410000 */
[----:B------:R-:W-:Y:S01]  /*5600*/  F2FP.PACK_AB R8, R8, R5 ;  /* 0x000000050808723e */ /* 0x000fe200000000ff */
[----:B------:R-:W-:Y:S02]  /*5610*/  FMUL.FTZ R16, R91, R6 ;  /* 0x000000065b107220 */ /* 0x000fe40000410000 */
[C---:B------:R-:W-:Y:S01]  /*5620*/  FADD.FTZ R6, -R72.reuse, R11 ;  /* 0x0000000b48067221 */ /* 0x040fe20000010100 */
[----:B------:R-:W-:Y:S01]  /*5630*/  F2FP.PACK_AB R7, R7, R4 ;  /* 0x000000040707723e */ /* 0x000fe200000000ff */
[----:B------:R-:W-:Y:S01]  /*5640*/  FADD.FTZ R5, -R72, R15 ;  /* 0x0000000f48057221 */ /* 0x000fe20000010100 */
[----:B------:R-:W-:Y:S01]  /*5650*/  F2FP.PACK_AB R4, R12, R16 ;  /* 0x000000100c04723e */ /* 0x000fe200000000ff */
[----:B------:R-:W-:Y:S01]  /*5660*/  FMUL.FTZ R6, R87, R6 ;  /* 0x0000000657067220 */ /* 0x000fe20000410000 */
[----:B------:R-:W2:Y:S01]  /*5670*/  LDL.LU.64 R90, [R1+0x30] ;  /* 0x00003000015a7983 */ /* 0x000ea20000300a00 */
[----:B------:R-:W-:Y:S02]  /*5680*/  FMUL.FTZ R10, R84, R10 ;  /* 0x0000000a540a7220 */ /* 0x000fe40000410000 */
[----:B------:R-:W-:Y:S01]  /*5690*/  FMUL.FTZ R5, R83, R5 ;  /* 0x0000000553057220 */ /* 0x000fe20000410000 */
[----:B------:R-:W-:Y:S01]  /*56a0*/  F2FP.PACK_AB R6, R6, R13 ;  /* 0x0000000d0606723e */ /* 0x000fe200000000ff */
[----:B------:R1:W-:Y:S01]  /*56b0*/  STS [R95+0x12400], R4 ;  /* 0x012400045f007388 */ /* 0x0003e20000000800 */
[C---:B------:R-:W-:Y:S02]  /*56c0*/  FADD.FTZ R12, -R72.reuse, R18 ;  /* 0x00000012480c7221 */ /* 0x040fe40000010100 */
[----:B------:R-:W-:Y:S01]  /*56d0*/  F2FP.PACK_AB R5, R5, R10 ;  /* 0x0000000a0505723e */ /* 0x000fe200000000ff */
[----:B------:R-:W-:Y:S01]  /*56e0*/  FADD.FTZ R11, -R72, R19 ;  /* 0x00000013480b7221 */ /* 0x000fe20000010100 */
[----:B------:R-:W-:Y:S01]  /*56f0*/  STS [R94+0x12000], R9 ;  /* 0x012000095e007388 */ /* 0x000fe20000000800 */
[----:B------:R-:W-:Y:S02]  /*5700*/  FMUL.FTZ R12, R78, R12 ;  /* 0x0000000c4e0c7220 */ /* 0x000fe40000410000 */
[----:B------:R-:W-:Y:S02]  /*5710*/  FMUL.FTZ R11, R76, R11 ;  /* 0x0000000b4c0b7220 */ /* 0x000fe40000410000 */
[----:B------:R-:W-:Y:S05]  /*5720*/  STS [R94+0x12400], R6 ;  /* 0x012400065e007388 */ /* 0x000fea0000000800 */
[----:B------:R-:W-:Y:S05]  /*5730*/  STS [R93+0x12000], R8 ;  /* 0x012000085d007388 */ /* 0x000fea0000000800 */
[----:B------:R-:W-:Y:S05]  /*5740*/  STS [R93+0x12400], R5 ;  /* 0x012400055d007388 */ /* 0x000fea0000000800 */
[----:B------:R-:W-:Y:S01]  /*5750*/  STS [R92+0x12000], R7 ;  /* 0x012000075c007388 */ /* 0x000fe20000000800 */
[----:B-1----:R-:W-:Y:S05]  /*5760*/  F2FP.PACK_AB R4, R11, R12 ;  /* 0x0000000c0b04723e */ /* 0x002fea00000000ff */
[----:B------:R1:W-:Y:S05]  /*5770*/  STS [R92+0x12400], R4 ;  /* 0x012400045c007388 */ /* 0x0003ea0000000800 */
[----:B------:R-:W-:Y:S01]  /*5780*/  BAR.SYNC.DEFER_BLOCKING 0x0 ;  /* 0x0000000000007b1d */ /* 0x000fe20000010000 */
[----:B-1----:R-:W-:Y:S05]  /*5790*/  IMAD.MOV.U32 R92, RZ, RZ, c[0x0][0x22c] ;  /* 0x00008b00ff5c7624 */ /* 0x002fea00078e00ff */
[----:B------:R-:W-:Y:S01]  /*57a0*/  LDSM.16.MT88.4 R4, [R3+0x14000] ;  /* 0x014000000304783b */ /* 0x000fe20000004200 */
[----:B------:R-:W-:Y:S04]  /*57b0*/  IMAD R92, R92, c[0x0][0x1c0], RZ ;  /* 0x000070005c5c7a24 */ /* 0x000fe800078e02ff */
[----:B------:R-:W1:Y:S01]  /*57c0*/  LDSM.16.MT88.4 R8, [R0+0x6000] ;  /* 0x006000000008783b */ /* 0x000e620000004200 */
[----:B------:R-:W-:Y:S04]  /*57d0*/  IMAD.U32 R88, R92, -0x40, RZ ;  /* 0xffffffc05c587824 */ /* 0x000fe800078e00ff */
[----:B------:R-:W3:Y:S05]  /*57e0*/  LDSM.16.MT88.4 R12, [R2+0x14000] ;  /* 0x01400000020c783b */ /* 0x000eea0000004200 */
[----:B------:R-:W4:Y:S05]  /*57f0*/  LDSM.16.MT88.4 R16, [R0+0x8000] ;  /* 0x008000000010783b */ /* 0x000f2a0000004200 */
[----:B------:R-:W5:Y:S05]  /*5800*/  LDSM.16.MT88.4 R68, [R0+0xa000] ;  /* 0x00a000000044783b */ /* 0x000f6a0000004200 */
[----:B------:R-:W-:Y:S05]  /*5810*/  LDSM.16.MT88.4 R72, [R3+0x14800] ;  /* 0x014800000348783b */ /* 0x000fea0000004200 */
[----:B------:R-:W4:Y:S05]  /*5820*/  LDSM.16.MT88.4 R76, [R0+0x6800] ;  /* 0x00680000004c783b */ /* 0x000f2a0000004200 */
[----:B------:R-:W4:Y:S05]  /*5830*/  LDSM.16.MT88.4 R80, [R2+0x14800] ;  /* 0x014800000250783b */ /* 0x000f2a0000004200 */
[----:B------:R-:W-:Y:S01]  /*5840*/  LDSM.16.MT88.4 R84, [R0+0x9800] ;  /* 0x009800000054783b */ /* 0x000fe20000004200 */
[-C--:B-1----:R-:W-:Y:S08]  /*5850*/  HMMA.16816.F32 R20, R4, R8.reuse, R20 ;  /* 0x000000080414723c */ /* 0x082ff00000001814 */
[C---:B---3--:R-:W-:Y:S08]  /*5860*/  HMMA.16816.F32 R24, R12.reuse, R8, R24 ;  /* 0x000000080c18723c */ /* 0x048ff00000001818 */
[-C--:B------:R-:W-:Y:S08]  /*5870*/  HMMA.16816.F32 R28, R12, R10.reuse, R28 ;  /* 0x0000000a0c1c723c */ /* 0x080ff0000000181c */
[C---:B------:R-:W-:Y:S01]  /*5880*/  HMMA.16816.F32 R32, R4.reuse, R10, R32 ;  /* 0x0000000a0420723c */ /* 0x040fe20000001820 */
[----:B------:R-:W1:Y:S07]  /*5890*/  LDSM.16.MT88.4 R8, [R0+0x8800] ;  /* 0x008800000008783b */ /* 0x000e6e0000004200 */
[-C--:B----4-:R-:W-:Y:S08]  /*58a0*/  HMMA.16816.F32 R36, R4, R16.reuse, R36 ;  /* 0x000000100424723c */ /* 0x090ff00000001824 */
[C---:B------:R-:W-:Y:S08]  /*58b0*/  HMMA.16816.F32 R40, R12.reuse, R16, R40 ;  /* 0x000000100c28723c */ /* 0x040ff00000001828 */
[-C--:B------:R-:W-:Y:S08]  /*58c0*/  HMMA.16816.F32 R44, R12, R18.reuse, R44 ;  /* 0x000000120c2c723c */ /* 0x080ff0000000182c */
[C---:B------:R-:W-:Y:S01]  /*58d0*/  HMMA.16816.F32 R48, R4.reuse, R18, R48 ;  /* 0x000000120430723c */ /* 0x040fe20000001830 */
[----:B------:R-:W-:Y:S07]  /*58e0*/  LDSM.16.MT88.4 R16, [R0+0x7000] ;  /* 0x007000000010783b */ /* 0x000fee0000004200 */
[-C--:B-----5:R-:W-:Y:S08]  /*58f0*/  HMMA.16816.F32 R52, R4, R68.reuse, R52 ;  /* 0x000000440434723c */ /* 0x0a0ff00000001834 */
[C---:B------:R-:W-:Y:S08]  /*5900*/  HMMA.16816.F32 R56, R12.reuse, R68, R56 ;  /* 0x000000440c38723c */ /* 0x040ff00000001838 */
[-C--:B------:R-:W-:Y:S01]  /*5910*/  HMMA.16816.F32 R60, R12, R70.reuse, R60 ;  /* 0x000000460c3c723c */ /* 0x080fe2000000183c */
[----:B------:R-:W3:Y:S07]  /*5920*/  LDSM.16.MT88.4 R12, [R0+0xa800] ;  /* 0x00a80000000c783b */ /* 0x000eee0000004200 */
[----:B------:R-:W-:Y:S01]  /*5930*/  HMMA.16816.F32 R64, R4, R70, R64 ;  /* 0x000000460440723c */ /* 0x000fe20000001840 */
[----:B------:R-:W4:Y:S05]  /*5940*/  LDSM.16.MT88.4 R4, [R3+0x15000] ;  /* 0x015000000304783b */ /* 0x000f2a0000004200 */
[----:B------:R-:W5:Y:S02]  /*5950*/  LDSM.16.MT88.4 R68, [R2+0x15000] ;  /* 0x015000000244783b */ /* 0x000f640000004200 */
[-C--:B------:R-:W-:Y:S08]  /*5960*/  HMMA.16816.F32 R20, R72, R76.reuse, R20 ;  /* 0x0000004c4814723c */ /* 0x080ff00000001814 */
[C---:B------:R-:W-:Y:S08]  /*5970*/  HMMA.16816.F32 R24, R80.reuse, R76, R24 ;  /* 0x0000004c5018723c */ /* 0x040ff00000001818 */
[-C--:B------:R-:W-:Y:S08]  /*5980*/  HMMA.16816.F32 R28, R80, R78.reuse, R28 ;  /* 0x0000004e501c723c */ /* 0x080ff0000000181c */
[C---:B------:R-:W-:Y:S01]  /*5990*/  HMMA.16816.F32 R32, R72.reuse, R78, R32 ;  /* 0x0000004e4820723c */ /* 0x040fe20000001820 */
[----:B------:R-:W2:Y:S07]  /*59a0*/  LDSM.16.MT88.4 R76, [R0+0x9000] ;  /* 0x00900000004c783b */ /* 0x000eae0000004200 */
[-C--:B-1----:R-:W-:Y:S08]  /*59b0*/  HMMA.16816.F32 R36, R72, R8.reuse, R36 ;  /* 0x000000084824723c */ /* 0x082ff00000001824 */
[C---:B------:R-:W-:Y:S08]  /*59c0*/  HMMA.16816.F32 R40, R80.reuse, R8, R40 ;  /* 0x000000085028723c */ /* 0x040ff00000001828 */
[-C--:B------:R-:W-:Y:S08]  /*59d0*/  HMMA.16816.F32 R44, R80, R10.reuse, R44 ;  /* 0x0000000a502c723c */ /* 0x080ff0000000182c */
[C---:B------:R-:W-:Y:S01]  /*59e0*/  HMMA.16816.F32 R48, R72.reuse, R10, R48 ;  /* 0x0000000a4830723c */ /* 0x040fe20000001830 */
[----:B------:R-:W1:Y:S07]  /*59f0*/  LDSM.16.MT88.4 R8, [R0+0xb000] ;  /* 0x00b000000008783b */ /* 0x000e6e0000004200 */
[-C--:B---3--:R-:W-:Y:S08]  /*5a00*/  HMMA.16816.F32 R52, R72, R12.reuse, R52 ;  /* 0x0000000c4834723c */ /* 0x088ff00000001834 */
[C---:B------:R-:W-:Y:S08]  /*5a10*/  HMMA.16816.F32 R56, R80.reuse, R12, R56 ;  /* 0x0000000c5038723c */ /* 0x040ff00000001838 */
[-C--:B------:R-:W-:Y:S01]  /*5a20*/  HMMA.16816.F32 R60, R80, R14.reuse, R60 ;  /* 0x0000000e503c723c */ /* 0x080fe2000000183c */
[----:B------:R-:W-:Y:S07]  /*5a30*/  LDSM.16.MT88.4 R80, [R2+0x15800] ;  /* 0x015800000250783b */ /* 0x000fee0000004200 */
[----:B------:R-:W-:Y:S01]  /*5a40*/  HMMA.16816.F32 R64, R72, R14, R64 ;  /* 0x0000000e4840723c */ /* 0x000fe20000001840 */
[----:B------:R-:W-:Y:S05]  /*5a50*/  LDSM.16.MT88.4 R12, [R3+0x15800] ;  /* 0x01580000030c783b */ /* 0x000fea0000004200 */
[----:B------:R-:W3:Y:S02]  /*5a60*/  LDSM.16.MT88.4 R72, [R0+0x7800] ;  /* 0x007800000048783b */ /* 0x000ee40000004200 */
[-C--:B----4-:R-:W-:Y:S08]  /*5a70*/  HMMA.16816.F32 R20, R4, R16.reuse, R20 ;  /* 0x000000100414723c */ /* 0x090ff00000001814 */
[C---:B-----5:R-:W-:Y:S08]  /*5a80*/  HMMA.16816.F32 R24, R68.reuse, R16, R24 ;  /* 0x000000104418723c */ /* 0x060ff00000001818 */
[-C--:B------:R-:W-:Y:S08]  /*5a90*/  HMMA.16816.F32 R28, R68, R18.reuse, R28 ;  /* 0x00000012441c723c */ /* 0x080ff0000000181c */
[C---:B------:R-:W-:Y:S01]  /*5aa0*/  HMMA.16816.F32 R32, R4.reuse, R18, R32 ;  /* 0x000000120420723c */ /* 0x040fe20000001820 */
[----:B------:R-:W4:Y:S05]  /*5ab0*/  LDSM.16.MT88.4 R16, [R0+0xb800] ;  /* 0x00b800000010783b */ /* 0x000f2a0000004200 */
[----:B------:R-:W-:Y:S02]  /*5ac0*/  BAR.SYNC.DEFER_BLOCKING 0x0 ;  /* 0x0000000000007b1d */ /* 0x000fe40000010000 */
[-C--:B--2---:R-:W-:Y:S08]  /*5ad0*/  HMMA.16816.F32 R36, R4, R76.reuse, R36 ;  /* 0x0000004c0424723c */ /* 0x084ff00000001824 */
[C---:B------:R-:W-:Y:S08]  /*5ae0*/  HMMA.16816.F32 R40, R68.reuse, R76, R40 ;  /* 0x0000004c4428723c */ /* 0x040ff00000001828 */
[-C--:B------:R-:W-:Y:S08]  /*5af0*/  HMMA.16816.F32 R44, R68, R78.reuse, R44 ;  /* 0x0000004e442c723c */ /* 0x080ff0000000182c */
[C---:B------:R-:W-:Y:S08]  /*5b00*/  HMMA.16816.F32 R48, R4.reuse, R78, R48 ;  /* 0x0000004e0430723c */ /* 0x040ff00000001830 */
[-C--:B-1----:R-:W-:Y:S08]  /*5b10*/  HMMA.16816.F32 R52, R4, R8.reuse, R52 ;  /* 0x000000080434723c */ /* 0x082ff00000001834 */
[C---:B------:R-:W-:Y:S08]  /*5b20*/  HMMA.16816.F32 R56, R68.reuse, R8, R56 ;  /* 0x000000084438723c */ /* 0x040ff00000001838 */
[-C--:B------:R-:W-:Y:S08]  /*5b30*/  HMMA.16816.F32 R60, R68, R10.reuse, R60 ;  /* 0x0000000a443c723c */ /* 0x080ff0000000183c */
[----:B------:R-:W-:Y:S07]  /*5b40*/  HMMA.16816.F32 R64, R4, R10, R64 ;  /* 0x0000000a0440723c */ /* 0x000fee0000001840 */
[C---:B------:R-:W-:Y:S01]  /*5b50*/  LEA R5, P1, R88.reuse, R90, 0x2 ;  /* 0x0000005a58057211 */ /* 0x040fe200078210ff */
[-C--:B---3--:R-:W-:Y:S05]  /*5b60*/  HMMA.16816.F32 R20, R12, R72.reuse, R20 ;  /* 0x000000480c14723c */ /* 0x088fea0000001814 */
[----:B------:R-:W-:Y:S03]  /*5b70*/  LEA.HI.X.SX32 R4, R88, R91, 0x2, P1 ;  /* 0x0000005b58047211 */ /* 0x000fe600008f16ff */
[C---:B------:R-:W-:Y:S04]  /*5b80*/  HMMA.16816.F32 R24, R80.reuse, R72, R24 ;  /* 0x000000485018723c */ /* 0x040fe80000001818 */
[-C--:B------:R-:W-:Y:S04]  /*5b90*/  LOP3.LUT R5, R5, R4.reuse, RZ, 0x3c, !PT ;  /* 0x0000000405057212 */ /* 0x080fe800078e3cff */
[-C--:B------:R-:W-:Y:S04]  /*5ba0*/  HMMA.16816.F32 R28, R80, R74.reuse, R28 ;  /* 0x0000004a501c723c */ /* 0x080fe8000000181c */
[C---:B------:R-:W-:Y:S04]  /*5bb0*/  LOP3.LUT R4, R5.reuse, R4, RZ, 0x3c, !PT ;  /* 0x0000000405047212 */ /* 0x040fe800078e3cff */
[C---:B------:R-:W-:Y:S04]  /*5bc0*/  HMMA.16816.F32 R32, R12.reuse, R74, R32 ;  /* 0x0000004a0c20723c */ /* 0x040fe80000001820 */
[----:B------:R-:W-:Y:S04]  /*5bd0*/  LOP3.LUT R5, R5, R4, RZ, 0x3c, !PT ;  /* 0x0000000405057212 */ /* 0x000fe800078e3cff */
[-C--:B------:R-:W-:Y:S01]  /*5be0*/  HMMA.16816.F32 R36, R12, R84.reuse, R36 ;  /* 0x000000540c24723c */ /* 0x080fe20000001824 */
[----:B------:R1:W-:Y:S07]  /*5bf0*/  STL.64 [R1+0x30], R4 ;  /* 0x0000300401007387 */ /* 0x0003ee0000100a00 */
[C---:B------:R-:W-:Y:S08]  /*5c00*/  HMMA.16816.F32 R40, R80.reuse, R84, R40 ;  /* 0x000000545028723c */ /* 0x040ff00000001828 */
[-C--:B------:R-:W-:Y:S08]  /*5c10*/  HMMA.16816.F32 R44, R80, R86.reuse, R44 ;  /* 0x00000056502c723c */ /* 0x080ff0000000182c */
[C---:B------:R-:W-:Y:S08]  /*5c20*/  HMMA.16816.F32 R48, R12.reuse, R86, R48 ;  /* 0x000000560c30723c */ /* 0x040ff00000001830 */
[-C--:B----4-:R-:W-:Y:S08]  /*5c30*/  HMMA.16816.F32 R52, R12, R16.reuse, R52 ;  /* 0x000000100c34723c */ /* 0x090ff00000001834 */
[C---:B------:R-:W-:Y:S08]  /*5c40*/  HMMA.16816.F32 R56, R80.reuse, R16, R56 ;  /* 0x000000105038723c */ /* 0x040ff00000001838 */
[-C--:B------:R-:W-:Y:S08]  /*5c50*/  HMMA.16816.F32 R60, R80, R18.reuse, R60 ;  /* 0x00000012503c723c */ /* 0x080ff0000000183c */
[----:B------:R-:W-:Y:S01]  /*5c60*/  HMMA.16816.F32 R64, R12, R18, R64 ;  /* 0x000000120c40723c */ /* 0x000fe20000001840 */
[----:B------:R-:W-:-:S07]  /*5c70*/  @!P0 BRA `(.L_x_32) ;  /* 0x0000036000008947 */ /* 0x000fce0003800000 */
[----:B-1----:R-:W2:Y:S01]  /*5c80*/  LDL.64 R92, [R1+0x48] ;  /* 0x00004800015c7983 */ /* 0x002ea20000100a00 */
[----:B------:R-:W-:Y:S02]  /*5c90*/  IMAD.MOV.U32 R13, RZ, RZ, c[0x0][0x370] ;  /* 0x0000dc00ff0d7624 */ /* 0x000fe400078e00ff */
[----:B------:R-:W-:Y:S01]  /*5ca0*/  IMAD.MOV.U32 R14, RZ, RZ, c[0x0][0x374] ;  /* 0x0000dd00ff0e7624 */ /* 0x000fe200078e00ff */
[----:B------:R-:W3:Y:S01]  /*5cb0*/  LDL R94, [R1+0x68] ;  /* 0x00006800015e7983 */ /* 0x000ee20000100800 */
[C---:B------:R-:W-:Y:S03]  /*5cc0*/  IMAD.U32 R5, R13.reuse, -0x40, RZ ;  /* 0xffffffc00d057824 */ /* 0x040fe600078e00ff */
[----:B------:R-:W4:Y:S02]  /*5cd0*/  LDL R89, [R1+0x6c] ;  /* 0x00006c0001597983 */ /* 0x000f240000100800 */
[----:B------:R-:W-:Y:S02]  /*5ce0*/  SHF.R.S32.HI R7, RZ, 0x1f, R5 ;  /* 0x0000001fff077819 */ /* 0x000fe40000011405 */
[----:B------:R-:W5:Y:S01]  /*5cf0*/  LDL.LU.64 R90, [R1+0x38] ;  /* 0x00003800015a7983 */ /* 0x000f620000300a00 */
[C---:B------:R-:W-:Y:S03]  /*5d00*/  LEA R6, P5, R13.reuse, R5, 0x5 ;  /* 0x000000050d067211 */ /* 0x040fe600078a28ff */
[----:B------:R-:W5:Y:S01]  /*5d10*/  LDL R88, [R1+0x2c] ;  /* 0x00002c0001587983 */ /* 0x000f620000100800 */
[--C-:B------:R-:W-:Y:S02]  /*5d20*/  LEA.HI.X R7, R13, R7, R14.reuse, 0x5, P5 ;  /* 0x000000070d077211 */ /* 0x100fe400028f2c0e */
[----:B--2---:R-:W-:Y:S02]  /*5d30*/  ISETP.GE.AND P4, PT, R92, c[0x0][0x220], PT ;  /* 0x000088005c007a0c */ /* 0x004fe40003f86270 */
[----:B---3--:R-:W-:Y:S02]  /*5d40*/  ISETP.GE.AND P3, PT, R94, c[0x0][0x220], PT ;  /* 0x000088005e007a0c */ /* 0x008fe40003f66270 */
[----:B----4-:R-:W-:Y:S02]  /*5d50*/  ISETP.GE.AND P2, PT, R89, c[0x0][0x220], PT ;  /* 0x0000880059007a0c */ /* 0x010fe40003f46270 */
[C---:B-----5:R-:W-:Y:S07]  /*5d60*/  LEA R4, P1, R5.reuse, R90, 0x1 ;  /* 0x0000005a05047211 */ /* 0x060fee00078208ff */
[----:B------:R1:W-:Y:S01]  /*5d70*/  @P4 STS.128 [R88+0x6000], RZ ;  /* 0x006000ff58004388 */ /* 0x0003e20000000c00 */
[----:B------:R-:W-:Y:S02]  /*5d80*/  LEA.HI.X.SX32 R5, R5, R91, 0x1, P1 ;  /* 0x0000005b05057211 */ /* 0x000fe400008f0eff */
[C---:B------:R-:W-:Y:S02]  /*5d90*/  @!P4 LEA R12, P6, R13.reuse, R4, 0x6 ;  /* 0x000000040d0cc211 */ /* 0x040fe400078c30ff */
[CC--:B------:R-:W-:Y:S01]  /*5da0*/  @!P3 LEA R10, P5, R6.reuse, R90.reuse, 0x1 ;  /* 0x0000005a060ab211 */ /* 0x0c0fe200078a08ff */
[----:B------:R-:W-:Y:S01]  /*5db0*/  @!PT LDS RZ, [RZ] ;  /* 0x00000000fffff984 */ /* 0x000fe20000000800 */
[----:B------:R-:W-:Y:S01]  /*5dc0*/  @!PT LDS RZ, [RZ] ;  /* 0x00000000fffff984 */ /* 0x000fe20000000800 */
[----:B------:R-:W-:Y:S01]  /*5dd0*/  @!PT LDS RZ, [RZ] ;  /* 0x00000000fffff984 */ /* 0x000fe20000000800 */
[----:B------:R1:W-:Y:S01]  /*5de0*/  @!P4 LDGSTS.E.BYPASS.LTC128B.128 [R88+0x6000], [R4.64] ;  /* 0x060000000458cfae */ /* 0x0003e2000b901d44 */
[----:B------:R-:W-:Y:S02]  /*5df0*/  @!P4 LEA.HI.X R13, R13, R5, R14, 0x6, P6 ;  /* 0x000000050d0dc211 */ /* 0x000fe400030f340e */
[CCC-:B------:R-:W-:Y:S01]  /*5e00*/  @!P3 LEA.HI.X R11, R6.reuse, R91.reuse, R7.reuse, 0x1, P5 ;  /* 0x0000005b060bb211 */ /* 0x1c0fe200028f0c07 */
[----:B------:R1:W-:Y:S01]  /*5e10*/  @P3 STS.128 [R88+0x8000], RZ ;  /* 0x008000ff58003388 */ /* 0x0003e20000000c00 */
[C---:B------:R-:W-:Y:S03]  /*5e20*/  @!P2 LEA R8, P1, R6.reuse, R90, 0x1 ;  /* 0x0000005a0608a211 */ /* 0x040fe600078208ff */
[----:B------:R-:W-:Y:S01]  /*5e30*/  @!PT LDS RZ, [RZ] ;  /* 0x00000000fffff984 */ /* 0x000fe20000000800 */
[----:B------:R-:W-:Y:S01]  /*5e40*/  @!PT LDS RZ, [RZ] ;  /* 0x00000000fffff984 */ /* 0x000fe20000000800 */
[----:B------:R-:W-:Y:S01]  /*5e50*/  @!PT LDS RZ, [RZ] ;  /* 0x00000000fffff984 */ /* 0x000fe20000000800 */
[----:B------:R1:W-:Y:S01]  /*5e60*/  @!P3 LDGSTS.E.BYPASS.LTC128B.128 [R88+0x8000], [R4.64+0x80] ;  /* 0x080000800458bfae */ /* 0x0003e2000b901d44 */
[----:B------:R-:W-:Y:S03]  /*5e70*/  @!P2 LEA.HI.X R9, R6, R91, R7, 0x1, P1 ;  /* 0x0000005b0609a211 */ /* 0x000fe600008f0c07 */
[----:B------:R1:W-:Y:S04]  /*5e80*/  @P2 STS.128 [R88+0xa000], RZ ;  /* 0x00a000ff58002388 */ /* 0x0003e80000000c00 */
[----:B------:R-:W-:Y:S01]  /*5e90*/  @!PT LDS RZ, [RZ] ;  /* 0x00000000fffff984 */ /* 0x000fe20000000800 */
[----:B------:R-:W-:Y:S01]  /*5ea0*/  @!PT LDS RZ, [RZ] ;  /* 0x00000000fffff984 */ /* 0x000fe20000000800 */
[----:B------:R-:W-:Y:S01]  /*5eb0*/  @!PT LDS RZ, [RZ] ;  /* 0x00000000fffff984 */ /* 0x000fe20000000800 */
[----:B------:R1:W-:Y:S04]  /*5ec0*/  @!P2 LDGSTS.E.BYPASS.LTC128B.128 [R88+0xa000], [R4.64+0x100] ;  /* 0x0a0001000458afae */ /* 0x0003e8000b901d44 */
[----:B------:R1:W-:Y:S04]  /*5ed0*/  @P4 STS.128 [R88+0x7000], RZ ;  /* 0x007000ff58004388 */ /* 0x0003e80000000c00 */
        /* <DEDUP_REMOVED lines=13> */
[----:B------:R1:W-:Y:S04]  /*5fb0*/  @!P2 LDGSTS.E.BYPASS.LTC128B.128 [R88+0xb000], [R8.64+0x100] ;  /* 0x0b0001000858afae */ /* 0x0003e8000b901d44 */
[----:B------:R-:W0:Y:S04]  /*5fc0*/  LDGDEPBAR ;  /* 0x00000000000079af */ /* 0x000e280000000000 */
[----:B------:R1:W-:Y:S02]  /*5fd0*/  STL.64 [R1+0x38], R4 ;  /* 0x0000380401007387 */ /* 0x0003e40000100a00 */
.L_x_32:
[----:B-1----:R-:W2:Y:S01]  /*5fe0*/  LDL R5, [R1+0x1c] ;  /* 0x00001c0001057983 */ /* 0x002ea20000100800 */
[----:B------:R-:W-:Y:S02]  /*5ff0*/  @UP2 UIADD3 UR13, UP1, UR8, -0x100, URZ ;  /* 0xffffff00080d2890 */ /* 0x000fe4000ff3e03f */
[----:B------:R-:W-:Y:S01]  /*6000*/  @UP2 UIADD3 UR10, UP0, UR10, -0x100, URZ ;  /* 0xffffff000a0a2890 */ /* 0x000fe2000ff1e03f */
[----:B------:R-:W3:Y:S01]  /*6010*/  LDL R4, [R1+0x28] ;  /* 0x0000280001047983 */ /* 0x000ee20000100800 */
[----:B------:R-:W-:Y:S02]  /*6020*/  @UP2 UIADD3.X UR11, UR7, -0x1, URZ, UP1, !UPT ;  /* 0xffffffff070b2890 */ /* 0x000fe40008ffe43f */
[----:B------:R-:W-:Y:S01]  /*6030*/  @UP2 UIADD3.X UR9, UR9, -0x1, URZ, UP0, !UPT ;  /* 0xffffffff09092890 */ /* 0x000fe200087fe43f */
[----:B------:R-:W-:Y:S04]  /*6040*/  STL.64 [R1+0xc8], R38 ;  /* 0x0000c82601007387 */ /* 0x000fe80000100a00 */
[----:B------:R-:W-:Y:S04]  /*6050*/  LDSM.16.MT88.4 R16, [R0+0xc000] ;  /* 0x00c000000010783b */ /* 0x000fe80000004200 */
[----:B------:R-:W-:Y:S04]  /*6060*/  STL.64 [R1+0xc0], R36 ;  /* 0x0000c02401007387 */ /* 0x000fe80000100a00 */
[----:B------:R-:W-:Y:S04]  /*6070*/  STL.64 [R1+0xb8], R34 ;  /* 0x0000b82201007387 */ /* 0x000fe80000100a00 */
[----:B------:R-:W-:Y:S04]  /*6080*/  STL.64 [R1+0xb0], R32 ;  /* 0x0000b02001007387 */ /* 0x000fe80000100a00 */
[----:B------:R-:W-:Y:S04]  /*6090*/  STL.64 [R1+0xa8], R30 ;  /* 0x0000a81e01007387 */ /* 0x000fe80000100a00 */
[----:B------:R-:W-:Y:S04]  /*60a0*/  STL.64 [R1+0xa0], R28 ;  /* 0x0000a01c01007387 */ /* 0x000fe80000100a00 */
[----:B------:R-:W-:Y:S04]  /*60b0*/  LDSM.16.MT88.4 R80, [R0+0xe000] ;  /* 0x00e000000050783b */ /* 0x000fe80000004200 */
[----:B------:R-:W-:Y:S04]  /*60c0*/  LDSM.16.MT88.4 R244, [R0+0x10000] ;  /* 0x0100000000f4783b */ /* 0x000fe80000004200 */
[----:B------:R-:W-:Y:S04]  /*60d0*/  STL.64 [R1+0x98], R26 ;  /* 0x0000981a01007387 */ /* 0x000fe80000100a00 */
[----:B------:R-:W-:Y:S04]  /*60e0*/  STL.64 [R1+0x90], R24 ;  /* 0x0000901801007387 */ /* 0x000fe80000100a00 */
[----:B------:R1:W-:Y:S04]  /*60f0*/  STL.64 [R1+0x88], R20 ;  /* 0x0000881401007387 */ /* 0x0003e80000100a00 */
[----:B------:R-:W-:Y:S04]  /*6100*/  LDSM.16.MT88.4 R32, [R0+0xc800] ;  /* 0x00c800000020783b */ /* 0x000fe80000004200 */
[----:B------:R-:W-:Y:S04]  /*6110*/  LDSM.16.MT88.4 R24, [R0+0x10800] ;  /* 0x010800000018783b */ /* 0x000fe80000004200 */
[----:B-1----:R-:W4:Y:S04]  /*6120*/  LDL R20, [R1+0x20] ;  /* 0x0000200001147983 */ /* 0x002f280000100800 */
[----:B----4-:R-:W-:Y:S04]  /*6130*/  LDSM.16.M88.4 R36, [R20+0x1000] ;  /* 0x001000001424783b */ /* 0x010fe80000000200 */
[----:B--2---:R-:W1:Y:S04]  /*6140*/  LDSM.16.M88.4 R96, [R5] ;  /* 0x000000000560783b */ /* 0x004e680000000200 */
[----:B------:R-:W2:Y:S04]  /*6150*/  LDSM.16.M88.4 R92, [R5+0x1000] ;  /* 0x00100000055c783b */ /* 0x000ea80000000200 */
[----:B---3--:R-:W3:Y:S04]  /*6160*/  LDSM.16.M88.4 R248, [R4] ;  /* 0x0000000004f8783b */ /* 0x008ee80000000200 */
[----:B------:R1:W4:Y:S02]  /*6170*/  LDSM.16.M88.4 R28, [R4+0x1000] ;  /* 0x00100000041c783b */ /* 0x0003240000000200 */
[-C--:B-1----:R-:W-:Y:S08]  /*6180*/  HMMA.16816.F32 R4, R96, R16.reuse, RZ ;  /* 0x000000106004723c */ /* 0x082ff000000018ff */
[C---:B--2---:R-:W-:Y:S08]  /*6190*/  HMMA.16816.F32 R8, R92.reuse, R16, RZ ;  /* 0x000000105c08723c */ /* 0x044ff000000018ff */
[-C--:B------:R-:W-:Y:S08]  /*61a0*/  HMMA.16816.F32 R12, R92, R18.reuse, RZ ;  /* 0x000000125c0c723c */ /* 0x080ff000000018ff */
[C---:B------:R-:W-:Y:S08]  /*61b0*/  HMMA.16816.F32 R16, R96.reuse, R18, RZ ;  /* 0x000000126010723c */ /* 0x040ff000000018ff */
[-C--:B------:R-:W-:Y:S08]  /*61c0*/  HMMA.16816.F32 R68, R96, R80.reuse, RZ ;  /* 0x000000506044723c */ /* 0x080ff000000018ff */
[C---:B------:R-:W-:Y:S08]  /*61d0*/  HMMA.16816.F32 R72, R92.reuse, R80, RZ ;  /* 0x000000505c48723c */ /* 0x040ff000000018ff */
[-C--:B------:R-:W-:Y:S08]  /*61e0*/  HMMA.16816.F32 R76, R92, R82.reuse, RZ ;  /* 0x000000525c4c723c */ /* 0x080ff000000018ff */
[C---:B------:R-:W-:Y:S08]  /*61f0*/  HMMA.16816.F32 R80, R96.reuse, R82, RZ ;  /* 0x000000526050723c */ /* 0x040ff000000018ff */
[-C--:B------:R-:W-:Y:S08]  /*6200*/  HMMA.16816.F32 R84, R96, R244.reuse, RZ ;  /* 0x000000f46054723c */ /* 0x080ff000000018ff */
[C---:B------:R-:W-:Y:S08]  /*6210*/  HMMA.16816.F32 R88, R92.reuse, R244, RZ ;  /* 0x000000f45c58723c */ /* 0x040ff000000018ff */
[-C--:B------:R-:W-:Y:S08]  /*6220*/  HMMA.16816.F32 R92, R92, R246.reuse, RZ ;  /* 0x000000f65c5c723c */ /* 0x080ff000000018ff */
[----:B------:R-:W-:Y:S01]  /*6230*/  HMMA.16816.F32 R96, R96, R246, RZ ;  /* 0x000000f66060723c */ /* 0x000fe200000018ff */
[----:B------:R-:W1:Y:S07]  /*6240*/  LDSM.16.MT88.4 R244, [R0+0xe800] ;  /* 0x00e8000000f4783b */ /* 0x000e6e0000004200 */
[-C--:B---3--:R-:W-:Y:S08]  /*6250*/  HMMA.16816.F32 R4, R248, R32.reuse, R4 ;  /* 0x00000020f804723c */ /* 0x088ff00000001804 */
[C---:B----4-:R-:W-:Y:S08]  /*6260*/  HMMA.16816.F32 R8, R28.reuse, R32, R8 ;  /* 0x000000201c08723c */ /* 0x050ff00000001808 */
[-C--:B------:R-:W-:Y:S08]  /*6270*/  HMMA.16816.F32 R12, R28, R34.reuse, R12 ;  /* 0x000000221c0c723c */ /* 0x080ff0000000180c */
[C---:B------:R-:W-:Y:S01]  /*6280*/  HMMA.16816.F32 R16, R248.reuse, R34, R16 ;  /* 0x00000022f810723c */ /* 0x040fe20000001810 */
[----:B------:R-:W-:Y:S07]  /*6290*/  LDSM.16.MT88.4 R32, [R0+0xd000] ;  /* 0x00d000000020783b */ /* 0x000fee0000004200 */
[-C--:B-1----:R-:W-:Y:S08]  /*62a0*/  HMMA.16816.F32 R68, R248, R244.reuse, R68 ;  /* 0x000000f4f844723c */ /* 0x082ff00000001844 */
[C---:B------:R-:W-:Y:S08]  /*62b0*/  HMMA.16816.F32 R72, R28.reuse, R244, R72 ;  /* 0x000000f41c48723c */ /* 0x040ff00000001848 */
[-C--:B------:R-:W-:Y:S08]  /*62c0*/  HMMA.16816.F32 R76, R28, R246.reuse, R76 ;  /* 0x000000f61c4c723c */ /* 0x080ff0000000184c */
[C---:B------:R-:W-:Y:S01]  /*62d0*/  HMMA.16816.F32 R80, R248.reuse, R246, R80 ;  /* 0x000000f6f850723c */ /* 0x040fe20000001850 */
[----:B------:R1:W2:Y:S07]  /*62e0*/  LDSM.16.M88.4 R244, [R20] ;  /* 0x0000000014f4783b */ /* 0x0002ae0000000200 */
[-C--:B------:R-:W-:Y:S08]  /*62f0*/  HMMA.16816.F32 R84, R248, R24.reuse, R84 ;  /* 0x00000018f854723c */ /* 0x080ff00000001854 */
[C---:B------:R-:W-:Y:S08]  /*6300*/  HMMA.16816.F32 R88, R28.reuse, R24, R88 ;  /* 0x000000181c58723c */ /* 0x040ff00000001858 */
[-C--:B------:R-:W-:Y:S01]  /*6310*/  HMMA.16816.F32 R92, R28, R26.reuse, R92 ;  /* 0x0000001a1c5c723c */ /* 0x080fe2000000185c */
[----:B------:R-:W3:Y:S04]  /*6320*/  LDL R28, [R1+0x24] ;  /* 0x00002400011c7983 */ /* 0x000ee80000100800 */
[----:B-1----:R-:W4:Y:S03]  /*6330*/  LDL.64 R20, [R1+0x30] ;  /* 0x0000300001147983 */ /* 0x002f260000100a00 */
[----:B------:R-:W-:Y:S01]  /*6340*/  HMMA.16816.F32 R96, R248, R26, R96 ;  /* 0x0000001af860723c */ /* 0x000fe20000001860 */
[----:B------:R-:W1:Y:S04]  /*6350*/  LDSM.16.MT88.4 R248, [R0+0xf000] ;  /* 0x00f0000000f8783b */ /* 0x000e680000004200 */
[----:B------:R-:W1:Y:S03]  /*6360*/  LDSM.16.MT88.4 R24, [R0+0x11000] ;  /* 0x011000000018783b */ /* 0x000e660000004200 */
[-C--:B--2---:R-:W-:Y:S08]  /*6370*/  HMMA.16816.F32 R4, R244, R32.reuse, R4 ;  /* 0x00000020f404723c */ /* 0x084ff00000001804 */
[C---:B------:R-:W-:Y:S08]  /*6380*/  HMMA.16816.F32 R8, R36.reuse, R32, R8 ;  /* 0x000000202408723c */ /* 0x040ff00000001808 */
[-C--:B------:R-:W-:Y:S08]  /*6390*/  HMMA.16816.F32 R12, R36, R34.reuse, R12 ;  /* 0x00000022240c723c */ /* 0x080ff0000000180c */
[C---:B------:R-:W-:Y:S01]  /*63a0*/  HMMA.16816.F32 R16, R244.reuse, R34, R16 ;  /* 0x00000022f410723c */ /* 0x040fe20000001810 */
[----:B------:R-:W-:Y:S07]  /*63b0*/  LDSM.16.MT88.4 R32, [R0+0xd800] ;  /* 0x00d800000020783b */ /* 0x000fee0000004200 */
[-C--:B-1----:R-:W-:Y:S08]  /*63c0*/  HMMA.16816.F32 R68, R244, R248.reuse, R68 ;  /* 0x000000f8f444723c */ /* 0x082ff00000001844 */
[C---:B------:R-:W-:Y:S08]  /*63d0*/  HMMA.16816.F32 R72, R36.reuse, R248, R72 ;  /* 0x000000f82448723c */ /* 0x040ff00000001848 */
[-C--:B------:R-:W-:Y:S08]  /*63e0*/  HMMA.16816.F32 R76, R36, R250.reuse, R76 ;  /* 0x000000fa244c723c */ /* 0x080ff0000000184c */
[C---:B------:R-:W-:Y:S08]  /*63f0*/  HMMA.16816.F32 R80, R244.reuse, R250, R80 ;  /* 0x000000faf450723c */ /* 0x040ff00000001850 */
[-C--:B------:R-:W-:Y:S08]  /*6400*/  HMMA.16816.F32 R84, R244, R24.reuse, R84 ;  /* 0x00000018f454723c */ /* 0x080ff00000001854 */
[C---:B------:R-:W-:Y:S08]  /*6410*/  HMMA.16816.F32 R88, R36.reuse, R24, R88 ;  /* 0x000000182458723c */ /* 0x040ff00000001858 */
[-C--:B------:R-:W-:Y:S01]  /*6420*/  HMMA.16816.F32 R92, R36, R26.reuse, R92 ;  /* 0x0000001a245c723c */ /* 0x080fe2000000185c */
[----:B------:R1:W5:Y:S04]  /*6430*/  LDL.LU.64 R38, [R1+0xc8] ;  /* 0x0000c80001267983 */ /* 0x0003680000300a00 */
[----:B------:R1:W5:Y:S03]  /*6440*/  LDL.LU.64 R36, [R1+0xc0] ;  /* 0x0000c00001247983 */ /* 0x0003660000300a00 */
[----:B------:R-:W-:Y:S01]  /*6450*/  HMMA.16816.F32 R96, R244, R26, R96 ;  /* 0x0000001af460723c */ /* 0x000fe20000001860 */
[----:B------:R-:W-:Y:S04]  /*6460*/  LDSM.16.MT88.4 R244, [R0+0xf800] ;  /* 0x00f8000000f4783b */ /* 0x000fe80000004200 */
[----:B------:R-:W-:Y:S04]  /*6470*/  LDSM.16.MT88.4 R24, [R0+0x11800] ;  /* 0x011800000018783b */ /* 0x000fe80000004200 */
[----:B---3--:R-:W2:Y:S04]  /*6480*/  LDSM.16.M88.4 R248, [R28] ;  /* 0x000000001cf8783b */ /* 0x008ea80000000200 */
[----:B------:R-:W3:Y:S01]  /*6490*/  LDSM.16.M88.4 R28, [R28+0x1000] ;  /* 0x001000001c1c783b */ /* 0x000ee20000000200 */
[-C--:B--2---:R-:W-:Y:S08]  /*64a0*/  HMMA.16816.F32 R4, R248, R32.reuse, R4 ;  /* 0x00000020f804723c */ /* 0x084ff00000001804 */
[C---:B---3--:R-:W-:Y:S08]  /*64b0*/  HMMA.16816.F32 R8, R28.reuse, R32, R8 ;  /* 0x000000201c08723c */ /* 0x048ff00000001808 */
[-C--:B------:R-:W-:Y:S08]  /*64c0*/  HMMA.16816.F32 R12, R28, R34.reuse, R12 ;  /* 0x000000221c0c723c */ /* 0x080ff0000000180c */
[C---:B------:R-:W-:Y:S01]  /*64d0*/  HMMA.16816.F32 R16, R248.reuse, R34, R16 ;  /* 0x00000022f810723c */ /* 0x040fe20000001810 */
[----:B------:R1:W5:Y:S04]  /*64e0*/  LDL.LU.64 R34, [R1+0xb8] ;  /* 0x0000b80001227983 */ /* 0x0003680000300a00 */
[----:B------:R1:W5:Y:S03]  /*64f0*/  LDL.LU.64 R32, [R1+0xb0] ;  /* 0x0000b00001207983 */ /* 0x0003660000300a00 */
[-C--:B------:R-:W-:Y:S08]  /*6500*/  HMMA.16816.F32 R68, R248, R244.reuse, R68 ;  /* 0x000000f4f844723c */ /* 0x080ff00000001844 */
[C---:B------:R-:W-:Y:S01]  /*6510*/  HMMA.16816.F32 R72, R28.reuse, R244, R72 ;  /* 0x000000f41c48723c */ /* 0x040fe20000001848 */
[----:B------:R-:W2:Y:S07]  /*6520*/  LDL R245, [R1+0x74] ;  /* 0x0000740001f57983 */ /* 0x000eae0000100800 */
[-C--:B------:R-:W-:Y:S08]  /*6530*/  HMMA.16816.F32 R76, R28, R246.reuse, R76 ;  /* 0x000000f61c4c723c */ /* 0x080ff0000000184c */
[C---:B------:R-:W-:Y:S01]  /*6540*/  HMMA.16816.F32 R80, R248.reuse, R246, R80 ;  /* 0x000000f6f850723c */ /* 0x040fe20000001850 */
[----:B------:R1:W3:Y:S06]  /*6550*/  LDL R246, [R1+0x64] ;  /* 0x0000640001f67983 */ /* 0x0002ec0000100800 */
[----:B------:R-:W-:Y:S01]  /*6560*/  IMAD.MOV.U32 R247, RZ, RZ, c[0x0][0x22c] ;  /* 0x00008b00fff77624 */ /* 0x000fe200078e00ff */
[-C--:B------:R-:W-:Y:S04]  /*6570*/  HMMA.16816.F32 R84, R248, R24.reuse, R84 ;  /* 0x00000018f854723c */ /* 0x080fe80000001854 */
[----:B------:R-:W-:Y:S04]  /*6580*/  IMAD R247, R247, c[0x0][0x1c0], RZ ;  /* 0x00007000f7f77a24 */ /* 0x000fe800078e02ff */
[C---:B------:R-:W-:Y:S01]  /*6590*/  HMMA.16816.F32 R88, R28.reuse, R24, R88 ;  /* 0x000000181c58723c */ /* 0x040fe20000001858 */
[----:B------:R-:W3:Y:S04]  /*65a0*/  LDL R24, [R1+0x70] ;  /* 0x0000700001187983 */ /* 0x000ee80000100800 */
[----:B------:R1:W4:Y:S03]  /*65b0*/  LDL R25, [R1+0x60] ;  /* 0x0000600001197983 */ /* 0x0003260000100800 */
[-C--:B------:R-:W-:Y:S01]  /*65c0*/  HMMA.16816.F32 R92, R28, R26.reuse, R92 ;  /* 0x0000001a1c5c723c */ /* 0x080fe2000000185c */
[----:B------:R1:W5:Y:S04]  /*65d0*/  LDL.LU.64 R30, [R1+0xa8] ;  /* 0x0000a800011e7983 */ /* 0x0003680000300a00 */
[----:B------:R1:W5:Y:S03]  /*65e0*/  LDL.LU.64 R28, [R1+0xa0] ;  /* 0x0000a000011c7983 */ /* 0x0003660000300a00 */
[----:B------:R-:W-:Y:S01]  /*65f0*/  HMMA.16816.F32 R96, R248, R26, R96 ;  /* 0x0000001af860723c */ /* 0x000fe20000001860 */
[----:B------:R1:W5:Y:S06]  /*6600*/  LDL.LU.64 R26, [R1+0x98] ;  /* 0x00009800011a7983 */ /* 0x00036c0000300a00 */
[----:B------:R-:W-:Y:S02]  /*6610*/  IMAD.SHL.U32 R248, R247, 0x10, RZ ;  /* 0x00000010f7f87824 */ /* 0x000fe400078e00ff */
[----:B------:R-:W-:Y:S04]  /*6620*/  IMAD.MOV.U32 R250, RZ, RZ, c[0x0][0x22c] ;  /* 0x00008b00fffa7624 */ /* 0x000fe800078e00ff */
[----:B------:R-:W-:Y:S04]  /*6630*/  IMAD R250, R250, c[0x0][0x1c0], RZ ;  /* 0x00007000fafa7a24 */ /* 0x000fe800078e02ff */
[C---:B------:R-:W-:Y:S02]  /*6640*/  IMAD R249, R250.reuse, 0x18, RZ ;  /* 0x00000018faf97824 */ /* 0x040fe400078e02ff */
[----:B------:R-:W-:Y:S01]  /*6650*/  IMAD.SHL.U32 R251, R250, 0x20, RZ ;  /* 0x00000020fafb7824 */ /* 0x000fe200078e00ff */
[----:B--2---:R-:W-:Y:S01]  /*6660*/  @P0 IADD3 R244, P1, R245, UR8, RZ ;  /* 0x00000008f5f40c10 */ /* 0x004fe2000ff3e0ff */
[----:B------:R-:W-:Y:S03]  /*6670*/  @UP2 UMOV UR8, UR13 ;  /* 0x0000000d00082c82 */ /* 0x000fe60008000000 */
[----:B---3--:R-:W-:Y:S01]  /*6680*/  @P0 IADD3.X R245, R24, UR7, RZ, P1, !PT ;  /* 0x0000000718f50c10 */ /* 0x008fe20008ffe4ff */
[C---:B------:R-:W-:Y:S01]  /*6690*/  IMAD.SHL.U32 R24, R247.reuse, 0x8, RZ ;  /* 0x00000008f7187824 */ /* 0x040fe200078e00ff */
[----:B------:R-:W-:Y:S03]  /*66a0*/  @UP2 UMOV UR7, UR11 ;  /* 0x0000000b00072c82 */ /* 0x000fe60008000000 */
[----:B----4-:R2:W3:Y:S04]  /*66b0*/  @P0 LDG.E R25, [R244.64+-0x100] ;  /* 0xffff0004f4190981 */ /* 0x0104e8000c1e1900 */
[----:B------:R2:W4:Y:S04]  /*66c0*/  @P0 LDG.E R246, [R244.64+-0xe0] ;  /* 0xffff2004f4f60981 */ /* 0x000528000c1e1900 */
[----:B------:R1:W-:Y:S01]  /*66d0*/  RED.E.ADD.F32.FTZ.RN.STRONG.GPU [R20.64], R4 ;  /* 0x000000041400798e */ /* 0x0003e2000c10e784 */
[-C--:B--2---:R-:W-:Y:S01]  /*66e0*/  LEA R244, P1, R24, R20.reuse, 0x2 ;  /* 0x0000001418f47211 */ /* 0x084fe200078210ff */
[----:B------:R-:W-:Y:S05]  /*66f0*/  IMAD.SHL.U32 R245, R247, 0x8, RZ ;  /* 0x00000008f7f57824 */ /* 0x000fea00078e00ff */
[-C--:B------:R-:W-:Y:S02]  /*6700*/  LEA.HI.X.SX32 R245, R245, R21.reuse, 0x2, P1 ;  /* 0x00000015f5f57211 */ /* 0x080fe400008f16ff */
[CC--:B-1----:R-:W-:Y:S03]  /*6710*/  LEA R4, P1, R249.reuse, R20.reuse, 0x2 ;  /* 0x00000014f9047211 */ /* 0x0c2fe600078210ff */
[----:B------:R1:W-:Y:S02]  /*6720*/  RED.E.ADD.F32.FTZ.RN.STRONG.GPU [R244.64], R5 ;  /* 0x00000005f400798e */ /* 0x0003e4000c10e784 */
[-C--:B-1----:R-:W-:Y:S02]  /*6730*/  LEA.HI.X.SX32 R5, R249, R21.reuse, 0x2, P1 ;  /* 0x00000015f9057211 */ /* 0x082fe400008f16ff */
[----:B---3--:R1:W-:Y:S04]  /*6740*/  @P0 STL [R1+0x60], R25 ;  /* 0x0000601901000387 */ /* 0x0083e80000100800 */
[----:B-1----:R1:W5:Y:S04]  /*6750*/  LDL.LU.64 R24, [R1+0x90] ;  /* 0x0000900001187983 */ /* 0x0023680000300a00 */
[----:B----4-:R2:W-:Y:S04]  /*6760*/  @P0 STL [R1+0x64], R246 ;  /* 0x000064f601000387 */ /* 0x0105e80000100800 */
[----:B------:R-:W3:Y:S01]  /*6770*/  LDL R249, [R1+0x6c] ;  /* 0x00006c0001f97983 */ /* 0x000ee20000100800 */
[CC--:B--2---:R-:W-:Y:S04]  /*6780*/  LEA R246, P2, R248.reuse, R20.reuse, 0x2 ;  /* 0x00000014f8f67211 */ /* 0x0c4fe800078410ff */
[-C--:B------:R-:W-:Y:S02]  /*6790*/  LEA.HI.X.SX32 R247, R248, R21.reuse, 0x2, P2 ;  /* 0x00000015f8f77211 */ /* 0x080fe400010f16ff */
[-C--:B------:R-:W-:Y:S03]  /*67a0*/  LEA R248, P2, R251, R20.reuse, 0x2 ;  /* 0x00000014fbf87211 */ /* 0x080fe600078410ff */
[----:B------:R2:W-:Y:S04]  /*67b0*/  RED.E.ADD.F32.FTZ.RN.STRONG.GPU [R246.64], R6 ;  /* 0x00000006f600798e */ /* 0x0005e8000c10e784 */
[----:B------:R4:W-:Y:S04]  /*67c0*/  RED.E.ADD.F32.FTZ.RN.STRONG.GPU [R4.64], R7 ;  /* 0x000000070400798e */ /* 0x0009e8000c10e784 */
[----:B--2---:R-:W2:Y:S01]  /*67d0*/  LDL R246, [R1+0x2c] ;  /* 0x00002c0001f67983 */ /* 0x004ea20000100800 */
[C---:B------:R-:W-:Y:S02]  /*67e0*/  IMAD R247, R250.reuse, 0x28, RZ ;  /* 0x00000028faf77824 */ /* 0x040fe400078e02ff */
[----:B------:R-:W-:Y:S02]  /*67f0*/  IMAD R250, R250, 0x30, RZ ;  /* 0x00000030fafa7824 */ /* 0x000fe400078e02ff */
[----:B----4-:R-:W-:Y:S04]  /*6800*/  IMAD.MOV.U32 R5, RZ, RZ, c[0x0][0x22c] ;  /* 0x00008b00ff057624 */ /* 0x010fe800078e00ff */
[----:B------:R-:W-:Y:S04]  /*6810*/  IMAD R5, R5, c[0x0][0x1c0], RZ ;  /* 0x0000700005057a24 */ /* 0x000fe800078e02ff */
[----:B------:R-:W-:Y:S02]  /*6820*/  IMAD R7, R5, 0x38, RZ ;  /* 0x0000003805077824 */ /* 0x000fe400078e02ff */
[----:B--2---:R-:W-:Y:S01]  /*6830*/  IMAD.MOV.U32 R6, RZ, RZ, R246 ;  /* 0x000000ffff067224 */ /* 0x004fe200078e00f6 */
[-C--:B------:R-:W-:Y:S01]  /*6840*/  LEA R246, P1, R247, R20.reuse, 0x2 ;  /* 0x00000014f7f67211 */ /* 0x080fe200078210ff */
[----:B---3--:R-:W-:Y:S01]  /*6850*/  IMAD.MOV.U32 R247, RZ, RZ, R249 ;  /* 0x000000fffff77224 */ /* 0x008fe200078e00f9 */
[-C--:B------:R-:W-:Y:S02]  /*6860*/  LEA.HI.X.SX32 R249, R251, R21.reuse, 0x2, P2 ;  /* 0x00000015fbf97211 */ /* 0x080fe400010f16ff */
[-C--:B------:R-:W-:Y:S01]  /*6870*/  LEA R4, P2, R250, R20.reuse, 0x2 ;  /* 0x00000014fa047211 */ /* 0x080fe200078410ff */
[----:B------:R-:W-:Y:S02]  /*6880*/  IMAD.MOV.U32 R251, RZ, RZ, R247 ;  /* 0x000000fffffb7224 */ /* 0x000fe400078e00f7 */
[----:B------:R-:W-:Y:S01]  /*6890*/  IMAD R247, R5, 0x28, RZ ;  /* 0x0000002805f77824 */ /* 0x000fe200078e02ff */
[----:B------:R2:W-:Y:S04]  /*68a0*/  RED.E.ADD.F32.FTZ.RN.STRONG.GPU [R248.64], R8 ;  /* 0x00000008f800798e */ /* 0x0005e8000c10e784 */
[----:B------:R-:W3:Y:S01]  /*68b0*/  LDL R5, [R1+0x68] ;  /* 0x0000680001057983 */ /* 0x000ee20000100800 */
[-C--:B------:R-:W-:Y:S05]  /*68c0*/  LEA.HI.X.SX32 R247, R247, R21.reuse, 0x2, P1 ;  /* 0x00000015f7f77211 */ /* 0x080fea00008f16ff */
[----:B------:R4:W-:Y:S01]  /*68d0*/  RED.E.ADD.F32.FTZ.RN.STRONG.GPU [R246.64], R9 ;  /* 0x00000009f600798e */ /* 0x0009e2000c10e784 */
[----:B--2---:R-:W-:Y:S01]  /*68e0*/  IMAD.MOV.U32 R248, RZ, RZ, R6 ;  /* 0x000000fffff87224 */ /* 0x004fe200078e0006 */
[CC--:B------:R-:W-:Y:S01]  /*68f0*/  LEA R6, P1, R7.reuse, R20.reuse, 0x2 ;  /* 0x0000001407067211 */ /* 0x0c0fe200078210ff */
[----:B------:R-:W-:Y:S03]  /*6900*/  IMAD.MOV.U32 R8, RZ, RZ, c[0x0][0x22c] ;  /* 0x00008b00ff087624 */ /* 0x000fe600078e00ff */
[-C--:B------:R-:W-:Y:S01]  /*6910*/  LEA.HI.X.SX32 R7, R7, R21.reuse, 0x2, P1 ;  /* 0x0000001507077211 */ /* 0x080fe200008f16ff */
[----:B------:R-:W-:Y:S01]  /*6920*/  IMAD R8, R8, c[0x0][0x1c0], RZ ;  /* 0x0000700008087a24 */ /* 0x000fe200078e02ff */
[----:B----4-:R-:W2:Y:S01]  /*6930*/  LDL.64 R246, [R1+0x48] ;  /* 0x0000480001f67983 */ /* 0x010ea20000100a00 */
[----:B---3--:R-:W-:Y:S01]  /*6940*/  IMAD.MOV.U32 R249, RZ, RZ, R5 ;  /* 0x000000fffff97224 */ /* 0x008fe200078e0005 */
[-C--:B------:R-:W-:Y:S01]  /*6950*/  LEA.HI.X.SX32 R5, R250, R21.reuse, 0x2, P2 ;  /* 0x00000015fa057211 */ /* 0x080fe200010f16ff */
[----:B------:R-:W-:Y:S04]  /*6960*/  IMAD.MOV.U32 R250, RZ, RZ, c[0x0][0x22c] ;  /* 0x00008b00fffa7624 */ /* 0x000fe800078e00ff */
[----:B------:R3:W-:Y:S01]  /*6970*/  RED.E.ADD.F32.FTZ.RN.STRONG.GPU [R4.64], R10 ;  /* 0x0000000a0400798e */ /* 0x0007e2000c10e784 */
[----:B------:R-:W-:Y:S03]  /*6980*/  IMAD R250, R250, c[0x0][0x1c0], RZ ;  /* 0x00007000fafa7a24 */ /* 0x000fe600078e02ff */
[----:B------:R4:W-:Y:S01]  /*6990*/  RED.E.ADD.F32.FTZ.RN.STRONG.GPU [R6.64], R11 ;  /* 0x0000000b0600798e */ /* 0x0009e2000c10e784 */
[----:B------:R-:W-:Y:S03]  /*69a0*/  IMAD.SHL.U32 R250, R250, 0x10, RZ ;  /* 0x00000010fafa7824 */ /* 0x000fe600078e00ff */
[----:B------:R1:W-:Y:S02]  /*69b0*/  RED.E.ADD.F32.FTZ.RN.STRONG.GPU [R20.64+0x80], R16 ;  /* 0x000080101400798e */ /* 0x0003e4000c10e784 */
[----:B------:R-:W-:Y:S01]  /*69c0*/  IADD3 R9, R250, 0x20, RZ ;  /* 0x00000020fa097810 */ /* 0x000fe20007ffe0ff */
[----:B------:R-:W-:Y:S01]  /*69d0*/  IMAD.SHL.U32 R250, R8, 0x8, RZ ;  /* 0x0000000808fa7824 */ /* 0x000fe200078e00ff */
[----:B------:R1:W-:Y:S02]  /*69e0*/  RED.E.ADD.F32.FTZ.RN.STRONG.GPU [R244.64+0x80], R17 ;  /* 0x00008011f400798e */ /* 0x0003e4000c10e784 */
[CC--:B------:R-:W-:Y:S01]  /*69f0*/  LEA R8, P1, R9.reuse, R20.reuse, 0x2 ;  /* 0x0000001409087211 */ /* 0x0c0fe200078210ff */
[----:B---3--:R-:W-:Y:S03]  /*6a00*/  IMAD.IADD R4, R250, 0x1, R9 ;  /* 0x00000001fa047824 */ /* 0x008fe600078e0209 */
[-C--:B------:R-:W-:Y:S01]  /*6a10*/  LEA.HI.X.SX32 R9, R9, R21.reuse, 0x2, P1 ;  /* 0x0000001509097211 */ /* 0x080fe200008f16ff */
[----:B--2---:R-:W-:Y:S02]  /*6a20*/  IMAD.MOV.U32 R10, RZ, RZ, R246 ;  /* 0x000000ffff0a7224 */ /* 0x004fe400078e00f6 */
[----:B----4-:R-:W-:Y:S01]  /*6a30*/  IMAD.MOV.U32 R11, RZ, RZ, R247 ;  /* 0x000000ffff0b7224 */ /* 0x010fe200078e00f7 */
[-C--:B------:R-:W-:Y:S01]  /*6a40*/  LEA R246, P1, R4, R20.reuse, 0x2 ;  /* 0x0000001404f67211 */ /* 0x080fe200078210ff */
[----:B------:R2:W-:Y:S01]  /*6a50*/  RED.E.ADD.F32.FTZ.RN.STRONG.GPU [R8.64], R18 ;  /* 0x000000120800798e */ /* 0x0005e2000c10e784 */
[----:B------:R-:W-:Y:S02]  /*6a60*/  IMAD.IADD R6, R250, 0x1, R4 ;  /* 0x00000001fa067824 */ /* 0x000fe400078e0204 */
[-C--:B------:R-:W-:Y:S01]  /*6a70*/  LEA.HI.X.SX32 R247, R4, R21.reuse, 0x2, P1 ;  /* 0x0000001504f77211 */ /* 0x080fe200008f16ff */
[----:B------:R-:W-:Y:S02]  /*6a80*/  IMAD.MOV.U32 R7, RZ, RZ, c[0x0][0x22c] ;  /* 0x00008b00ff077624 */ /* 0x000fe400078e00ff */
[C---:B------:R-:W-:Y:S02]  /*6a90*/  IMAD.IADD R5, R250.reuse, 0x1, R6 ;  /* 0x00000001fa057824 */ /* 0x040fe400078e0206 */
[----:B------:R3:W-:Y:S01]  /*6aa0*/  RED.E.ADD.F32.FTZ.RN.STRONG.GPU [R246.64], R19 ;  /* 0x00000013f600798e */ /* 0x0007e2000c10e784 */
[----:B------:R-:W-:Y:S02]  /*6ab0*/  IMAD R7, R7, c[0x0][0x1c0], RZ ;  /* 0x0000700007077a24 */ /* 0x000fe400078e02ff */
[C---:B------:R-:W-:Y:S01]  /*6ac0*/  IMAD.IADD R4, R250.reuse, 0x1, R5 ;  /* 0x00000001fa047824 */ /* 0x040fe200078e0205 */
[CC--:B-1----:R-:W-:Y:S04]  /*6ad0*/  LEA R16, P1, R5.reuse, R20.reuse, 0x2 ;  /* 0x0000001405107211 */ /* 0x0c2fe800078210ff */
[-C--:B------:R-:W-:Y:S01]  /*6ae0*/  LEA.HI.X.SX32 R17, R5, R21.reuse, 0x2, P1 ;  /* 0x0000001505117211 */ /* 0x080fe200008f16ff */
[----:B------:R-:W-:Y:S02]  /*6af0*/  IMAD.IADD R5, R250, 0x1, R4 ;  /* 0x00000001fa057824 */ /* 0x000fe400078e0204 */
[----:B--2---:R-:W-:Y:S01]  /*6b00*/  IMAD.MOV.U32 R8, RZ, RZ, R10 ;  /* 0x000000ffff087224 */ /* 0x004fe200078e000a */
[CC--:B------:R-:W-:Y:S01]  /*6b10*/  LEA R10, P2, R6.reuse, R20.reuse, 0x2 ;  /* 0x00000014060a7211 */ /* 0x0c0fe200078410ff */
[----:B------:R-:W-:Y:S02]  /*6b20*/  IMAD.MOV.U32 R9, RZ, RZ, R11 ;  /* 0x000000ffff097224 */ /* 0x000fe400078e000b */
[----:B------:R-:W-:Y:S01]  /*6b30*/  IMAD.SHL.U32 R18, R7, 0x10, RZ ;  /* 0x0000001007127824 */ /* 0x000fe200078e00ff */
[-C--:B------:R-:W-:Y:S01]  /*6b40*/  LEA.HI.X.SX32 R11, R6, R21.reuse, 0x2, P2 ;  /* 0x00000015060b7211 */ /* 0x080fe200010f16ff */
[----:B---3--:R-:W-:Y:S01]  /*6b50*/  IMAD.MOV.U32 R246, RZ, RZ, R8 ;  /* 0x000000fffff67224 */ /* 0x008fe200078e0008 */
[CC--:B------:R-:W-:Y:S03]  /*6b60*/  LEA R8, P1, R4.reuse, R20.reuse, 0x2 ;  /* 0x0000001404087211 */ /* 0x0c0fe600078210ff */
[----:B------:R1:W-:Y:S01]  /*6b70*/  RED.E.ADD.F32.FTZ.RN.STRONG.GPU [R10.64], R12 ;  /* 0x0000000c0a00798e */ /* 0x0003e2000c10e784 */
[----:B------:R-:W-:Y:S01]  /*6b80*/  IMAD.MOV.U32 R247, RZ, RZ, R9 ;  /* 0x000000fffff77224 */ /* 0x000fe200078e0009 */
[-C--:B------:R-:W-:Y:S02]  /*6b90*/  LEA.HI.X.SX32 R9, R4, R21.reuse, 0x2, P1 ;  /* 0x0000001504097211 */ /* 0x080fe400008f16ff */
[----:B------:R-:W-:Y:S01]  /*6ba0*/  RED.E.ADD.F32.FTZ.RN.STRONG.GPU [R16.64], R13 ;  /* 0x0000000d1000798e */ /* 0x000fe2000c10e784 */
[CC--:B------:R-:W-:Y:S03]  /*6bb0*/  LEA R6, P1, R5.reuse, R20.reuse, 0x2 ;  /* 0x0000001405067211 */ /* 0x0c0fe600078210ff */
[----:B------:R2:W-:Y:S01]  /*6bc0*/  RED.E.ADD.F32.FTZ.RN.STRONG.GPU [R8.64], R14 ;  /* 0x0000000e0800798e */ /* 0x0005e2000c10e784 */
[-C--:B------:R-:W-:Y:S05]  /*6bd0*/  LEA.HI.X.SX32 R7, R5, R21.reuse, 0x2, P1 ;  /* 0x0000001505077211 */ /* 0x080fea00008f16ff */
[----:B------:R3:W-:Y:S04]  /*6be0*/  RED.E.ADD.F32.FTZ.RN.STRONG.GPU [R6.64], R15 ;  /* 0x0000000f0600798e */ /* 0x0007e8000c10e784 */
[----:B------:R-:W-:Y:S04]  /*6bf0*/  RED.E.ADD.F32.FTZ.RN.STRONG.GPU [R20.64+0x100], R68 ;  /* 0x000100441400798e */ /* 0x000fe8000c10e784 */
[----:B------:R-:W-:Y:S01]  /*6c00*/  RED.E.ADD.F32.FTZ.RN.STRONG.GPU [R244.64+0x100], R69 ;  /* 0x00010045f400798e */ /* 0x000fe2000c10e784 */
[----:B-1----:R-:W-:Y:S05]  /*6c10*/  IADD3 R10, R18, 0x40, RZ ;  /* 0x00000040120a7810 */ /* 0x002fea0007ffe0ff */
[----:B------:R-:W-:Y:S01]  /*6c20*/  IMAD.IADD R4, R250, 0x1, R10 ;  /* 0x00000001fa047824 */ /* 0x000fe200078e020a */
[CC--:B--2---:R-:W-:Y:S04]  /*6c30*/  LEA R8, P1, R10.reuse, R20.reuse, 0x2 ;  /* 0x000000140a087211 */ /* 0x0c4fe800078210ff */
[-C--:B------:R-:W-:Y:S01]  /*6c40*/  LEA.HI.X.SX32 R9, R10, R21.reuse, 0x2, P1 ;  /* 0x000000150a097211 */ /* 0x080fe200008f16ff */
[----:B---3--:R-:W-:Y:S01]  /*6c50*/  IMAD.IADD R6, R250, 0x1, R4 ;  /* 0x00000001fa067824 */ /* 0x008fe200078e0204 */
[-C--:B------:R-:W-:Y:S03]  /*6c60*/  LEA R14, P1, R4, R20.reuse, 0x2 ;  /* 0x00000014040e7211 */ /* 0x080fe600078210ff */
[----:B------:R1:W-:Y:S01]  /*6c70*/  RED.E.ADD.F32.FTZ.RN.STRONG.GPU [R8.64], R70 ;  /* 0x000000460800798e */ /* 0x0003e2000c10e784 */
[----:B------:R-:W-:Y:S01]  /*6c80*/  IMAD.IADD R5, R250, 0x1, R6 ;  /* 0x00000001fa057824 */ /* 0x000fe200078e0206 */
[-C--:B------:R-:W-:Y:S02]  /*6c90*/  LEA.HI.X.SX32 R15, R4, R21.reuse, 0x2, P1 ;  /* 0x00000015040f7211 */ /* 0x080fe400008f16ff */
[-C--:B------:R-:W-:Y:S01]  /*6ca0*/  LEA R10, P2, R6, R20.reuse, 0x2 ;  /* 0x00000014060a7211 */ /* 0x080fe200078410ff */
[----:B------:R-:W-:Y:S01]  /*6cb0*/  IMAD.IADD R4, R250, 0x1, R5 ;  /* 0x00000001fa047824 */ /* 0x000fe200078e0205 */
[CC--:B------:R-:W-:Y:S01]  /*6cc0*/  LEA R12, P1, R5.reuse, R20.reuse, 0x2 ;  /* 0x00000014050c7211 */ /* 0x0c0fe200078210ff */
[----:B------:R-:W-:Y:S01]  /*6cd0*/  RED.E.ADD.F32.FTZ.RN.STRONG.GPU [R14.64], R71 ;  /* 0x000000470e00798e */ /* 0x000fe2000c10e784 */
[-C--:B------:R-:W-:Y:S02]  /*6ce0*/  LEA.HI.X.SX32 R11, R6, R21.reuse, 0x2, P2 ;  /* 0x00000015060b7211 */ /* 0x080fe400010f16ff */
[-C--:B------:R-:W-:Y:S01]  /*6cf0*/  LEA.HI.X.SX32 R13, R5, R21.reuse, 0x2, P1 ;  /* 0x00000015050d7211 */ /* 0x080fe200008f16ff */
[----:B------:R-:W-:Y:S01]  /*6d00*/  IMAD.IADD R5, R250, 0x1, R4 ;  /* 0x00000001fa057824 */ /* 0x000fe200078e0204 */
[----:B------:R-:W-:Y:S04]  /*6d10*/  LDSM.16.MT88.4 R68, [R0+0x4000] ;  /* 0x004000000044783b */ /* 0x000fe80000004200 */
[----:B------:R2:W-:Y:S04]  /*6d20*/  RED.E.ADD.F32.FTZ.RN.STRONG.GPU [R10.64], R72 ;  /* 0x000000480a00798e */ /* 0x0005e8000c10e784 */
[----:B------:R-:W-:Y:S01]  /*6d30*/  RED.E.ADD.F32.FTZ.RN.STRONG.GPU [R12.64], R73 ;  /* 0x000000490c00798e */ /* 0x000fe2000c10e784 */
[CC--:B-1----:R-:W-:Y:S04]  /*6d40*/  LEA R8, P1, R4.reuse, R20.reuse, 0x2 ;  /* 0x0000001404087211 */ /* 0x0c2fe800078210ff */
[-C--:B------:R-:W-:Y:S02]  /*6d50*/  LEA.HI.X.SX32 R9, R4, R21.reuse, 0x2, P1 ;  /* 0x0000001504097211 */ /* 0x080fe400008f16ff */
[CC--:B------:R-:W-:Y:S03]  /*6d60*/  LEA R6, P1, R5.reuse, R20.reuse, 0x2 ;  /* 0x0000001405067211 */ /* 0x0c0fe600078210ff */
[----:B------:R1:W-:Y:S01]  /*6d70*/  RED.E.ADD.F32.FTZ.RN.STRONG.GPU [R8.64], R74 ;  /* 0x0000004a0800798e */ /* 0x0003e2000c10e784 */
[-C--:B------:R-:W-:Y:S05]  /*6d80*/  LEA.HI.X.SX32 R7, R5, R21.reuse, 0x2, P1 ;  /* 0x0000001505077211 */ /* 0x080fea00008f16ff */
[----:B------:R3:W-:Y:S01]  /*6d90*/  RED.E.ADD.F32.FTZ.RN.STRONG.GPU [R6.64], R75 ;  /* 0x0000004b0600798e */ /* 0x0007e2000c10e784 */
[----:B--2---:R-:W-:Y:S03]  /*6da0*/  IADD3 R10, R18, 0x60, RZ ;  /* 0x00000060120a7810 */ /* 0x004fe60007ffe0ff */
[----:B------:R-:W-:Y:S02]  /*6db0*/  RED.E.ADD.F32.FTZ.RN.STRONG.GPU [R20.64+0x180], R80 ;  /* 0x000180501400798e */ /* 0x000fe4000c10e784 */
[----:B------:R-:W-:Y:S02]  /*6dc0*/  IMAD.IADD R4, R250, 0x1, R10 ;  /* 0x00000001fa047824 */ /* 0x000fe400078e020a */
[----:B------:R-:W-:Y:S04]  /*6dd0*/  RED.E.ADD.F32.FTZ.RN.STRONG.GPU [R244.64+0x180], R81 ;  /* 0x00018051f400798e */ /* 0x000fe8000c10e784 */
[----:B------:R-:W-:Y:S01]  /*6de0*/  LDSM.16.MT88.4 R72, [R3+0x12800] ;  /* 0x012800000348783b */ /* 0x000fe20000004200 */
[CC--:B-1----:R-:W-:Y:S04]  /*6df0*/  LEA R8, P1, R10.reuse, R20.reuse, 0x2 ;  /* 0x000000140a087211 */ /* 0x0c2fe800078210ff */
        /* <DEDUP_REMOVED lines=33> */
[-C--:B------:R-:W-:Y:S03]  /*7010*/  LEA.HI.X.SX32 R13, R4, R21.reuse, 0x2, P1 ;  /* 0x00000015040d7211 */ /* 0x080fe600008f16ff */
[C---:B------:R-:W-:Y:S01]  /*7020*/  IMAD.IADD R4, R250.reuse, 0x1, R5 ;  /* 0x00000001fa047824 */ /* 0x040fe200078e0205 */
[CC--:B------:R-:W-:Y:S01]  /*7030*/  LEA R10, P1, R5.reuse, R20.reuse, 0x2 ;  /* 0x00000014050a7211 */ /* 0x0c0fe200078210ff */
[----:B------:R-:W-:Y:S03]  /*7040*/  RED.E.ADD.F32.FTZ.RN.STRONG.GPU [R12.64], R87 ;  /* 0x000000570c00798e */ /* 0x000fe6000c10e784 */
[-C--:B------:R-:W-:Y:S01]  /*7050*/  LEA.HI.X.SX32 R11, R5, R21.reuse, 0x2, P1 ;  /* 0x00000015050b7211 */ /* 0x080fe200008f16ff */
[----:B------:R-:W-:Y:S01]  /*7060*/  IMAD.IADD R5, R250, 0x1, R4 ;  /* 0x00000001fa057824 */ /* 0x000fe200078e0204 */
[----:B------:R-:W-:Y:S01]  /*7070*/  LDSM.16.MT88.4 R84, [R0+0x2800] ;  /* 0x002800000054783b */ /* 0x000fe20000004200 */
[CC--:B-1----:R-:W-:Y:S04]  /*7080*/  LEA R8, P2, R6.reuse, R20.reuse, 0x2 ;  /* 0x0000001406087211 */ /* 0x0c2fe800078410ff */
[-C--:B------:R-:W-:Y:S02]  /*7090*/  LEA.HI.X.SX32 R9, R6, R21.reuse, 0x2, P2 ;  /* 0x0000001506097211 */ /* 0x080fe400010f16ff */
[CC--:B------:R-:W-:Y:S03]  /*70a0*/  LEA R6, P1, R4.reuse, R20.reuse, 0x2 ;  /* 0x0000001404067211 */ /* 0x0c0fe600078210ff */
[----:B------:R1:W-:Y:S01]  /*70b0*/  RED.E.ADD.F32.FTZ.RN.STRONG.GPU [R8.64], R88 ;  /* 0x000000580800798e */ /* 0x0003e2000c10e784 */
[-C--:B------:R-:W-:Y:S02]  /*70c0*/  LEA.HI.X.SX32 R7, R4, R21.reuse, 0x2, P1 ;  /* 0x0000001504077211 */ /* 0x080fe400008f16ff */
[----:B------:R-:W-:Y:S01]  /*70d0*/  IADD3 R4, R18, 0xa0, RZ ;  /* 0x000000a012047810 */ /* 0x000fe20007ffe0ff */
[----:B------:R2:W-:Y:S04]  /*70e0*/  RED.E.ADD.F32.FTZ.RN.STRONG.GPU [R10.64], R89 ;  /* 0x000000590a00798e */ /* 0x0005e8000c10e784 */
[----:B------:R3:W-:Y:S04]  /*70f0*/  RED.E.ADD.F32.FTZ.RN.STRONG.GPU [R6.64], R90 ;  /* 0x0000005a0600798e */ /* 0x0007e8000c10e784 */
[----:B------:R-:W-:Y:S01]  /*7100*/  LDSM.16.MT88.4 R16, [R0+0x2000] ;  /* 0x002000000010783b */ /* 0x000fe20000004200 */
[CC--:B-1----:R-:W-:Y:S04]  /*7110*/  LEA R8, P1, R5.reuse, R20.reuse, 0x2 ;  /* 0x0000001405087211 */ /* 0x0c2fe800078210ff */
[-C--:B------:R-:W-:Y:S02]  /*7120*/  LEA.HI.X.SX32 R9, R5, R21.reuse, 0x2, P1 ;  /* 0x0000001505097211 */ /* 0x080fe400008f16ff */
[-C--:B--2---:R-:W-:Y:S01]  /*7130*/  LEA R10, P1, R4, R20.reuse, 0x2 ;  /* 0x00000014040a7211 */ /* 0x084fe200078210ff */
[----:B---3--:R-:W-:Y:S02]  /*7140*/  IMAD.IADD R6, R250, 0x1, R4 ;  /* 0x00000001fa067824 */ /* 0x008fe400078e0204 */
[----:B------:R1:W-:Y:S01]  /*7150*/  RED.E.ADD.F32.FTZ.RN.STRONG.GPU [R8.64], R91 ;  /* 0x0000005b0800798e */ /* 0x0003e2000c10e784 */
[-C--:B------:R-:W-:Y:S03]  /*7160*/  LEA.HI.X.SX32 R11, R4, R21.reuse, 0x2, P1 ;  /* 0x00000015040b7211 */ /* 0x080fe600008f16ff */
[----:B------:R-:W-:Y:S01]  /*7170*/  RED.E.ADD.F32.FTZ.RN.STRONG.GPU [R20.64+0x280], R96 ;  /* 0x000280601400798e */ /* 0x000fe2000c10e784 */
[CC--:B------:R-:W-:Y:S03]  /*7180*/  LEA R14, P1, R6.reuse, R20.reuse, 0x2 ;  /* 0x00000014060e7211 */ /* 0x0c0fe600078210ff */
[----:B------:R-:W-:Y:S01]  /*7190*/  RED.E.ADD.F32.FTZ.RN.STRONG.GPU [R244.64+0x280], R97 ;  /* 0x00028061f400798e */ /* 0x000fe2000c10e784 */
[-C--:B------:R-:W-:Y:S03]  /*71a0*/  LEA.HI.X.SX32 R15, R6, R21.reuse, 0x2, P1 ;  /* 0x00000015060f7211 */ /* 0x080fe600008f16ff */
[----:B------:R2:W-:Y:S04]  /*71b0*/  RED.E.ADD.F32.FTZ.RN.STRONG.GPU [R10.64], R98 ;  /* 0x000000620a00798e */ /* 0x0005e8000c10e784 */
[----:B------:R-:W-:Y:S04]  /*71c0*/  RED.E.ADD.F32.FTZ.RN.STRONG.GPU [R14.64], R99 ;  /* 0x000000630e00798e */ /* 0x000fe8000c10e784 */
[----:B------:R-:W-:Y:S01]  /*71d0*/  LDSM.16.MT88.4 R88, [R2+0x13800] ;  /* 0x013800000258783b */ /* 0x000fe20000004200 */
[C---:B-1----:R-:W-:Y:S04]  /*71e0*/  IMAD.IADD R8, R250.reuse, 0x1, R6 ;  /* 0x00000001fa087824 */ /* 0x042fe800078e0206 */
[----:B------:R-:W-:Y:S01]  /*71f0*/  IMAD.IADD R5, R250, 0x1, R8 ;  /* 0x00000001fa057824 */ /* 0x000fe200078e0208 */
[-C--:B------:R-:W-:Y:S03]  /*7200*/  LEA R12, P1, R8, R20.reuse, 0x2 ;  /* 0x00000014080c7211 */ /* 0x080fe600078210ff */
[----:B------:R-:W-:Y:S01]  /*7210*/  IMAD.IADD R4, R250, 0x1, R5 ;  /* 0x00000001fa047824 */ /* 0x000fe200078e0205 */
[-C--:B------:R-:W-:Y:S02]  /*7220*/  LEA.HI.X.SX32 R13, R8, R21.reuse, 0x2, P1 ;  /* 0x00000015080d7211 */ /* 0x080fe400008f16ff */
[CC--:B--2---:R-:W-:Y:S01]  /*7230*/  LEA R10, P3, R5.reuse, R20.reuse, 0x2 ;  /* 0x00000014050a7211 */ /* 0x0c4fe200078610ff */
[----:B------:R-:W-:Y:S01]  /*7240*/  IMAD.IADD R7, R250, 0x1, R4 ;  /* 0x00000001fa077824 */ /* 0x000fe200078e0204 */
[CC--:B------:R-:W-:Y:S01]  /*7250*/  LEA R8, P2, R4.reuse, R20.reuse, 0x2 ;  /* 0x0000001404087211 */ /* 0x0c0fe200078410ff */
[----:B------:R-:W-:Y:S01]  /*7260*/  RED.E.ADD.F32.FTZ.RN.STRONG.GPU [R12.64], R92 ;  /* 0x0000005c0c00798e */ /* 0x000fe2000c10e784 */
[-C--:B------:R-:W-:Y:S02]  /*7270*/  LEA.HI.X.SX32 R11, R5, R21.reuse, 0x2, P3 ;  /* 0x00000015050b7211 */ /* 0x080fe400018f16ff */
[C---:B------:R-:W-:Y:S01]  /*7280*/  LEA R6, P1, R7.reuse, R20, 0x2 ;  /* 0x0000001407067211 */ /* 0x040fe200078210ff */
[----:B------:R-:W-:Y:S01]  /*7290*/  LDSM.16.MT88.4 R12, [R2+0x12000] ;  /* 0x01200000020c783b */ /* 0x000fe20000004200 */
[-C--:B------:R-:W-:Y:S02]  /*72a0*/  LEA.HI.X.SX32 R9, R4, R21.reuse, 0x2, P2 ;  /* 0x0000001504097211 */ /* 0x080fe400010f16ff */
[----:B------:R-:W-:Y:S01]  /*72b0*/  LEA.HI.X.SX32 R7, R7, R21, 0x2, P1 ;  /* 0x0000001507077211 */ /* 0x000fe200008f16ff */
[----:B------:R-:W-:Y:S04]  /*72c0*/  RED.E.ADD.F32.FTZ.RN.STRONG.GPU [R10.64], R93 ;  /* 0x0000005d0a00798e */ /* 0x000fe8000c10e784 */
[----:B------:R-:W-:Y:S04]  /*72d0*/  RED.E.ADD.F32.FTZ.RN.STRONG.GPU [R8.64], R94 ;  /* 0x0000005e0800798e */ /* 0x000fe8000c10e784 */
[----:B------:R-:W-:Y:S04]  /*72e0*/  LDSM.16.MT88.4 R8, [R0] ;  /* 0x000000000008783b */ /* 0x000fe80000004200 */
[----:B------:R-:W-:Y:S04]  /*72f0*/  RED.E.ADD.F32.FTZ.RN.STRONG.GPU [R6.64], R95 ;  /* 0x0000005f0600798e */ /* 0x000fe8000c10e784 */
[----:B------:R-:W1:Y:S04]  /*7300*/  LDSM.16.MT88.4 R4, [R3+0x12000] ;  /* 0x012000000304783b */ /* 0x000e680000004200 */
[----:B------:R2:W5:Y:S01]  /*7310*/  LDL.LU.64 R20, [R1+0x88] ;  /* 0x0000880001147983 */ /* 0x0005620000300a00 */
[-C--:B-1----:R-:W-:Y:S08]  /*7320*/  HMMA.16816.F32 R100, R4, R8.reuse, R100 ;  /* 0x000000080464723c */ /* 0x082ff00000001864 */
[C---:B------:R-:W-:Y:S08]  /*7330*/  HMMA.16816.F32 R104, R12.reuse, R8, R104 ;  /* 0x000000080c68723c */ /* 0x040ff00000001868 */
[-C--:B------:R-:W-:Y:S08]  /*7340*/  HMMA.16816.F32 R108, R12, R10.reuse, R108 ;  /* 0x0000000a0c6c723c */ /* 0x080ff0000000186c */
[C---:B------:R-:W-:Y:S01]  /*7350*/  HMMA.16816.F32 R112, R4.reuse, R10, R112 ;  /* 0x0000000a0470723c */ /* 0x040fe20000001870 */
[----:B------:R-:W1:Y:S07]  /*7360*/  LDSM.16.MT88.4 R8, [R0+0x4800] ;  /* 0x004800000008783b */ /* 0x000e6e0000004200 */
[-C--:B------:R-:W-:Y:S08]  /*7370*/  HMMA.16816.F32 R116, R4, R16.reuse, R116 ;  /* 0x000000100474723c */ /* 0x080ff00000001874 */
[C---:B------:R-:W-:Y:S08]  /*7380*/  HMMA.16816.F32 R120, R12.reuse, R16, R120 ;  /* 0x000000100c78723c */ /* 0x040ff00000001878 */
[-C--:B------:R-:W-:Y:S08]  /*7390*/  HMMA.16816.F32 R124, R12, R18.reuse, R124 ;  /* 0x000000120c7c723c */ /* 0x080ff0000000187c */
[C---:B------:R-:W-:Y:S01]  /*73a0*/  HMMA.16816.F32 R128, R4.reuse, R18, R128 ;  /* 0x000000120480723c */ /* 0x040fe20000001880 */
[----:B------:R-:W-:Y:S07]  /*73b0*/  LDSM.16.MT88.4 R16, [R2+0x13000] ;  /* 0x013000000210783b */ /* 0x000fee0000004200 */
[-C--:B------:R-:W-:Y:S08]  /*73c0*/  HMMA.16816.F32 R132, R4, R68.reuse, R132 ;  /* 0x000000440484723c */ /* 0x080ff00000001884 */
[C---:B------:R-:W-:Y:S08]  /*73d0*/  HMMA.16816.F32 R136, R12.reuse, R68, R136 ;  /* 0x000000440c88723c */ /* 0x040ff00000001888 */
[-C--:B------:R-:W-:Y:S01]  /*73e0*/  HMMA.16816.F32 R140, R12, R70.reuse, R140 ;  /* 0x000000460c8c723c */ /* 0x080fe2000000188c */
[----:B------:R-:W-:Y:S07]  /*73f0*/  LDSM.16.MT88.4 R12, [R0+0x1000] ;  /* 0x00100000000c783b */ /* 0x000fee0000004200 */
[----:B------:R-:W-:Y:S01]  /*7400*/  HMMA.16816.F32 R144, R4, R70, R144 ;  /* 0x000000460490723c */ /* 0x000fe20000001890 */
[----:B------:R-:W3:Y:S04]  /*7410*/  LDSM.16.MT88.4 R4, [R3+0x13000] ;  /* 0x013000000304783b */ /* 0x000ee80000004200 */
[----:B------:R-:W4:Y:S03]  /*7420*/  LDSM.16.MT88.4 R68, [R0+0x3000] ;  /* 0x003000000044783b */ /* 0x000f260000004200 */
[-C--:B------:R-:W-:Y:S08]  /*7430*/  HMMA.16816.F32 R100, R72, R76.reuse, R100 ;  /* 0x0000004c4864723c */ /* 0x080ff00000001864 */
[C---:B------:R-:W-:Y:S08]  /*7440*/  HMMA.16816.F32 R104, R80.reuse, R76, R104 ;  /* 0x0000004c5068723c */ /* 0x040ff00000001868 */
[-C--:B------:R-:W-:Y:S08]  /*7450*/  HMMA.16816.F32 R108, R80, R78.reuse, R108 ;  /* 0x0000004e506c723c */ /* 0x080ff0000000186c */
[C---:B------:R-:W-:Y:S01]  /*7460*/  HMMA.16816.F32 R112, R72.reuse, R78, R112 ;  /* 0x0000004e4870723c */ /* 0x040fe20000001870 */
[----:B------:R-:W2:Y:S07]  /*7470*/  LDSM.16.MT88.4 R76, [R0+0x5000] ;  /* 0x00500000004c783b */ /* 0x000eae0000004200 */
[-C--:B------:R-:W-:Y:S08]  /*7480*/  HMMA.16816.F32 R116, R72, R84.reuse, R116 ;  /* 0x000000544874723c */ /* 0x080ff00000001874 */
[C---:B------:R-:W-:Y:S08]  /*7490*/  HMMA.16816.F32 R120, R80.reuse, R84, R120 ;  /* 0x000000545078723c */ /* 0x040ff00000001878 */
[-C--:B------:R-:W-:Y:S08]  /*74a0*/  HMMA.16816.F32 R124, R80, R86.reuse, R124 ;  /* 0x00000056507c723c */ /* 0x080ff0000000187c */
[C---:B------:R-:W-:Y:S01]  /*74b0*/  HMMA.16816.F32 R128, R72.reuse, R86, R128 ;  /* 0x000000564880723c */ /* 0x040fe20000001880 */
[----:B------:R-:W-:Y:S07]  /*74c0*/  LDSM.16.MT88.4 R84, [R0+0x1800] ;  /* 0x001800000054783b */ /* 0x000fee0000004200 */
[-C--:B-1----:R-:W-:Y:S08]  /*74d0*/  HMMA.16816.F32 R132, R72, R8.reuse, R132 ;  /* 0x000000084884723c */ /* 0x082ff00000001884 */
[C---:B------:R-:W-:Y:S08]  /*74e0*/  HMMA.16816.F32 R136, R80.reuse, R8, R136 ;  /* 0x000000085088723c */ /* 0x040ff00000001888 */
[-C--:B------:R-:W-:Y:S01]  /*74f0*/  HMMA.16816.F32 R140, R80, R10.reuse, R140 ;  /* 0x0000000a508c723c */ /* 0x080fe2000000188c */
[----:B------:R-:W1:Y:S07]  /*7500*/  LDSM.16.MT88.4 R80, [R3+0x13800] ;  /* 0x013800000350783b */ /* 0x000e6e0000004200 */
[----:B------:R-:W-:Y:S01]  /*7510*/  HMMA.16816.F32 R144, R72, R10, R144 ;  /* 0x0000000a4890723c */ /* 0x000fe20000001890 */
[----:B------:R-:W1:Y:S04]  /*7520*/  LDSM.16.MT88.4 R8, [R0+0x3800] ;  /* 0x003800000008783b */ /* 0x000e680000004200 */
[----:B------:R-:W1:Y:S03]  /*7530*/  LDSM.16.MT88.4 R72, [R0+0x5800] ;  /* 0x005800000048783b */ /* 0x000e660000004200 */
[-C--:B---3--:R-:W-:Y:S08]  /*7540*/  HMMA.16816.F32 R100, R4, R12.reuse, R100 ;  /* 0x0000000c0464723c */ /* 0x088ff00000001864 */
[C---:B------:R-:W-:Y:S08]  /*7550*/  HMMA.16816.F32 R104, R16.reuse, R12, R104 ;  /* 0x0000000c1068723c */ /* 0x040ff00000001868 */
[-C--:B------:R-:W-:Y:S08]  /*7560*/  HMMA.16816.F32 R108, R16, R14.reuse, R108 ;  /* 0x0000000e106c723c */ /* 0x080ff0000000186c */
[C---:B------:R-:W-:Y:S08]  /*7570*/  HMMA.16816.F32 R112, R4.reuse, R14, R112 ;  /* 0x0000000e0470723c */ /* 0x040ff00000001870 */
[-C--:B----4-:R-:W-:Y:S08]  /*7580*/  HMMA.16816.F32 R116, R4, R68.reuse, R116 ;  /* 0x000000440474723c */ /* 0x090ff00000001874 */
[C---:B------:R-:W-:Y:S08]  /*7590*/  HMMA.16816.F32 R120, R16.reuse, R68, R120 ;  /* 0x000000441078723c */ /* 0x040ff00000001878 */
[-C--:B------:R-:W-:Y:S08]  /*75a0*/  HMMA.16816.F32 R124, R16, R70.reuse, R124 ;  /* 0x00000046107c723c */ /* 0x080ff0000000187c */
[C---:B------:R-:W-:Y:S08]  /*75b0*/  HMMA.16816.F32 R128, R4.reuse, R70, R128 ;  /* 0x000000460480723c */ /* 0x040ff00000001880 */
[-C--:B--2---:R-:W-:Y:S08]  /*75c0*/  HMMA.16816.F32 R132, R4, R76.reuse, R132 ;  /* 0x0000004c0484723c */ /* 0x084ff00000001884 */
[C---:B------:R-:W-:Y:S08]  /*75d0*/  HMMA.16816.F32 R136, R16.reuse, R76, R136 ;  /* 0x0000004c1088723c */ /* 0x040ff00000001888 */
[-C--:B------:R-:W-:Y:S08]  /*75e0*/  HMMA.16816.F32 R140, R16, R78.reuse, R140 ;  /* 0x0000004e108c723c */ /* 0x080ff0000000188c */
[----:B------:R-:W-:Y:S08]  /*75f0*/  HMMA.16816.F32 R144, R4, R78, R144 ;  /* 0x0000004e0490723c */ /* 0x000ff00000001890 */
[-C--:B-1----:R-:W-:Y:S08]  /*7600*/  HMMA.16816.F32 R100, R80, R84.reuse, R100 ;  /* 0x000000545064723c */ /* 0x082ff00000001864 */
[C---:B------:R-:W-:Y:S08]  /*7610*/  HMMA.16816.F32 R104, R88.reuse, R84, R104 ;  /* 0x000000545868723c */ /* 0x040ff00000001868 */
[-C--:B------:R-:W-:Y:S08]  /*7620*/  HMMA.16816.F32 R108, R88, R86.reuse, R108 ;  /* 0x00000056586c723c */ /* 0x080ff0000000186c */
        /* <DEDUP_REMOVED lines=8> */
[----:B------:R-:W-:Y:S01]  /*76b0*/  HMMA.16816.F32 R144, R80, R74, R144 ;  /* 0x0000004a5090723c */ /* 0x000fe20000001890 */
[----:B------:R-:W-:-:S07]  /*76c0*/  @!P0 BRA `(.L_x_33) ;  /* 0x0000033000008947 */ /* 0x000fce0003800000 */
[----:B------:R-:W2:Y:S04]  /*76d0*/  LDL.LU.64 R96, [R1+0x40] ;  /* 0x0000400001607983 */ /* 0x000ea80000300a00 */
[----:B------:R-:W-:Y:S01]  /*76e0*/  BAR.SYNC.DEFER_BLOCKING 0x0 ;  /* 0x0000000000007b1d */ /* 0x000fe20000010000 */
[----:B------:R-:W-:Y:S01]  /*76f0*/  IMAD.MOV.U32 R13, RZ, RZ, c[0x0][0x190] ;  /* 0x00006400ff0d7624 */ /* 0x000fe200078e00ff */
[----:B------:R-:W-:Y:S01]  /*7700*/  ISETP.GE.AND P3, PT, R246, c[0x0][0x220], PT ;  /* 0x00008800f6007a0c */ /* 0x000fe20003f66270 */
[----:B------:R-:W-:Y:S01]  /*7710*/  IMAD.MOV.U32 R14, RZ, RZ, c[0x0][0x194] ;  /* 0x00006500ff0e7624 */ /* 0x000fe200078e00ff */
[----:B------:R-:W-:Y:S01]  /*7720*/  ISETP.GE.AND P2, PT, R249, c[0x0][0x220], PT ;  /* 0x00008800f9007a0c */ /* 0x000fe20003f46270 */
[----:B------:R-:W-:Y:S01]  /*7730*/  IMAD.U32 R5, R13, -0x40, RZ ;  /* 0xffffffc00d057824 */ /* 0x000fe200078e00ff */
[----:B------:R-:W-:Y:S04]  /*7740*/  ISETP.GE.AND P1, PT, R251, c[0x0][0x220], PT ;  /* 0x00008800fb007a0c */ /* 0x000fe80003f26270 */
[----:B------:R-:W-:Y:S02]  /*7750*/  SHF.R.S32.HI R7, RZ, 0x1f, R5 ;  /* 0x0000001fff077819 */ /* 0x000fe40000011405 */
[C---:B------:R-:W-:Y:S04]  /*7760*/  LEA R6, P4, R13.reuse, R5, 0x5 ;  /* 0x000000050d067211 */ /* 0x040fe800078828ff */
[--C-:B------:R-:W-:Y:S01]  /*7770*/  LEA.HI.X R7, R13, R7, R14.reuse, 0x5, P4 ;  /* 0x000000070d077211 */ /* 0x100fe200020f2c0e */
[----:B------:R1:W-:Y:S01]  /*7780*/  @P3 STS.128 [R248], RZ ;  /* 0x000000fff8003388 */ /* 0x0003e20000000c00 */
[CC--:B--2---:R-:W-:Y:S02]  /*7790*/  LEA R4, P0, R5.reuse, R96.reuse, 0x1 ;  /* 0x0000006005047211 */ /* 0x0c4fe400078008ff */
[C---:B------:R-:W-:Y:S02]  /*77a0*/  @!P2 LEA R10, P4, R6.reuse, R96, 0x1 ;  /* 0x00000060060aa211 */ /* 0x040fe400078808ff */
[-C--:B------:R-:W-:Y:S02]  /*77b0*/  LEA.HI.X.SX32 R5, R5, R97.reuse, 0x1, P0 ;  /* 0x0000006105057211 */ /* 0x080fe400000f0eff */
[C---:B------:R-:W-:Y:S02]  /*77c0*/  @!P3 LEA R12, P5, R13.reuse, R4, 0x6 ;  /* 0x000000040d0cb211 */ /* 0x040fe400078a30ff */
[C-C-:B------:R-:W-:Y:S01]  /*77d0*/  @!P2 LEA.HI.X R11, R6.reuse, R97, R7.reuse, 0x1, P4 ;  /* 0x00000061060ba211 */ /* 0x140fe200020f0c07 */
[----:B------:R-:W-:Y:S01]  /*77e0*/  @!PT LDS RZ, [RZ] ;  /* 0x00000000fffff984 */ /* 0x000fe20000000800 */
[----:B------:R-:W-:Y:S01]  /*77f0*/  @!PT LDS RZ, [RZ] ;  /* 0x00000000fffff984 */ /* 0x000fe20000000800 */
[----:B------:R-:W-:Y:S01]  /*7800*/  @!PT LDS RZ, [RZ] ;  /* 0x00000000fffff984 */ /* 0x000fe20000000800 */
[----:B------:R1:W-:Y:S01]  /*7810*/  @!P3 LDGSTS.E.BYPASS.LTC128B.128 [R248], [R4.64] ;  /* 0x0000000004f8bfae */ /* 0x0003e2000b901d44 */
[----:B------:R-:W-:Y:S02]  /*7820*/  @!P3 LEA.HI.X R13, R13, R5, R14, 0x6, P5 ;  /* 0x000000050d0db211 */ /* 0x000fe400028f340e */
[C---:B------:R-:W-:Y:S01]  /*7830*/  @!P1 LEA R8, P0, R6.reuse, R96, 0x1 ;  /* 0x0000006006089211 */ /* 0x040fe200078008ff */
[----:B------:R1:W-:Y:S03]  /*7840*/  @P2 STS.128 [R248+0x2000], RZ ;  /* 0x002000fff8002388 */ /* 0x0003e60000000c00 */
[----:B------:R-:W-:Y:S01]  /*7850*/  @!P1 LEA.HI.X R9, R6, R97, R7, 0x1, P0 ;  /* 0x0000006106099211 */ /* 0x000fe200000f0c07 */
        /* <DEDUP_REMOVED lines=26> */
.L_x_33:
[----:B------:R-:W-:Y:S02]  /*7a00*/  UISETP.GT.AND UP0, UPT, UR6, UR12, UPT ;  /* 0x0000000c0600728c */ /* 0x000fe4000bf04270 */
[----:B------:R-:W-:Y:S04]  /*7a10*/  UIADD3 UR6, UR6, -0x1, URZ ;  /* 0xffffffff06067890 */ /* 0x000fe8000fffe03f */
[----:B------:R-:W-:Y:S11]  /*7a20*/  PLOP3.LUT P0, PT, PT, PT, UP0, 0x80, 0x0 ;  /* 0x000000000000781c */ /* 0x000ff60003f0f008 */
[----:B------:R-:W-:Y:S02]  /*7a30*/  @!UPT UIADD3 URZ, URZ, URZ, URZ ;  /* 0x0000003f3f3ff290 */ /* 0x000fe4000fffe03f */
[----:B------:R-:W-:-:S05]  /*7a40*/  @P0 BRA `(.L_x_34) ;  /* 0xffffc90000000947 */ /* 0x000fca000383ffff */
[----:B------:R-:W2:Y:S04]  /*7a50*/  LDL R73, [R1+0x78] ;  /* 0x0000780001497983 */ /* 0x000ea80000100800 */
[----:B------:R-:W3:Y:S01]  /*7a60*/  LDL R72, [R1+0x7c] ;  /* 0x00007c0001487983 */ /* 0x000ee20000100800 */
[----:B-----5:R-:W-:Y:S01]  /*7a70*/  F2FP.PACK_AB R68, R27, R26 ;  /* 0x0000001a1b44723e */ /* 0x020fe200000000ff */
[----:B------:R-:W-:Y:S01]  /*7a80*/  FMUL.FTZ R100, R100, c[0x0][0x2e0] ;  /* 0x0000b80064647a20 */ /* 0x000fe20000410000 */
[----:B------:R-:W-:Y:S01]  /*7a90*/  F2FP.PACK_AB R70, R23, R22 ;  /* 0x000000161746723e */ /* 0x000fe200000000ff */
[----:B------:R-:W-:Y:S01]  /*7aa0*/  FMUL.FTZ R27, R101, c[0x0][0x2e0] ;  /* 0x0000b800651b7a20 */ /* 0x000fe20000410000 */
[----:B------:R-:W-:Y:S01]  /*7ab0*/  F2FP.PACK_AB R69, R25, R24 ;  /* 0x000000181945723e */ /* 0x000fe200000000ff */
[----:B------:R-:W-:Y:S01]  /*7ac0*/  FMUL.FTZ R102, R102, c[0x0][0x2e0] ;  /* 0x0000b80066667a20 */ /* 0x000fe20000410000 */
[----:B------:R-:W-:Y:S01]  /*7ad0*/  F2FP.PACK_AB R71, R21, R20 ;  /* 0x000000141547723e */ /* 0x000fe200000000ff */
[----:B------:R-:W-:Y:S01]  /*7ae0*/  FMUL.FTZ R26, R103, c[0x0][0x2e0] ;  /* 0x0000b800671a7a20 */ /* 0x000fe20000410000 */
[----:B------:R-:W-:Y:S01]  /*7af0*/  F2FP.PACK_AB R27, R27, R100 ;  /* 0x000000641b1b723e */ /* 0x000fe200000000ff */
[----:B------:R-:W-:Y:S01]  /*7b00*/  BAR.SYNC.DEFER_BLOCKING 0x0 ;  /* 0x0000000000007b1d */ /* 0x000fe20000010000 */
        /* <DEDUP_REMOVED lines=50> */
[----:B-1----:R-:W-:Y:S01]  /*7e30*/  FMUL.FTZ R13, R125, c[0x0][0x2e0] ;  /* 0x0000b8007d0d7a20 */ /* 0x002fe20000410000 */
        /* <DEDUP_REMOVED lines=30> */
[----:B------:R-:W-:Y:S01]  /*8020*/  UISETP.NE.AND UP0, UPT, UR25, -0x1, UPT ;  /* 0xffffffff1900788c */ /* 0x000fe2000bf05270 */
[----:B------:R-:W-:Y:S01]  /*8030*/  FMUL.FTZ R5, R141, c[0x0][0x2e0] ;  /* 0x0000b8008d057a20 */ /* 0x000fe20000410000 */
[----:B------:R-:W-:Y:S01]  /*8040*/  F2FP.PACK_AB R8, R8, R138 ;  /* 0x0000008a0808723e */ /* 0x000fe200000000ff */
[----:B------:R-:W-:Y:S01]  /*8050*/  FMUL.FTZ R142, R142, c[0x0][0x2e0] ;  /* 0x0000b8008e8e7a20 */ /* 0x000fe20000410000 */
[----:B------:R-:W-:Y:S01]  /*8060*/  ULDC.64 UR10, c[0x0][0x3a0] ;  /* 0x0000e800000a7ab9 */ /* 0x000fe20000000a00 */
[----:B------:R-:W-:Y:S01]  /*8070*/  FMUL.FTZ R4, R143, c[0x0][0x2e0] ;  /* 0x0000b8008f047a20 */ /* 0x000fe20000410000 */
[----:B------:R-:W-:-:S02]  /*8080*/  F2FP.PACK_AB R5, R5, R140 ;  /* 0x0000008c0505723e */ /* 0x000fc400000000ff */
[----:B------:R-:W-:Y:S02]  /*8090*/  PLOP3.LUT P0, PT, PT, PT, UP0, 0x80, 0x0 ;  /* 0x000000000000781c */ /* 0x000fe40003f0f008 */
[----:B------:R-:W-:Y:S01]  /*80a0*/  F2FP.PACK_AB R4, R4, R142 ;  /* 0x0000008e0404723e */ /* 0x000fe200000000ff */
[----:B------:R-:W-:-:S04]  /*80b0*/  @UP0 UIADD3 UR8, UR17, UR25, URZ ;  /* 0x0000001911080290 */ /* 0x000fc8000fffe03f */
[----:B------:R-:W-:-:S04]  /*80c0*/  @UP0 UIMAD.WIDE.U32 UR6, UR8, UR10, URZ ;  /* 0x0000000a080602a5 */ /* 0x000fc8000f8e003f */
[----:B------:R-:W-:-:S03]  /*80d0*/  @UP0 UIMAD UR14, UR8, UR11, UR7 ;  /* 0x0000000b080e02a4 */ /* 0x000fc6000f8e0207 */
[----:B------:R-:W-:Y:S01]  /*80e0*/  @UP0 UMOV UR13, UR6 ;  /* 0x00000006000d0c82 */ /* 0x000fe20008000000 */
[----:B--2---:R1:W-:Y:S04]  /*80f0*/  STS [R73], R27 ;  /* 0x0000001b49007388 */ /* 0x0043e80000000800 */
[----:B------:R1:W-:Y:S04]  /*8100*/  STS [R73+0x400], R26 ;  /* 0x0004001a49007388 */ /* 0x0003e80000000800 */
[----:B---3--:R1:W-:Y:S04]  /*8110*/  STS [R72], R23 ;  /* 0x0000001748007388 */ /* 0x0083e80000000800 */
[----:B------:R1:W-:Y:S04]  /*8120*/  STS [R72+0x400], R22 ;  /* 0x0004001648007388 */ /* 0x0003e80000000800 */
        /* <DEDUP_REMOVED lines=43> */
[----:B------:R1:W-:Y:S01]  /*83e0*/  STS [R72+0xb400], R62 ;  /* 0x00b4003e48007388 */ /* 0x0003e20000000800 */
        /* <DEDUP_REMOVED lines=13> */
.L_x_35:
        /* <DEDUP_REMOVED lines=18> */
.L_x_36:
[----:B------:R-:W-:Y:S01]  /*85e0*/  BAR.SYNC.DEFER_BLOCKING 0x0 ;  /* 0x0000000000007b1d */ /* 0x000fe20000010000 */
[----:B------:R-:W-:Y:S01]  /*85f0*/  USHF.L.U32 UR6, UR20, 0x6, URZ ;  /* 0x0000000614067899 */ /* 0x000fe2000800063f */
[--C-:B-1----:R-:W-:Y:S01]  /*8600*/  SHF.R.S32.HI R7, RZ, 0x1f, R246.reuse ;  /* 0x0000001fff077819 */ /* 0x102fe200000114f6 */
[----:B------:R-:W-:Y:S02]  /*8610*/  IMAD.MOV.U32 R6, RZ, RZ, R246 ;  /* 0x000000ffff067224 */ /* 0x000fe400078e00f6 */
[----:B------:R-:W-:Y:S01]  /*8620*/  USHF.R.S32.HI UR10, URZ, 0x1f, UR6 ;  /* 0x0000001f3f0a7899 */ /* 0x000fe20008011406 */
[----:B------:R-:W1:Y:S01]  /*8630*/  S2R R64, SR_TID.X ;  /* 0x0000000000407919 */ /* 0x000e620000002100 */
[----:B------:R-:W-:Y:S01]  /*8640*/  ULDC.64 UR8, c[0x0][0x3a0] ;  /* 0x0000e80000087ab9 */ /* 0x000fe20000000a00 */
[----:B------:R-:W-:Y:S01]  /*8650*/  IMAD.U32 R13, RZ, RZ, UR6 ;  /* 0x00000006ff0d7e24 */ /* 0x000fe2000f8e00ff */
[----:B------:R-:W-:Y:S01]  /*8660*/  UIMAD UR7, UR10, UR8, URZ ;  /* 0x000000080a0772a4 */ /* 0x000fe2000f8e023f */
[----:B------:R-:W2:Y:S01]  /*8670*/  S2R R65, SR_TID.X ;  /* 0x0000000000417919 */ /* 0x000ea20000002100 */
[----:B------:R-:W-:Y:S01]  /*8680*/  BSSY B0, `(.L_x_37) ;  /* 0x000002d000007945 */ /* 0x000fe20003800000 */
[----:B------:R-:W-:Y:S01]  /*8690*/  IMAD.WIDE.U32 R4, R13, c[0x0][0x3a0], R6 ;  /* 0x0000e8000d047a25 */ /* 0x000fe200078e0006 */
[----:B------:R-:W-:-:S02]  /*86a0*/  UIMAD UR8, UR6, UR9, UR7 ;  /* 0x00000009060872a4 */ /* 0x000fc4000f8e0207 */
[----:B------:R-:W-:Y:S02]  /*86b0*/  UIMAD UR7, UR20, -0x40, UR16 ;  /* 0xffffffc0140778a4 */ /* 0x000fe4000f8e0210 */
[----:B------:R-:W-:Y:S02]  /*86c0*/  IADD3 R4, P0, R4, UR13, RZ ;  /* 0x0000000d04047c10 */ /* 0x000fe4000ff1e0ff */
[----:B------:R-:W-:Y:S01]  /*86d0*/  IMAD.U32 R8, RZ, RZ, UR8 ;  /* 0x00000008ff087e24 */ /* 0x000fe2000f8e00ff */
[----:B------:R-:W-:Y:S02]  /*86e0*/  ULDC.64 UR8, c[0x0][0x3b8] ;  /* 0x0000ee0000087ab9 */ /* 0x000fe40000000a00 */
[----:B------:R-:W-:Y:S01]  /*86f0*/  UIMAD UR8, UR56, UR8, URZ ;  /* 0x00000008380872a4 */ /* 0x000fe2000f8e023f */
[----:B------:R3:W4:Y:S01]  /*8700*/  LDS.128 R36, [R248+0xd000] ;  /* 0x00d00000f8247984 */ /* 0x0007220000000c00 */
[----:B------:R-:W-:Y:S01]  /*8710*/  IADD3.X R5, R5, UR14, R8, P0, !PT ;  /* 0x0000000e05057c10 */ /* 0x000fe200087fe408 */
[----:B------:R-:W-:Y:S01]  /*8720*/  IMAD.U32 R8, RZ, RZ, UR36 ;  /* 0x00000024ff087e24 */ /* 0x000fe2000f8e00ff */
[----:B------:R-:W-:Y:S01]  /*8730*/  UIMAD UR8, UR36, UR9, UR8 ;  /* 0x00000009240872a4 */ /* 0x000fe2000f8e0208 */
[----:B------:R3:W3:Y:S01]  /*8740*/  LDS.128 R32, [R248+0xf000] ;  /* 0x00f00000f8207984 */ /* 0x0006e20000000c00 */
[----:B-1----:R-:W-:Y:S01]  /*8750*/  SHF.R.S32.HI R64, RZ, 0x1f, R64 ;  /* 0x0000001fff407819 */ /* 0x002fe20000011440 */
[----:B------:R-:W-:-:S02]  /*8760*/  IMAD.WIDE.U32 R8, R8, c[0x0][0x3b8], R4 ;  /* 0x0000ee0008087a25 */ /* 0x000fc400078e0004 */
[----:B------:R1:W1:Y:S01]  /*8770*/  LDS.128 R28, [R248+0x11000] ;  /* 0x01100000f81c7984 */ /* 0x0002620000000c00 */
[----:B--2---:R-:W-:-:S03]  /*8780*/  LEA.HI R64, R64, R65, RZ, 0x3 ;  /* 0x0000004140407211 */ /* 0x004fc600078f18ff */
[----:B------:R2:W1:Y:S01]  /*8790*/  LDS.128 R48, [R248+0x12000] ;  /* 0x01200000f8307984 */ /* 0x0004620000000c00 */
[----:B------:R-:W-:Y:S02]  /*87a0*/  IADD3 R12, R9, UR8, RZ ;  /* 0x00000008090c7c10 */ /* 0x000fe4000fffe0ff */
[----:B------:R-:W-:Y:S01]  /*87b0*/  SHF.R.S32.HI R64, RZ, 0x3, R64 ;  /* 0x00000003ff407819 */ /* 0x000fe20000011440 */
[----:B------:R2:W1:Y:S03]  /*87c0*/  LDS.128 R60, [R248+0x13000] ;  /* 0x01300000f83c7984 */ /* 0x0004660000000c00 */
[----:B------:R-:W-:Y:S01]  /*87d0*/  ISETP.GE.AND P4, PT, R64, UR7, PT ;  /* 0x0000000740007c0c */ /* 0x000fe2000bf86270 */
[----:B------:R2:W1:Y:S01]  /*87e0*/  LDS.128 R44, [R248+0x14000] ;  /* 0x01400000f82c7984 */ /* 0x0004620000000c00 */
[----:B------:R-:W-:-:S03]  /*87f0*/  SHF.R.S32.HI R14, RZ, 0x1f, R64 ;  /* 0x0000001fff0e7819 */ /* 0x000fc60000011440 */
[----:B------:R2:W1:Y:S04]  /*8800*/  LDS.128 R56, [R248+0x15000] ;  /* 0x01500000f8387984 */ /* 0x0004680000000c00 */
[----:B------:R2:W1:Y:S04]  /*8810*/  LDS.128 R40, [R248+0x16000] ;  /* 0x01600000f8287984 */ /* 0x0004680000000c00 */
[----:B------:R2:W1:Y:S01]  /*8820*/  LDS.128 R52, [R248+0x17000] ;  /* 0x01700000f8347984 */ /* 0x0004620000000c00 */
[----:B------:R-:W-:Y:S05]  /*8830*/  @P4 BRA `(.L_x_38) ;  /* 0x0000011000004947 */ /* 0x000fea0003800000 */
[----:B------:R-:W-:Y:S01]  /*8840*/  ISETP.GE.AND P2, PT, R246, c[0x0][0x220], PT ;  /* 0x00008800f6007a0c */ /* 0x000fe20003f46270 */
[----:B------:R-:W5:Y:S01]  /*8850*/  LDS.128 R24, [R248+0xe000] ;  /* 0x00e00000f8187984 */ /* 0x000f620000000c00 */
[----:B------:R-:W-:Y:S01]  /*8860*/  MOV R5, R12 ;  /* 0x0000000c00057202 */ /* 0x000fe20000000f00 */
[----:B------:R-:W-:Y:S01]  /*8870*/  IMAD.MOV.U32 R4, RZ, RZ, R8 ;  /* 0x000000ffff047224 */ /* 0x000fe200078e0008 */
[----:B------:R-:W-:Y:S01]  /*8880*/  ISETP.GE.AND P1, PT, R249, c[0x0][0x220], PT ;  /* 0x00008800f9007a0c */ /* 0x000fe20003f26270 */
[----:B------:R-:W2:Y:S01]  /*8890*/  LDS.128 R20, [R248+0x10000] ;  /* 0x01000000f8147984 */ /* 0x000ea20000000c00 */
[----:B------:R-:W-:Y:S01]  /*88a0*/  IMAD R15, R14, c[0x0][0x3a0], RZ ;  /* 0x0000e8000e0f7a24 */ /* 0x000fe200078e02ff */
[----:B------:R-:W-:Y:S01]  /*88b0*/  ISETP.GE.AND P0, PT, R251, c[0x0][0x220], PT ;  /* 0x00008800fb007a0c */ /* 0x000fe20003f06270 */
[----:B------:R-:W-:-:S04]  /*88c0*/  IMAD.WIDE.U32 R10, R64, c[0x0][0x3a0], R4 ;  /* 0x0000e800400a7a25 */ /* 0x000fc800078e0004 */
[----:B------:R-:W-:Y:S01]  /*88d0*/  IMAD R4, R64, c[0x0][0x3a4], R15 ;  /* 0x0000e90040047a24 */ /* 0x000fe200078e020f */
[----:B------:R-:W4:Y:S03]  /*88e0*/  @!P2 LDS.128 R16, [R248+0xc000] ;  /* 0x00c00000f810a984 */ /* 0x000f260000000c00 */
[----:B------:R-:W-:Y:S01]  /*88f0*/  IMAD.IADD R5, R4, 0x1, R11 ;  /* 0x0000000104057824 */ /* 0x000fe200078e020b */
[----:B------:R-:W-:-:S04]  /*8900*/  LEA R4, P3, R10, c[0x0][0x340], 0x1 ;  /* 0x0000d0000a047a11 */ /* 0x000fc800078608ff */
[----:B------:R-:W-:-:S05]  /*8910*/  LEA.HI.X R5, R10, c[0x0][0x344], R5, 0x1, P3 ;  /* 0x0000d1000a057a11 */ /* 0x000fca00018f0c05 */
[----:B-----5:R3:W-:Y:S04]  /*8920*/  @!P1 STG.E.128 [R4.64+0x80], R24 ;  /* 0x0000801804009986 */ /* 0x0207e8000c101d04 */
[----:B--2---:R3:W-:Y:S04]  /*8930*/  @!P0 STG.E.128 [R4.64+0x100], R20 ;  /* 0x0001001404008986 */ /* 0x0047e8000c101d04 */
[----:B----4-:R3:W-:Y:S02]  /*8940*/  @!P2 STG.E.128 [R4.64], R16 ;  /* 0x000000100400a986 */ /* 0x0107e4000c101d04 */
.L_x_38:
[----:B------:R-:W-:Y:S05]  /*8950*/  BSYNC B0 ;  /* 0x0000000000007941 */ /* 0x000fea0003800000 */
.L_x_37:
[----:B---3--:R-:W-:Y:S01]  /*8960*/  IADD3 R4, R64, 0x20, RZ ;  /* 0x0000002040047810 */ /* 0x008fe20007ffe0ff */
[----:B------:R-:W-:Y:S03]  /*8970*/  BSSY B0, `(.L_x_39) ;  /* 0x0000012000007945 */ /* 0x000fe60003800000 */
[----:B------:R-:W-:-:S13]  /*8980*/  ISETP.GE.AND P3, PT, R4, UR7, PT ;  /* 0x0000000704007c0c */ /* 0x000fda000bf66270 */
[----:B------:R-:W-:Y:S05]  /*8990*/  @P3 BRA `(.L_x_40) ;  /* 0x000000f000003947 */ /* 0x000fea0003800000 */
[----:B------:R-:W-:Y:S01]  /*89a0*/  IADD3 R4, P0, R64, 0x20, RZ ;  /* 0x0000002040047810 */ /* 0x000fe20007f1e0ff */
[----:B------:R-:W-:Y:S01]  /*89b0*/  IMAD.MOV.U32 R9, RZ, RZ, R12 ;  /* 0x000000ffff097224 */ /* 0x000fe200078e000c */
[----:B------:R-:W-:Y:S02]  /*89c0*/  ISETP.GE.AND P2, PT, R246, c[0x0][0x220], PT ;  /* 0x00008800f6007a0c */ /* 0x000fe40003f46270 */
[----:B------:R-:W-:Y:S01]  /*89d0*/  ISETP.GE.AND P1, PT, R249, c[0x0][0x220], PT ;  /* 0x00008800f9007a0c */ /* 0x000fe20003f26270 */
        /* <DEDUP_REMOVED lines=8> */
[----:B----4-:R3:W-:Y:S04]  /*8a60*/  @!P2 STG.E.128 [R4.64], R36 ;  /* 0x000000240400a986 */ /* 0x0107e8000c101d04 */
[----:B------:R3:W-:Y:S04]  /*8a70*/  @!P1 STG.E.128 [R4.64+0x80], R32 ;  /* 0x0000802004009986 */ /* 0x0007e8000c101d04 */
[----:B-1----:R3:W-:Y:S02]  /*8a80*/  @!P0 STG.E.128 [R4.64+0x100], R28 ;  /* 0x0001001c04008986 */ /* 0x0027e4000c101d04 */
.L_x_40:
[----:B------:R-:W-:Y:S05]  /*8a90*/  BSYNC B0 ;  /* 0x0000000000007941 */ /* 0x000fea0003800000 */
.L_x_39:
[----:B------:R-:W-:Y:S01]  /*8aa0*/  ULDC.64 UR8, c[0x0][0x3a8] ;  /* 0x0000ea0000087ab9 */ /* 0x000fe20000000a00 */
[----:B------:R-:W-:Y:S01]  /*8ab0*/  IMAD.WIDE.U32 R6, R13, c[0x0][0x3a8], R6 ;  /* 0x0000ea000d067a25 */ /* 0x000fe200078e0006 */
[----:B------:R-:W-:Y:S01]  /*8ac0*/  UIMAD UR7, UR10, UR8, URZ ;  /* 0x000000080a0772a4 */ /* 0x000fe2000f8e023f */
[----:B------:R-:W-:Y:S03]  /*8ad0*/  BSSY B0, `(.L_x_41) ;  /* 0x000001a000007945 */ /* 0x000fe60003800000 */
[----:B------:R-:W-:Y:S01]  /*8ae0*/  UIMAD UR6, UR6, UR9, UR7 ;  /* 0x00000009060672a4 */ /* 0x000fe2000f8e0207 */
[----:B------:R-:W-:-:S05]  /*8af0*/  IADD3 R6, P0, R6, UR11, RZ ;  /* 0x0000000b06067c10 */ /* 0x000fca000ff1e0ff */
[----:B---3--:R-:W-:Y:S01]  /*8b00*/  IMAD.U32 R4, RZ, RZ, UR6 ;  /* 0x00000006ff047e24 */ /* 0x008fe2000f8e00ff */
        /* <DEDUP_REMOVED lines=12> */
[----:B------:R-:W-:Y:S01]  /*8bd0*/  ISETP.GE.AND P1, PT, R249, c[0x0][0x220], PT ;  /* 0x00008800f9007a0c */ /* 0x000fe20003f26270 */
[----:B------:R-:W-:Y:S01]  /*8be0*/  IMAD.WIDE.U32 R8, R64, c[0x0][0x3a8], R4 ;  /* 0x0000ea0040087a25 */ /* 0x000fe200078e0004 */
[----:B------:R-:W-:-:S03]  /*8bf0*/  ISETP.GE.AND P0, PT, R251, c[0x0][0x220], PT ;  /* 0x00008800fb007a0c */ /* 0x000fc60003f06270 */
[----:B------:R-:W-:-:S04]  /*8c00*/  IMAD R4, R64, c[0x0][0x3ac], R11 ;  /* 0x0000eb0040047a24 */ /* 0x000fc800078e020b */
[----:B------:R-:W-:Y:S01]  /*8c10*/  IMAD.IADD R5, R4, 0x1, R9 ;  /* 0x0000000104057824 */ /* 0x000fe200078e0209 */
[----:B------:R-:W-:-:S04]  /*8c20*/  LEA R4, P4, R8, c[0x0][0x348], 0x1 ;  /* 0x0000d20008047a11 */ /* 0x000fc800078808ff */
[----:B------:R-:W-:-:S05]  /*8c30*/  LEA.HI.X R5, R8, c[0x0][0x34c], R5, 0x1, P4 ;  /* 0x0000d30008057a11 */ /* 0x000fca00020f0c05 */
[----:B-1----:R1:W-:Y:S04]  /*8c40*/  @!P2 STG.E.128 [R4.64], R48 ;  /* 0x000000300400a986 */ /* 0x0023e8000c101d04 */
[----:B------:R1:W-:Y:S04]  /*8c50*/  @!P1 STG.E.128 [R4.64+0x80], R44 ;  /* 0x0000802c04009986 */ /* 0x0003e8000c101d04 */
[----:B------:R1:W-:Y:S02]  /*8c60*/  @!P0 STG.E.128 [R4.64+0x100], R40 ;  /* 0x0001002804008986 */ /* 0x0003e4000c101d04 */
.L_x_42:
[----:B------:R-:W-:Y:S05]  /*8c70*/  BSYNC B0 ;  /* 0x0000000000007941 */ /* 0x000fea0003800000 */
.L_x_41:
[----:B------:R-:W-:Y:S05]  /*8c80*/  @P3 BRA `(.L_x_15) ;  /* 0x000000f000003947 */ /* 0x000fea0003800000 */
[----:B-1----:R-:W-:Y:S01]  /*8c90*/  IADD3 R4, P0, R64, 0x20, RZ ;  /* 0x0000002040047810 */ /* 0x002fe20007f1e0ff */
[----:B------:R-:W-:Y:S01]  /*8ca0*/  IMAD.MOV.U32 R7, RZ, RZ, R10 ;  /* 0x000000ffff077224 */ /* 0x000fe200078e000a */
[----:B------:R-:W-:-:S02]  /*8cb0*/  ISETP.GE.AND P2, PT, R246, c[0x0][0x220], PT ;  /* 0x00008800f6007a0c */ /* 0x000fc40003f46270 */
        /* <DEDUP_REMOVED lines=9> */
[----:B------:R1:W-:Y:S04]  /*8d50*/  @!P2 STG.E.128 [R4.64], R60 ;  /* 0x0000003c0400a986 */ /* 0x0003e8000c101d04 */
[----:B------:R1:W-:Y:S04]  /*8d60*/  @!P1 STG.E.128 [R4.64+0x80], R56 ;  /* 0x0000803804009986 */ /* 0x0003e8000c101d04 */
[----:B------:R1:W-:Y:S02]  /*8d70*/  @!P0 STG.E.128 [R4.64+0x100], R52 ;  /* 0x0001003404008986 */ /* 0x0003e4000c101d04 */
.L_x_15:
[----:B------:R-:W-:Y:S05]  /*8d80*/  BSYNC B1 ;  /* 0x0000000000017941 */ /* 0x000fea0003800000 */
.L_x_1:
[----:B------:R-:W-:Y:S02]  /*8d90*/  ULDC UR7, c[0x0][0x218] ;  /* 0x0000860000077ab9 */ /* 0x000fe40000000800 */
[----:B------:R-:W-:-:S04]  /*8da0*/  UIADD3 UR7, UR7, 0x3f, URZ ;  /* 0x0000003f07077890 */ /* 0x000fc8000fffe03f */
[----:B------:R-:W-:-:S04]  /*8db0*/  USHF.R.S32.HI UR6, URZ, 0x1f, UR7 ;  /* 0x0000001f3f067899 */ /* 0x000fc80008011407 */
[----:B------:R-:W-:-:S03]  /*8dc0*/  ULEA.HI UR6, UR6, UR7, URZ, 0x6 ;  /* 0x0000000706067291 */ /* 0x000fc6000f8f303f */
[----:B------:R-:W-:Y:S02]  /*8dd0*/  ULDC UR7, c[0x0][0xc] ;  /* 0x0000030000077ab9 */ /* 0x000fe40000000800 */
[----:B------:R-:W-:Y:S02]  /*8de0*/  UIADD3 UR20, UR20, UR7, URZ ;  /* 0x0000000714147290 */ /* 0x000fe4000fffe03f */
[----:B------:R-:W-:-:S04]  /*8df0*/  USHF.R.S32.HI UR6, URZ, 0x6, UR6 ;  /* 0x000000063f067899 */ /* 0x000fc80008011406 */
[----:B------:R-:W-:-:S06]  /*8e00*/  UISETP.GE.AND UP0, UPT, UR20, UR6, UPT ;  /* 0x000000061400728c */ /* 0x000fcc000bf06270 */
[----:B------:R-:W-:-:S13]  /*8e10*/  PLOP3.LUT P0, PT, PT, PT, UP0, 0x80, 0x0 ;  /* 0x000000000000781c */ /* 0x000fda0003f0f008 */
[----:B------:R-:W-:Y:S01]  /*8e20*/  @P0 CALL.REL.NOINC `(.L_x_43) ;  /* 0x0000001000000944 */ /* 0x000fe20003c00000 */
[----:B------:R-:W-:Y:S05]  /*8e30*/  BRA `(.L_x_44) ;  /* 0xffff7ea000007947 */ /* 0x000fea000383ffff */
.L_x_43:
[----:B------:R-:W-:Y:S05]  /*8e40*/  EXIT ;  /* 0x000000000000794d */ /* 0x000fea0003800000 */
.L_x_45:
[----:B------:R-:W-:-:S00]  /*8e50*/  BRA `(.L_x_45) ;  /* 0xfffffff000007947 */ /* 0x000fc0000383ffff */
[----:B------:R-:W-:-:S00]  /*8e60*/  NOP ;  /* 0x0000000000007918 */ /* 0x000fc00000000000 */
        /* <DEDUP_REMOVED lines=9> */
.L_x_798:


//--------------------- .text._ZN5flash44flash_bwd_dq_dk_dv_loop_seqk_parallel_kernelI23Flash_bwd_kernel_traitsILi192ELi64ELi64ELi8ELi4ELi2ELi2ELb1ELb1EN7cutlass6half_tE19Flash_kernel_traitsILi192ELi64ELi64ELi8ES3_EELb0ELb1ELb0ELb0ELb0ELb1ELb0EEEvNS_16Flash_bwd_paramsE --------------------------
	.section	.text._ZN5flash44flash_bwd_dq_dk_dv_loop_seqk_parallel_kernelI23Flash_bwd_kernel_traitsILi192ELi64ELi64ELi8ELi4ELi2ELi2ELb1ELb1EN7cutlass6half_tE19Flash_kernel_traitsILi192ELi64ELi64ELi8ES3_EELb0ELb1ELb0ELb0ELb0ELb1ELb0EEEvNS_16Flash_bwd_paramsE,"ax",@progbits
	.sectioninfo	@"SHI_REGISTERS=255"
	.align	128
        .global         _ZN5flash44flash_bwd_dq_dk_dv_loop_seqk_parallel_kernelI23Flash_bwd_kernel_traitsILi192ELi64ELi64ELi8ELi4ELi2ELi2ELb1ELb1EN7cutlass6half_tE19Flash_kernel_traitsILi192ELi64ELi64ELi8ES3_EELb0ELb1ELb0ELb0ELb0ELb1ELb0EEEvNS_16Flash_bwd_paramsE
        .type           _ZN5flash44flash_bwd_dq_dk_dv_loop_seqk_parallel_kernelI23Flash_bwd_kernel_traitsILi192ELi64ELi64ELi8ELi4ELi2ELi2ELb1ELb1EN7cutlass6half_tE19Flash_kernel_traitsILi192ELi64ELi64ELi8ES3_EELb0ELb1ELb0ELb0ELb0ELb1ELb0EEEvNS_16Flash_bwd_paramsE,@function
        .size           _ZN5flash44flash_bwd_dq_dk_dv_loop_seqk_parallel_kernelI23Flash_bwd_kernel_traitsILi192ELi64ELi64ELi8ELi4ELi2ELi2ELb1ELb1EN7cutlass6half_tE19Flash_kernel_traitsILi192ELi64ELi64ELi8ES3_EELb0ELb1ELb0ELb0ELb0ELb1ELb0EEEvNS_16Flash_bwd_paramsE,(.L_x_799 - _ZN5flash44flash_bwd_dq_dk_dv_loop_seqk_parallel_kernelI23Flash_bwd_kernel_traitsILi192ELi64ELi64ELi8ELi4ELi2ELi2ELb1ELb1EN7cutlass6half_tE19Flash_kernel_traitsILi192ELi64ELi64ELi8ES3_EELb0ELb1ELb0ELb0ELb0ELb1ELb0EEEvNS_16Flash_bwd_paramsE)
        .other          _ZN5flash44flash_bwd_dq_dk_dv_loop_seqk_parallel_kernelI23Flash_bwd_kernel_traitsILi192ELi64ELi64ELi8ELi4ELi2ELi2ELb1ELb1EN7cutlass6half_tE19Flash_kernel_traitsILi192ELi64ELi64ELi8ES3_EELb0ELb1ELb0ELb0ELb0ELb1ELb0EEEvNS_16Flash_bwd_paramsE,@"STO_CUDA_ENTRY STV_DEFAULT"
_ZN5flash44flash_bwd_dq_dk_dv_loop_seqk_parallel_kernelI23Flash_bwd_kernel_traitsILi192ELi64ELi64ELi8ELi4ELi2ELi2ELb1ELb1EN7cutlass6half_tE19Flash_kernel_traitsILi192ELi64ELi64ELi8ES3_EELb0ELb1ELb0ELb0ELb0ELb1ELb0EEEvNS_16Flash_bwd_paramsE:
.text._ZN5flash44flash_bwd_dq_dk_dv_loop_seqk_parallel_kernelI23Flash_bwd_kernel_traitsILi192ELi64ELi64ELi8ELi4ELi2ELi2ELb1ELb1EN7cutlass6half_tE19Flash_kernel_traitsILi192ELi64ELi64ELi8ES3_EELb0ELb1ELb0ELb0ELb0ELb1ELb0EEEvNS_16Flash_bwd_paramsE:
        /* <DEDUP_REMOVED lines=31> */
[----:B------:R-:W-:Y:S01]  /*01f0*/  LEA.HI R7, R11, R14, RZ, 0x4 ;  /* 0x0000000e0b077211 */ /* 0x000fe200078f20ff */
        /* <DEDUP_REMOVED lines=9> */
[----:B------:R-:W-:Y:S01]  /*0290*/  SHF.R.S32.HI R6, RZ, 0x4, R7 ;  /* 0x00000004ff067819 */ /* 0x000fe20000011407 */
[----:B------:R-:W-:Y:S01]  /*02a0*/  @!UP5 UIMAD UR7, UR29, UR13, UR36 ;  /* 0x0000000d1d07d2a4 */ /* 0x000fe2000f8e0224 */
[----:B------:R-:W-:Y:S01]  /*02b0*/  LOP3.LUT R2, R0, 0xfffffffc, RZ, 0xc0, !PT ;  /* 0xfffffffc00027812 */ /* 0x000fe200078ec0ff */
[----:B------:R-:W-:Y:S01]  /*02c0*/  USHF.L.U32 UR39, UR44, 0x6, URZ ;  /* 0x000000062c277899 */ /* 0x000fe2000800063f */
[----:B------:R-:W-:Y:S01]  /*02d0*/  LOP3.LUT R0, R3, 0xfffffffe, RZ, 0xc0, !PT ;  /* 0xfffffffe03007812 */ /* 0x000fe200078ec0ff */
[----:B------:R-:W-:Y:S01]  /*02e0*/  ULDC UR47, c[0x0][0x214] ;  /* 0x00008500002f7ab9 */ /* 0x000fe20000000800 */
[----:B------:R-:W-:Y:S01]  /*02f0*/  LEA.HI R3, R7, R6, RZ, 0x1 ;  /* 0x0000000607037211 */ /* 0x000fe200078f08ff */
[----:B------:R-:W-:Y:S01]  /*0300*/  IMAD.IADD R16, R5, 0x1, -R2 ;  /* 0x0000000105107824 */ /* 0x000fe200078e0a02 */
[-C--:B------:R-:W-:Y:S01]  /*0310*/  LEA.HI R17, R11, R14.reuse, RZ, 0x2 ;  /* 0x0000000e0b117211 */ /* 0x080fe200078f10ff */
[----:B------:R-:W-:Y:S01]  /*0320*/  IMAD.IADD R15, R5, 0x1, -R0 ;  /* 0x00000001050f7824 */ /* 0x000fe200078e0a00 */
[----:B------:R-:W-:Y:S01]  /*0330*/  LOP3.LUT R0, R3, 0xfffffffe, RZ, 0xc0, !PT ;  /* 0xfffffffe03007812 */ /* 0x000fe200078ec0ff */
[----:B------:R-:W-:Y:S01]  /*0340*/  ULDC UR54, c[0x0][0x1c8] ;  /* 0x0000720000367ab9 */ /* 0x000fe20000000800 */
[--C-:B------:R-:W-:Y:S01]  /*0350*/  SHF.R.S32.HI R5, RZ, 0x2, R17.reuse ;  /* 0x00000002ff057819 */ /* 0x100fe20000011411 */
[----:B------:R-:W-:Y:S01]  /*0360*/  ULDC.U8 UR10, c[0x0][0x3d0] ;  /* 0x0000f400000a7ab9 */ /* 0x000fe20000000000 */
[----:B------:R-:W-:Y:S01]  /*0370*/  SHF.R.S32.HI R2, RZ, 0x1f, R17 ;  /* 0x0000001fff027819 */ /* 0x000fe20000011411 */
[----:B------:R-:W-:Y:S01]  /*0380*/  IMAD.IADD R12, R6, 0x1, -R0 ;  /* 0x00000001060c7824 */ /* 0x000fe200078e0a00 */
[----:B------:R-:W-:Y:S01]  /*0390*/  LOP3.LUT R0, R4, 0xffffffe0, RZ, 0xc0, !PT ;  /* 0xffffffe004007812 */ /* 0x000fe200078ec0ff */
[----:B------:R-:W-:Y:S01]  /*03a0*/  ULDC UR48, c[0x0][0x224] ;  /* 0x0000890000307ab9 */ /* 0x000fe20000000800 */
[----:B------:R-:W-:Y:S01]  /*03b0*/  LEA.HI R2, R2, R5, RZ, 0x3 ;  /* 0x0000000502027211 */ /* 0x000fe200078f18ff */
[----:B------:R-:W-:Y:S01]  /*03c0*/  @UP5 UIMAD UR52, UR29, UR47, URZ ;  /* 0x0000002f1d3452a4 */ /* 0x000fe2000f8e023f */
[----:B------:R-:W-:Y:S01]  /*03d0*/  LEA.HI R6, R11, R14, RZ, 0x3 ;  /* 0x0000000e0b067211 */ /* 0x000fe200078f18ff */
[----:B------:R-:W-:Y:S01]  /*03e0*/  IMAD.IADD R0, R14, 0x1, -R0 ;  /* 0x000000010e007824 */ /* 0x000fe200078e0a00 */
[----:B------:R-:W-:Y:S01]  /*03f0*/  LOP3.LUT R2, R2, 0xfffffff8, RZ, 0xc0, !PT ;  /* 0xfffffff802027812 */ /* 0x000fe200078ec0ff */
[----:B------:R-:W-:Y:S01]  /*0400*/  ULDC.64 UR4, c[0x0][0x118] ;  /* 0x0000460000047ab9 */ /* 0x000fe20000000a00 */
[----:B------:R-:W-:Y:S01]  /*0410*/  SHF.R.S32.HI R9, RZ, 0x3, R6 ;  /* 0x00000003ff097819 */ /* 0x000fe20000011406 */
[----:B------:R-:W-:Y:S01]  /*0420*/  UMOV UR59, 0x4 ;  /* 0x00000004003b7882 */ /* 0x000fe20000000000 */
[----:B------:R-:W-:Y:S01]  /*0430*/  SHF.R.S32.HI R3, RZ, 0x1f, R0 ;  /* 0x0000001fff037819 */ /* 0x000fe20000011400 */
[----:B------:R-:W-:Y:S01]  /*0440*/  IMAD.IADD R8, R5, 0x1, -R2 ;  /* 0x0000000105087824 */ /* 0x000fe200078e0a02 */
[----:B------:R-:W-:Y:S01]  /*0450*/  LOP3.LUT R2, R7, 0xfffffff0, RZ, 0xc0, !PT ;  /* 0xfffffff007027812 */ /* 0x000fe200078ec0ff */
[----:B------:R-:W-:Y:S01]  /*0460*/  ULOP3.LUT UR54, UR36, UR54, URZ, 0x3c, !UPT ;  /* 0x0000003624367292 */ /* 0x000fe2000f8e3c3f */
[----:B------:R-:W-:Y:S01]  /*0470*/  LEA.HI R19, R3, R0, RZ, 0x2 ;  /* 0x0000000003137211 */ /* 0x000fe200078f10ff */
[----:B------:R-:W-:Y:S01]  /*0480*/  IMAD.SHL.U32 R3, R9, 0x40, RZ ;  /* 0x0000004009037824 */ /* 0x000fe200078e00ff */
[----:B------:R-:W-:Y:S01]  /*0490*/  LOP3.LUT R0, R6, 0xfffffff8, RZ, 0xc0, !PT ;  /* 0xfffffff806007812 */ /* 0x000fe200078ec0ff */
[C---:B------:R-:W-:Y:S01]  /*04a0*/  IMAD.IADD R2, R14.reuse, 0x1, -R2 ;  /* 0x000000010e027824 */ /* 0x040fe200078e0a02 */
[----:B------:R-:W-:Y:S01]  /*04b0*/  LEA.HI R7, R11, R14, RZ, 0x7 ;  /* 0x0000000e0b077211 */ /* 0x000fe200078f38ff */
[----:B------:R-:W-:Y:S01]  /*04c0*/  USHF.R.S32.HI UR55, URZ, 0x1f, UR36 ;  /* 0x0000001f3f377899 */ /* 0x000fe20008011424 */
[----:B------:R-:W-:Y:S01]  /*04d0*/  LOP3.LUT R3, R3, 0x1c0, RZ, 0xc0, !PT ;  /* 0x000001c003037812 */ /* 0x000fe200078ec0ff */
[----:B------:R-:W-:Y:S01]  /*04e0*/  IMAD.IADD R0, R14, 0x1, -R0 ;  /* 0x000000010e007824 */ /* 0x000fe200078e0a00 */
[----:B------:R-:W-:Y:S01]  /*04f0*/  SHF.R.S32.HI R4, RZ, 0x1f, R2 ;  /* 0x0000001fff047819 */ /* 0x000fe20000011402 */
[----:B------:R-:W-:Y:S01]  /*0500*/  USHF.L.U32 UR60, UR29, 0x7, URZ ;  /* 0x000000071d3c7899 */ /* 0x000fe2000800063f */
[----:B------:R-:W-:Y:S01]  /*0510*/  SHF.R.U32.HI R5, RZ, 0x3, R3 ;  /* 0x00000003ff057819 */ /* 0x000fe20000011603 */
[----:B------:R-:W-:Y:S01]  /*0520*/  IMAD.SHL.U32 R20, R0, 0x8, RZ ;  /* 0x0000000800147824 */ /* 0x000fe200078e00ff */
[----:B------:R-:W-:Y:S01]  /*0530*/  LEA.HI R13, R4, R2, RZ, 0x3 ;  /* 0x00000002040d7211 */ /* 0x000fe200078f18ff */
[----:B------:R-:W-:Y:S01]  /*0540*/  UISETP.NE.AND UP6, UPT, UR10, URZ, UPT ;  /* 0x0000003f0a00728c */ /* 0x000fe2000bfc5270 */
[C---:B------:R-:W-:Y:S01]  /*0550*/  LOP3.LUT P4, RZ, R0.reuse, 0x2, RZ, 0xc0, !PT ;  /* 0x0000000200ff7812 */ /* 0x040fe2000788c0ff */
[----:B------:R-:W-:Y:S01]  /*0560*/  USHF.R.S32.HI UR57, URZ, 0x1f, UR29 ;  /* 0x0000001f3f397899 */ /* 0x000fe2000801141d */
[----:B------:R-:W-:Y:S01]  /*0570*/  LOP3.LUT R4, R3, 0x38, R20, 0xf8, !PT ;  /* 0x0000003803047812 */ /* 0x000fe200078ef814 */
[----:B------:R-:W-:Y:S01]  /*0580*/  STL [R1+0x80], R20 ;  /* 0x0000801401007387 */ /* 0x000fe20000100800 */
        /* <DEDUP_REMOVED lines=9> */
[----:B------:R-:W-:Y:S01]  /*0620*/  IMAD.SHL.U32 R5, R12, 0x200, RZ ;  /* 0x000002000c057824 */ /* 0x000fe200078e00ff */
[----:B------:R-:W-:Y:S01]  /*0630*/  ISETP.NE.U32.AND P0, PT, R3, 0x1, PT ;  /* 0x000000010300780c */ /* 0x000fe20003f05070 */
[----:B------:R-:W-:Y:S01]  /*0640*/  UIMAD.WIDE.U32 UR40, UR34, UR42, URZ ;  /* 0x0000002a222872a5 */ /* 0x000fe2000f8e003f */
        /* <DEDUP_REMOVED lines=13> */
[----:B------:R-:W-:Y:S01]  /*0720*/  R2P PR, R8, 0x6 ;  /* 0x0000000608007804 */ /* 0x000fe20000000000 */
[----:B------:R-:W-:Y:S01]  /*0730*/  IMAD.IADD R0, R2, 0x1, R0 ;  /* 0x0000000102007824 */ /* 0x000fe200078e0200 */
[----:B------:R-:W-:Y:S02]  /*0740*/  SHF.R.S32.HI R2, RZ, 0x6, R3 ;  /* 0x00000006ff027819 */ /* 0x000fe40000011403 */
[----:B------:R-:W-:Y:S01]  /*0750*/  LOP3.LUT R3, R5, R6, R4, 0xf6, !PT ;  /* 0x0000000605037212 */ /* 0x000fe200078ef604 */
[----:B------:R-:W-:Y:S01]  /*0760*/  IMAD.SHL.U32 R5, R7, 0x20, RZ ;  /* 0x0000002007057824 */ /* 0x000fe200078e00ff */
[----:B------:R-:W-:Y:S01]  /*0770*/  LOP3.LUT R4, R17, 0x7ffffffc, RZ, 0xc0, !PT ;  /* 0x7ffffffc11047812 */ /* 0x000fe200078ec0ff */
[----:B------:R-:W-:Y:S01]  /*0780*/  IMAD R18, R2, 0x200, R9 ;  /* 0x0000020002127824 */ /* 0x000fe200078e0209 */
[----:B------:R-:W-:Y:S01]  /*0790*/  LOP3.LUT P6, RZ, R10, 0x2, RZ, 0xc0, !PT ;  /* 0x000000020aff7812 */ /* 0x000fe200078cc0ff */
[----:B------:R-:W-:Y:S01]  /*07a0*/  IMAD.SHL.U32 R6, R2, 0x8, RZ ;  /* 0x0000000802067824 */ /* 0x000fe200078e00ff */
[----:B------:R-:W-:Y:S01]  /*07b0*/  LOP3.LUT P5, RZ, R10, 0x4, RZ, 0xc0, !PT ;  /* 0x000000040aff7812 */ /* 0x000fe200078ac0ff */
[----:B------:R-:W-:-:S02]  /*07c0*/  IMAD.SHL.U32 R2, R8, 0x40, RZ ;  /* 0x0000004008027824 */ /* 0x000fc400078e00ff */
[----:B------:R-:W-:Y:S01]  /*07d0*/  IMAD.IADD R9, R14, 0x1, -R4 ;  /* 0x000000010e097824 */ /* 0x000fe200078e0a04 */
[----:B------:R-:W-:Y:S01]  /*07e0*/  LOP3.LUT R4, R6, 0x18, RZ, 0xc0, !PT ;  /* 0x0000001806047812 */ /* 0x000fe200078ec0ff */
[----:B------:R-:W-:Y:S01]  /*07f0*/  IMAD.SHL.U32 R14, R14, 0x2, RZ ;  /* 0x000000020e0e7824 */ /* 0x000fe200078e00ff */
[----:B------:R-:W-:Y:S01]  /*0800*/  LOP3.LUT R2, R2, 0x1c0, RZ, 0xc0, !PT ;  /* 0x000001c002027812 */ /* 0x000fe200078ec0ff */
[----:B------:R-:W-:Y:S02]  /*0810*/  IMAD.SHL.U32 R7, R12, 0x20, RZ ;  /* 0x000000200c077824 */ /* 0x000fe400078e00ff */
[----:B------:R-:W-:Y:S01]  /*0820*/  IMAD.SHL.U32 R252, R0, 0x2, RZ ;  /* 0x0000000200fc7824 */ /* 0x000fe200078e00ff */
[----:B------:R-:W-:Y:S02]  /*0830*/  LOP3.LUT R8, R5, 0x6, R14, 0xf8, !PT ;  /* 0x0000000605087812 */ /* 0x000fe400078ef80e */
[----:B------:R-:W-:Y:S02]  /*0840*/  SHF.R.U32.HI R6, RZ, 0x3, R2 ;  /* 0x00000003ff067819 */ /* 0x000fe40000011602 */
[----:B------:R-:W-:Y:S01]  /*0850*/  LOP3.LUT R5, R2, 0x20, R5, 0xf8, !PT ;  /* 0x0000002002057812 */ /* 0x000fe200078ef805 */
[----:B------:R1:W-:Y:S01]  /*0860*/  STL [R1+0x78], R8 ;  /* 0x0000780801007387 */ /* 0x0003e20000100800 */
[----:B------:R-:W-:Y:S01]  /*0870*/  LOP3.LUT R11, R4, 0x20, R7, 0xf8, !PT ;  /* 0x00000020040b7812 */ /* 0x000fe200078ef807 */
[----:B------:R-:W-:-:S02]  /*0880*/  IMAD.SHL.U32 R7, R10, 0x40, RZ ;  /* 0x000000400a077824 */ /* 0x000fc400078e00ff */
[----:B------:R-:W-:-:S05]  /*0890*/  IMAD.MOV.U32 R10, RZ, RZ, -0x10 ;  /* 0xfffffff0ff0a7424 */ /* 0x000fca00078e00ff */
[----:B------:R-:W-:Y:S02]  /*08a0*/  SEL R10, R10, 0x10, !P0 ;  /* 0x000000100a0a7807 */ /* 0x000fe40004000000 */
        /* <DEDUP_REMOVED lines=8> */
[--C-:B------:R-:W-:Y:S01]  /*0930*/  SHF.R.U32.HI R4, RZ, 0x3, R2.reuse ;  /* 0x00000003ff047819 */ /* 0x100fe20000011602 */
[----:B------:R-:W-:Y:S02]  /*0940*/  IMAD.SHL.U32 R5, R12, 0x8, RZ ;  /* 0x000000080c057824 */ /* 0x000fe400078e00ff */
[----:B------:R-:W-:Y:S01]  /*0950*/  IMAD.SHL.U32 R7, R13, 0x40, RZ ;  /* 0x000000400d077824 */ /* 0x000fe200078e00ff */
[----:B------:R-:W-:Y:S01]  /*0960*/  LOP3.LUT R6, R4, R11, R2, 0x1e, !PT ;  /* 0x0000000b04067212 */ /* 0x000fe200078e1e02 */
[----:B------:R-:W-:Y:S01]  /*0970*/  IMAD.SHL.U32 R11, R18, 0x2, RZ ;  /* 0x00000002120b7824 */ /* 0x000fe200078e00ff */
[----:B------:R-:W-:Y:S01]  /*0980*/  LOP3.LUT R5, R2, 0x8, R5, 0xf8, !PT ;  /* 0x0000000802057812 */ /* 0x000fe200078ef805 */
[----:B------:R-:W-:Y:S01]  /*0990*/  IMAD.SHL.U32 R13, R17, 0x2, RZ ;  /* 0x00000002110d7824 */ /* 0x000fe200078e00ff */
[----:B------:R-:W-:-:S02]  /*09a0*/  LOP3.LUT R7, R7, 0xfffffe00, RZ, 0xc0, !PT ;  /* 0xfffffe0007077812 */ /* 0x000fc400078ec0ff */
[----:B------:R-:W-:Y:S02]  /*09b0*/  SHF.R.S32.HI R2, RZ, 0x2, R19 ;  /* 0x00000002ff027819 */ /* 0x000fe40000011413 */
[----:B------:R-:W-:Y:S01]  /*09c0*/  LOP3.LUT R4, R5, R4, RZ, 0x3c, !PT ;  /* 0x0000000405047212 */ /* 0x000fe200078e3cff */
[--C-:B------:R-:W-:Y:S01]  /*09d0*/  IMAD R8, R16, 0x400, R7.reuse ;  /* 0x0000040010087824 */ /* 0x100fe200078e0207 */
[----:B------:R-:W-:Y:S01]  /*09e0*/  LEA R12, R14, 0xc000, 0x1 ;  /* 0x0000c0000e0c7811 */ /* 0x000fe200078e08ff */
[----:B------:R-:W-:Y:S01]  /*09f0*/  IMAD R9, R15, 0x400, R7 ;  /* 0x000004000f097824 */ /* 0x000fe200078e0207 */
[----:B------:R-:W-:Y:S01]  /*0a00*/  LOP3.LUT R7, R6, R7, RZ, 0xfc, !PT ;  /* 0x0000000706077212 */ /* 0x000fe200078efcff */
[----:B------:R-:W-:Y:S02]  /*0a10*/  IMAD R2, R16, 0x10, R2 ;  /* 0x0000001010027824 */ /* 0x000fe400078e0202 */
[----:B------:R-:W-:Y:S02]  /*0a20*/  IMAD.MOV.U32 R6, RZ, RZ, 0x20 ;  /* 0x00000020ff067424 */ /* 0x000fe400078e00ff */
[----:B------:R-:W-:Y:S01]  /*0a30*/  IMAD.MOV.U32 R5, RZ, RZ, 0x40 ;  /* 0x00000040ff057424 */ /* 0x000fe200078e00ff */
[----:B------:R1:W-:Y:S01]  /*0a40*/  STL [R1+0x88], R2 ;  /* 0x0000880201007387 */ /* 0x0003e20000100800 */
[----:B------:R-:W-:-:S02]  /*0a50*/  IMAD.IADD R8, R8, 0x1, R4 ;  /* 0x0000000108087824 */ /* 0x000fc400078e0204 */
[----:B------:R-:W-:Y:S01]  /*0a60*/  IMAD.IADD R9, R4, 0x1, R9 ;  /* 0x0000000104097824 */ /* 0x000fe200078e0209 */
[C---:B------:R-:W-:Y:S01]  /*0a70*/  SEL R4, R6.reuse, 0xffffffe0, !P4 ;  /* 0xffffffe006047807 */ /* 0x040fe20006000000 */
[----:B------:R2:W-:Y:S01]  /*0a80*/  STL [R1+0x38], R11 ;  /* 0x0000380b01007387 */ /* 0x0005e20000100800 */
[----:B------:R-:W-:Y:S01]  /*0a90*/  SEL R6, R6, 0xffffffe0, !P6 ;  /* 0xffffffe006067807 */ /* 0x000fe20007000000 */
[----:B------:R-:W-:Y:S01]  /*0aa0*/  IMAD.SHL.U32 R8, R8, 0x2, RZ ;  /* 0x0000000208087824 */ /* 0x000fe200078e00ff */
[----:B------:R-:W-:Y:S01]  /*0ab0*/  LEA R9, R9, 0x12000, 0x1 ;  /* 0x0001200009097811 */ /* 0x000fe200078e08ff */
[--C-:B------:R-:W-:Y:S01]  /*0ac0*/  IMAD.IADD R15, R252, 0x1, R4.reuse ;  /* 0x00000001fc0f7824 */ /* 0x100fe200078e0204 */
[C---:B-1----:R-:W-:Y:S02]  /*0ad0*/  SEL R2, R5.reuse, 0xffffffc0, !P3 ;  /* 0xffffffc005027807 */ /* 0x042fe40005800000 */
[----:B------:R-:W-:Y:S02]  /*0ae0*/  SEL R5, R5, 0xffffffc0, !P5 ;  /* 0xffffffc005057807 */ /* 0x000fe40006800000 */
[----:B------:R-:W-:Y:S01]  /*0af0*/  IADD3 R0, R2, R252, R4 ;  /* 0x000000fc02007210 */ /* 0x000fe20007ffe004 */
[----:B--2---:R-:W-:-:S02]  /*0b00*/  IMAD.IADD R11, R252, 0x1, R2 ;  /* 0x00000001fc0b7824 */ /* 0x004fc400078e0202 */
[C---:B------:R-:W-:Y:S02]  /*0b10*/  IMAD R2, R3.reuse, 0x2, R2 ;  /* 0x0000000203027824 */ /* 0x040fe400078e0202 */
[----:B------:R1:W-:Y:S01]  /*0b20*/  STL [R1+0x10], R0 ;  /* 0x0000100001007387 */ /* 0x0003e20000100800 */
[----:B------:R-:W-:-:S03]  /*0b30*/  IMAD.SHL.U32 R3, R3, 0x2, RZ ;  /* 0x0000000203037824 */ /* 0x000fc600078e00ff */
[----:B------:R2:W-:Y:S04]  /*0b40*/  STL [R1], R11 ;  /* 0x0000000b01007387 */ /* 0x0005e80000100800 */
[----:B------:R-:W-:Y:S04]  /*0b50*/  STL [R1+0x4], R15 ;  /* 0x0000040f01007387 */ /* 0x000fe80000100800 */
[----:B------:R-:W-:Y:S01]  /*0b60*/  STL [R1+0x3c], R13 ;  /* 0x00003c0d01007387 */ /* 0x000fe20000100800 */
[----:B-1----:R-:W-:Y:S01]  /*0b70*/  IMAD.IADD R0, R4, 0x1, R11 ;  /* 0x0000000104007824 */ /* 0x002fe200078e020b */
[----:B------:R-:W-:-:S02]  /*0b80*/  IADD3 R4, R12, 0x40, RZ ;  /* 0x000000400c047810 */ /* 0x000fc40007ffe0ff */
[----:B------:R-:W-:Y:S02]  /*0b90*/  @P2 IADD3 R4, R12, -0x40, RZ ;  /* 0xffffffc00c042810 */ /* 0x000fe40007ffe0ff */
[----:B------:R1:W-:Y:S01]  /*0ba0*/  STL [R1+0x2c], R0 ;  /* 0x00002c0001007387 */ /* 0x0003e20000100800 */
[C---:B--2---:R-:W-:Y:S02]  /*0bb0*/  IADD3 R11, R13.reuse, 0x20, RZ ;  /* 0x000000200d0b7810 */ /* 0x044fe40007ffe0ff */
[C---:B------:R-:W-:Y:S01]  /*0bc0*/  @P1 IADD3 R11, R13.reuse, -0x20, RZ ;  /* 0xffffffe00d0b1810 */ /* 0x040fe20007ffe0ff */
[----:B------:R-:W-:Y:S01]  /*0bd0*/  STL [R1+0x6c], R12 ;  /* 0x00006c0c01007387 */ /* 0x000fe20000100800 */
[----:B-1----:R-:W-:-:S05]  /*0be0*/  IMAD.IADD R0, R13, 0x1, R10 ;  /* 0x000000010d007824 */ /* 0x002fca00078e020a */
[----:B------:R1:W-:Y:S04]  /*0bf0*/  STL [R1+0x58], R0 ;  /* 0x0000580001007387 */ /* 0x0003e80000100800 */
[----:B------:R-:W-:Y:S04]  /*0c00*/  STL [R1+0x50], R11 ;  /* 0x0000500b01007387 */ /* 0x000fe80000100800 */
[----:B------:R2:W-:Y:S04]  /*0c10*/  STL [R1+0x70], R4 ;  /* 0x0000700401007387 */ /* 0x0005e80000100800 */
[----:B------:R3:W-:Y:S01]  /*0c20*/  STL [R1+0x8], R8 ;  /* 0x0000080801007387 */ /* 0x0007e20000100800 */
[----:B-1----:R-:W-:-:S02]  /*0c30*/  IMAD.SHL.U32 R0, R7, 0x2, RZ ;  /* 0x0000000207007824 */ /* 0x002fc400078e00ff */
[----:B------:R-:W-:Y:S02]  /*0c40*/  IMAD.IADD R7, R8, 0x1, R6 ;  /* 0x0000000108077824 */ /* 0x000fe400078e0206 */
[----:B--2---:R-:W-:Y:S02]  /*0c50*/  IMAD.IADD R4, R10, 0x1, R11 ;  /* 0x000000010a047824 */ /* 0x004fe400078e020b */
[----:B------:R-:W-:Y:S02]  /*0c60*/  IMAD.IADD R10, R8, 0x1, R5 ;  /* 0x00000001080a7824 */ /* 0x000fe400078e0205 */
[--C-:B---3--:R-:W-:Y:S01]  /*0c70*/  IMAD.IADD R8, R6, 0x1, R9.reuse ;  /* 0x0000000106087824 */ /* 0x108fe200078e0209 */
[----:B------:R1:W-:Y:S04]  /*0c80*/  STL [R1+0x54], R4 ;  /* 0x0000540401007387 */ /* 0x0003e80000100800 */
[----:B------:R-:W-:Y:S04]  /*0c90*/  STL [R1+0x1c], R9 ;  /* 0x00001c0901007387 */ /* 0x000fe80000100800 */
        /* <DEDUP_REMOVED lines=9> */
.L_x_74:
        /* <DEDUP_REMOVED lines=27> */
[----:B------:R4:W5:Y:S01]  /*0ee0*/  @P0 LDG.E R6, [R6.64] ;  /* 0x0000000406060981 */ /* 0x000962000c1e1900 */
        /* <DEDUP_REMOVED lines=25> */
.L_x_46:
        /* <DEDUP_REMOVED lines=21> */
[----:B-1----:R-:W-:Y:S02]  /*11d0*/  UISETP.NE.AND UP0, UPT, UR24, -0x1, UPT ;  /* 0xffffffff1800788c */ /* 0x002fe4000bf05270 */
[----:B------:R-:W-:Y:S02]  /*11e0*/  ULDC.64 UR12, c[0x0][0x178] ;  /* 0x00005e00000c7ab9 */ /* 0x000fe40000000a00 */
[----:B------:R-:W-:Y:S02]  /*11f0*/  UIMAD UR14, UR38, UR12, URZ ;  /* 0x0000000c260e72a4 */ /* 0x000fe4000f8e023f */
[----:B------:R-:W-:Y:S01]  /*1200*/  UIMAD.WIDE.U32 UR10, UR29, UR12, URZ ;  /* 0x0000000c1d0a72a5 */ /* 0x000fe2000f8e003f */
[----:B------:R-:W-:Y:S01]  /*1210*/  PLOP3.LUT P1, PT, PT, PT, UP0, 0x80, 0x0 ;  /* 0x000000000000781c */ /* 0x000fe20003f2f008 */
[----:B------:R-:W-:Y:S02]  /*1220*/  UIADD3 UR12, UR25, 0x3f, URZ ;  /* 0x0000003f190c7890 */ /* 0x000fe4000fffe03f */
[----:B------:R-:W-:-:S02]  /*1230*/  UIMAD UR20, UR29, UR13, UR14 ;  /* 0x0000000d1d1472a4 */ /* 0x000fc4000f8e020e */
[----:B------:R-:W-:Y:S02]  /*1240*/  USHF.R.S32.HI UR19, URZ, 0x1f, UR12 ;  /* 0x0000001f3f137899 */ /* 0x000fe4000801140c */
[----:B------:R-:W-:Y:S02]  /*1250*/  @UP0 UIADD3 UR13, UR17, UR24, URZ ;  /* 0x00000018110d0290 */ /* 0x000fe4000fffe03f */
[----:B------:R-:W-:Y:S02]  /*1260*/  ULEA.HI UR12, UR19, UR12, URZ, 0x6 ;  /* 0x0000000c130c7291 */ /* 0x000fe4000f8f303f */
[----:B------:R-:W-:Y:S02]  /*1270*/  ULDC.64 UR6, c[0x0][0x190] ;  /* 0x0000640000067ab9 */ /* 0x000fe40000000a00 */
[----:B------:R-:W-:Y:S02]  /*1280*/  UISETP.NE.AND UP2, UPT, UR18, -0x1, UPT ;  /* 0xffffffff1200788c */ /* 0x000fe4000bf45270 */
[----:B------:R-:W-:-:S02]  /*1290*/  ULDC.64 UR14, c[0x0][0x198] ;  /* 0x00006600000e7ab9 */ /* 0x000fc40000000a00 */
[----:B------:R-:W-:Y:S02]  /*12a0*/  UIMAD.WIDE.U32 UR8, UR18, UR6, URZ ;  /* 0x00000006120872a5 */ /* 0x000fe4000f8e003f */
[----:B------:R-:W-:Y:S02]  /*12b0*/  UIMAD UR23, UR18, UR7, URZ ;  /* 0x00000007121772a4 */ /* 0x000fe4000f8e023f */
[----:B------:R-:W-:Y:S02]  /*12c0*/  @UP0 UIMAD.WIDE.U32 UR6, UR13, UR14, URZ ;  /* 0x0000000e0d0602a5 */ /* 0x000fe4000f8e003f */
[----:B------:R-:W-:Y:S02]  /*12d0*/  USHF.R.S32.HI UR32, URZ, 0x6, UR12 ;  /* 0x000000063f207899 */ /* 0x000fe4000801140c */
[----:B------:R-:W-:Y:S02]  /*12e0*/  ULOP3.LUT UR12, UR12, 0xffffffc0, URZ, 0xc0, !UPT ;  /* 0xffffffc00c0c7892 */ /* 0x000fe4000f8ec03f */
[----:B------:R-:W-:-:S02]  /*12f0*/  @UP0 UIMAD UR33, UR13, UR15, UR7 ;  /* 0x0000000f0d2102a4 */ /* 0x000fc4000f8e0207 */
[----:B------:R-:W-:Y:S02]  /*1300*/  UIADD3 UR13, UR12, -0x40, URZ ;  /* 0xffffffc00c0d7890 */ /* 0x000fe4000fffe03f */
[----:B------:R-:W-:Y:S02]  /*1310*/  UIADD3 UR30, UR11, UR20, URZ ;  /* 0x000000140b1e7290 */ /* 0x000fe4000fffe03f */
        /* <DEDUP_REMOVED lines=17> */
.L_x_48:
        /* <DEDUP_REMOVED lines=18> */
.L_x_49:
        /* <DEDUP_REMOVED lines=68> */
.L_x_50:
[----:B------:R-:W-:Y:S02]  /*1990*/  UMOV UR8, UR48 ;  /* 0x0000003000087c82 */ /* 0x000fe40008000000 */
.L_x_51:
        /* <DEDUP_REMOVED lines=10> */
[----:B------:R-:W-:Y:S01]  /*1a40*/  IMAD.U32 R13, RZ, RZ, UR4 ;  /* 0x00000004ff0d7e24 */ /* 0x000fe2000f8e00ff */
[----:B------:R-:W-:Y:S01]  /*1a50*/  BSSY B1, `(.L_x_47) ;  /* 0x000060d000017945 */ /* 0x000fe20003800000 */
[----:B------:R-:W-:Y:S01]  /*1a60*/  UIADD3.X UR15, UR10, UR6, UR12, UP2, UP1 ;  /* 0x000000060a0f7290 */ /* 0x000fe200097e240c */
[----:B------:R-:W1:Y:S01]  /*1a70*/  S2R R11, SR_TID.X ;  /* 0x00000000000b7919 */ /* 0x000e620000002100 */
[----:B------:R-:W-:-:S02]  /*1a80*/  UIADD3 UR10, UR13, UR8, URZ ;  /* 0x000000080d0a7290 */ /* 0x000fc4000fffe03f */
[----:B------:R-:W-:Y:S02]  /*1a90*/  ULDC.64 UR6, c[0x0][0x1a8] ;  /* 0x00006a0000067ab9 */ /* 0x000fe40000000a00 */
[----:B------:R-:W-:Y:S02]  /*1aa0*/  UIMAD UR6, UR55, UR6, URZ ;  /* 0x00000006370672a4 */ /* 0x000fe4000f8e023f */
[----:B------:R-:W-:Y:S02]  /*1ab0*/  UIADD3 UR8, UR13, UR11, URZ ;  /* 0x0000000b0d087290 */ /* 0x000fe4000fffe03f */
        /* <DEDUP_REMOVED lines=13> */
[----:B------:R-:W-:-:S02]  /*1b90*/  IADD3 R5, P2, R27, UR13, RZ ;  /* 0x0000000d1b057c10 */ /* 0x000fc4000ff5e0ff */
[----:B------:R-:W-:Y:S01]  /*1ba0*/  LEA.HI R10, R10, R11, RZ, 0x5 ;  /* 0x0000000b0a0a7211 */ /* 0x000fe200078f28ff */
[----:B------:R-:W-:-:S03]  /*1bb0*/  UIADD3 UR6, UR6, -UR5, URZ ;  /* 0x8000000506067290 */ /* 0x000fc6000fffe03f */
[----:B------:R-:W-:Y:S02]  /*1bc0*/  ULDC.64 UR4, c[0x0][0x200] ;  /* 0x0000800000047ab9 */ /* 0x000fe40000000a00 */
[----:B------:R-:W-:-:S04]  /*1bd0*/  USHF.R.S32.HI UR12, URZ, 0x1f, UR6 ;  /* 0x0000001f3f0c7899 */ /* 0x000fc80008011406 */
[----:B------:R-:W-:Y:S02]  /*1be0*/  ULEA.HI UR12, UR12, UR6, URZ, 0x6 ;  /* 0x000000060c0c7291 */ /* 0x000fe4000f8f303f */
[----:B------:R-:W-:Y:S02]  /*1bf0*/  UIADD3 UR6, UR32, -0x1, URZ ;  /* 0xffffffff20067890 */ /* 0x000fe4000fffe03f */
[----:B------:R-:W-:-:S04]  /*1c00*/  USHF.R.S32.HI UR12, URZ, 0x6, UR12 ;  /* 0x000000063f0c7899 */ /* 0x000fc8000801140c */
[----:B------:R-:W-:-:S04]  /*1c10*/  UISETP.LT.AND UP1, UPT, URZ, UR12, UPT ;  /* 0x0000000c3f00728c */ /* 0x000fc8000bf21270 */
[----:B------:R-:W-:-:S04]  /*1c20*/  USEL UR12, URZ, UR12, !UP1 ;  /* 0x0000000c3f0c7287 */ /* 0x000fc8000c800000 */
[----:B------:R-:W-:Y:S01]  /*1c30*/  UISETP.GT.AND UP1, UPT, UR32, UR12, UPT ;  /* 0x0000000c2000728c */ /* 0x000fe2000bf24270 */
[----:B--2---:R-:W-:Y:S01]  /*1c40*/  IADD3.X R7, R22, UR26, RZ, P2, !PT ;  /* 0x0000001a16077c10 */ /* 0x004fe200097fe4ff */
[----:B---3--:R-:W-:-:S04]  /*1c50*/  IMAD.MOV.U32 R16, RZ, RZ, R6 ;  /* 0x000000ffff107224 */ /* 0x008fc800078e0006 */
[----:B------:R-:W-:Y:S01]  /*1c60*/  IMAD R7, R7, c[0x0][0x190], RZ ;  /* 0x0000640007077a24 */ /* 0x000fe200078e02ff */
[----:B------:R-:W-:Y:S02]  /*1c70*/  SHF.R.S32.HI R17, RZ, 0x1f, R16 ;  /* 0x0000001fff117819 */ /* 0x000fe40000011410 */
[----:B------:R-:W-:-:S03]  /*1c80*/  IADD3 R6, P0, R16, UR19, RZ ;  /* 0x0000001310067c10 */ /* 0x000fc6000ff1e0ff */
[C---:B------:R-:W-:Y:S01]  /*1c90*/  IMAD.WIDE.U32 R8, R5.reuse, c[0x0][0x190], R16 ;  /* 0x0000640005087a25 */ /* 0x040fe200078e0010 */
[----:B------:R1:W-:Y:S03]  /*1ca0*/  STL [R1+0x84], R17 ;  /* 0x0000841101007387 */ /* 0x0003e60000100800 */
[----:B------:R-:W-:Y:S01]  /*1cb0*/  IMAD R5, R5, c[0x0][0x194], R7 ;  /* 0x0000650005057a24 */ /* 0x000fe200078e0207 */
[----:B------:R-:W-:Y:S02]  /*1cc0*/  IADD3 R8, P2, R8, UR37, RZ ;  /* 0x0000002508087c10 */ /* 0x000fe4000ff5e0ff */
[----:B------:R-:W-:Y:S02]  /*1cd0*/  IADD3.X R7, R17, UR23, RZ, P0, !PT ;  /* 0x0000001711077c10 */ /* 0x000fe400087fe4ff */
[----:B------:R-:W-:Y:S01]  /*1ce0*/  IADD3.X R9, R9, UR30, R5, P2, !PT ;  /* 0x0000001e09097c10 */ /* 0x000fe200097fe405 */
[----:B------:R-:W-:-:S04]  /*1cf0*/  IMAD.U32 R5, RZ, RZ, UR13 ;  /* 0x0000000dff057e24 */ /* 0x000fc8000f8e00ff */
[----:B------:R-:W-:Y:S01]  /*1d00*/  IMAD.WIDE.U32 R6, R5, c[0x0][0x370], R6 ;  /* 0x0000dc0005067a25 */ /* 0x000fe200078e0006 */
[----:B------:R-:W-:Y:S02]  /*1d10*/  LOP3.LUT R5, R10, 0xffffffe0, RZ, 0xc0, !PT ;  /* 0xffffffe00a057812 */ /* 0x000fe400078ec0ff */
[----:B------:R-:W-:Y:S01]  /*1d20*/  SHF.R.S32.HI R10, RZ, 0x5, R10 ;  /* 0x00000005ff0a7819 */ /* 0x000fe2000001140a */
[----:B------:R-:W-:Y:S01]  /*1d30*/  IMAD.WIDE.U32 R8, R15, c[0x0][0x1a8], R8 ;  /* 0x00006a000f087a25 */ /* 0x000fe200078e0008 */
[----:B------:R-:W-:-:S03]  /*1d40*/  IADD3 R7, R7, UR7, RZ ;  /* 0x0000000707077c10 */ /* 0x000fc6000fffe0ff */
[----:B------:R-:W-:Y:S01]  /*1d50*/  IMAD.IADD R5, R11, 0x1, -R5 ;  /* 0x000000010b057824 */ /* 0x000fe200078e0a05 */
[----:B------:R-:W-:Y:S01]  /*1d60*/  LEA R28, P2, R8, c[0x0][0x160], 0x1 ;  /* 0x00005800081c7a11 */ /* 0x000fe200078408ff */
[----:B------:R-:W-:Y:S02]  /*1d70*/  IMAD.U32 R11, RZ, RZ, UR36 ;  /* 0x00000024ff0b7e24 */ /* 0x000fe4000f8e00ff */
[----:B------:R-:W-:Y:S02]  /*1d80*/  IMAD R10, R10, UR44, R5 ;  /* 0x0000002c0a0a7c24 */ /* 0x000fe4000f8e0205 */
[----:B------:R-:W-:Y:S01]  /*1d90*/  IMAD.WIDE.U32 R6, R11, c[0x0][0x378], R6 ;  /* 0x0000de000b067a25 */ /* 0x000fe200078e0006 */
[----:B------:R-:W-:-:S03]  /*1da0*/  IADD3 R11, R9, UR14, RZ ;  /* 0x0000000e090b7c10 */ /* 0x000fc6000fffe0ff */
[----:B------:R-:W-:Y:S01]  /*1db0*/  IMAD R5, R22, c[0x0][0x370], RZ ;  /* 0x0000dc0016057a24 */ /* 0x000fe200078e02ff */
[----:B------:R-:W-:Y:S01]  /*1dc0*/  IADD3 R7, R7, UR9, RZ ;  /* 0x0000000907077c10 */ /* 0x000fe2000fffe0ff */
[----:B------:R-:W-:Y:S01]  /*1dd0*/  UIMAD.WIDE UR8, UR8, UR59, UR4 ;  /* 0x0000003b080872a5 */ /* 0x000fe2000f8e0204 */
[----:B------:R-:W-:Y:S01]  /*1de0*/  LEA.HI.X R29, R8, c[0x0][0x164], R11, 0x1, P2 ;  /* 0x00005900081d7a11 */ /* 0x000fe200010f0c0b */
[C---:B------:R-:W-:Y:S01]  /*1df0*/  IMAD R9, R27.reuse, c[0x0][0x374], R5 ;  /* 0x0000dd001b097a24 */ /* 0x040fe200078e0205 */
[C---:B------:R-:W-:Y:S01]  /*1e00*/  IADD3 R5, P0, R10.reuse, UR18, RZ ;  /* 0x000000120a057c10 */ /* 0x040fe2000ff1e0ff */
[----:B------:R-:W-:Y:S01]  /*1e10*/  IMAD.WIDE.U32 R6, R27, c[0x0][0x370], R6 ;  /* 0x0000dc001b067a25 */ /* 0x000fe200078e0006 */
[----:B------:R-:W-:Y:S01]  /*1e20*/  ULDC.64 UR4, c[0x0][0x3c8] ;  /* 0x0000f20000047ab9 */ /* 0x000fe20000000a00 */
[----:B------:R1:W-:Y:S01]  /*1e30*/  STL.64 [R1+0x48], R28 ;  /* 0x0000481c01007387 */ /* 0x0003e20000100a00 */
[----:B------:R-:W-:Y:S01]  /*1e40*/  LEA.HI.X.SX32 R10, R10, UR15, 0x1, P0 ;  /* 0x0000000f0a0a7c11 */ /* 0x000fe200080f0eff */
[----:B------:R-:W-:Y:S01]  /*1e50*/  IMAD.IADD R7, R7, 0x1, R9 ;  /* 0x0000000107077824 */ /* 0x000fe200078e0209 */
[C---:B------:R-:W-:Y:S01]  /*1e60*/  LEA R18, P2, R5.reuse, c[0x0][0x350], 0x2 ;  /* 0x0000d40005127a11 */ /* 0x040fe200078410ff */
[----:B------:R-:W-:Y:S01]  /*1e70*/  UIMAD.WIDE UR10, UR10, UR59, UR4 ;  /* 0x0000003b0a0a72a5 */ /* 0x000fe2000f8e0204 */
[C---:B------:R-:W-:Y:S01]  /*1e80*/  LEA R30, P3, R6.reuse, c[0x0][0x330], 0x1 ;  /* 0x0000cc00061e7a11 */ /* 0x040fe200078608ff */
[----:B------:R-:W-:Y:S01]  /*1e90*/  UMOV UR7, UR9 ;  /* 0x0000000900077c82 */ /* 0x000fe20008000000 */
[----:B------:R-:W-:Y:S01]  /*1ea0*/  LEA.HI.X R19, R5, c[0x0][0x354], R10, 0x2, P2 ;  /* 0x0000d50005137a11 */ /* 0x000fe200010f140a */
[----:B------:R1:W2:Y:S01]  /*1eb0*/  R2UR UR5, R14 ;  /* 0x000000000e0573c2 */ /* 0x0002a200000e0000 */
[----:B------:R-:W-:-:S02]  /*1ec0*/  LEA.HI.X R31, R6, c[0x0][0x334], R7, 0x1, P3 ;  /* 0x0000cd00061f7a11 */ /* 0x000fc400018f0c07 */
[----:B------:R-:W-:Y:S01]  /*1ed0*/  PLOP3.LUT P0, PT, PT, PT, UP1, 0x80, 0x0 ;  /* 0x000000000000781c */ /* 0x000fe20003f0f018 */
[----:B------:R1:W-:Y:S01]  /*1ee0*/  STL.64 [R1+0x30], R18 ;  /* 0x0000301201007387 */ /* 0x0003e20000100a00 */
[----:B------:R-:W-:-:S03]  /*1ef0*/  UMOV UR9, UR11 ;  /* 0x0000000b00097c82 */ /* 0x000fc60008000000 */
[----:B------:R1:W-:Y:S01]  /*1f00*/  STL.64 [R1+0x40], R30 ;  /* 0x0000401e01007387 */ /* 0x0003e20000100a00 */
[----:B------:R1:W3:Y:S07]  /*1f10*/  R2UR UR4, R13 ;  /* 0x000000000d0473c2 */ /* 0x0002ee00000e0000 */
[----:B-123--:R-:W-:Y:S05]  /*1f20*/  @P0 BRA `(.L_x_52) ;  /* 0x000007d000000947 */ /* 0x00efea0003800000 */
[----:B------:R-:W-:Y:S02]  /*1f30*/  @UP0 UIADD3 UR8, UR17, UR24, URZ ;  /* 0x0000001811080290 */ /* 0x000fe4000fffe03f */
[----:B------:R-:W-:-:S02]  /*1f40*/  ULDC.64 UR10, c[0x0][0x3a0] ;  /* 0x0000e800000a7ab9 */ /* 0x000fc40000000a00 */
        /* <DEDUP_REMOVED lines=16> */
.L_x_53:
        /* <DEDUP_REMOVED lines=18> */
.L_x_54:
[----:B------:R-:W-:Y:S01]  /*2170*/  ULDC.64 UR6, c[0x0][0x3a0] ;  /* 0x0000e80000067ab9 */ /* 0x000fe20000000a00 */
[----:B------:R-:W-:Y:S01]  /*2180*/  IMAD.U32 R4, RZ, RZ, UR22 ;  /* 0x00000016ff047e24 */ /* 0x000fe2000f8e00ff */
[----:B------:R-:W-:Y:S01]  /*2190*/  UIMAD UR6, UR20, UR6, URZ ;  /* 0x00000006140672a4 */ /* 0x000fe2000f8e023f */
[----:B------:R-:W-:Y:S01]  /*21a0*/  BSSY B0, `(.L_x_55) ;  /* 0x000001a000007945 */ /* 0x000fe20003800000 */
[----:B------:R-:W-:Y:S01]  /*21b0*/  ULDC.64 UR8, c[0x0][0x3b8] ;  /* 0x0000ee0000087ab9 */ /* 0x000fe20000000a00 */
[----:B------:R-:W-:Y:S01]  /*21c0*/  IMAD.WIDE.U32 R4, R4, c[0x0][0x3a0], R16 ;  /* 0x0000e80004047a25 */ /* 0x000fe200078e0010 */
[----:B------:R-:W-:Y:S02]  /*21d0*/  UIMAD UR7, UR22, UR7, UR6 ;  /* 0x00000007160772a4 */ /* 0x000fe4000f8e0206 */
[----:B------:R-:W-:-:S02]  /*21e0*/  UIMAD UR6, UR21, -0x40, UR16 ;  /* 0xffffffc0150678a4 */ /* 0x000fc4000f8e0210 */
[----:B------:R-:W-:Y:S02]  /*21f0*/  IADD3 R6, P0, R4, UR12, RZ ;  /* 0x0000000c04067c10 */ /* 0x000fe4000ff1e0ff */
        /* <DEDUP_REMOVED lines=9> */
[----:B------:R-:W-:Y:S01]  /*2290*/  MOV R4, R6 ;  /* 0x0000000600047202 */ /* 0x000fe20000000f00 */
[----:B------:R-:W-:Y:S01]  /*22a0*/  IMAD R11, R22, c[0x0][0x3a0], RZ ;  /* 0x0000e800160b7a24 */ /* 0x000fe200078e02ff */
[----:B------:R-:W-:-:S05]  /*22b0*/  MOV R5, R10 ;  /* 0x0000000a00057202 */ /* 0x000fca0000000f00 */
[----:B------:R-:W-:-:S04]  /*22c0*/  IMAD.WIDE.U32 R8, R27, c[0x0][0x3a0], R4 ;  /* 0x0000e8001b087a25 */ /* 0x000fc800078e0004 */
[----:B------:R-:W-:-:S05]  /*22d0*/  IMAD R4, R27, c[0x0][0x3a4], R11 ;  /* 0x0000e9001b047a24 */ /* 0x000fca00078e020b */
[----:B------:R-:W-:Y:S02]  /*22e0*/  IADD3 R5, R9, R4, RZ ;  /* 0x0000000409057210 */ /* 0x000fe40007ffe0ff */
[----:B------:R-:W-:-:S04]  /*22f0*/  LEA R4, P0, R8, c[0x0][0x340], 0x1 ;  /* 0x0000d00008047a11 */ /* 0x000fc800078008ff */
[----:B------:R-:W-:-:S05]  /*2300*/  LEA.HI.X R5, R8, c[0x0][0x344], R5, 0x1, P0 ;  /* 0x0000d10008057a11 */ /* 0x000fca00000f0c05 */
[----:B------:R1:W-:Y:S04]  /*2310*/  STG.E.128 [R4.64], RZ ;  /* 0x000000ff04007986 */ /* 0x0003e8000c101d04 */
[----:B------:R1:W-:Y:S04]  /*2320*/  STG.E.128 [R4.64+0x80], RZ ;  /* 0x000080ff04007986 */ /* 0x0003e8000c101d04 */
[----:B------:R1:W-:Y:S02]  /*2330*/  STG.E.128 [R4.64+0x100], RZ ;  /* 0x000100ff04007986 */ /* 0x0003e4000c101d04 */
.L_x_56:
[----:B------:R-:W-:Y:S05]  /*2340*/  BSYNC B0 ;  /* 0x0000000000007941 */ /* 0x000fea0003800000 */
.L_x_55:
[----:B-1----:R-:W-:Y:S01]  /*2350*/  IADD3 R4, R27, 0x20, RZ ;  /* 0x000000201b047810 */ /* 0x002fe20007ffe0ff */
[----:B------:R-:W-:Y:S03]  /*2360*/  BSSY B0, `(.L_x_57) ;  /* 0x000000f000007945 */ /* 0x000fe60003800000 */
[----:B------:R-:W-:-:S13]  /*2370*/  ISETP.GE.AND P0, PT, R4, UR6, PT ;  /* 0x0000000604007c0c */ /* 0x000fda000bf06270 */
[----:B------:R-:W-:Y:S05]  /*2380*/  @P0 BRA `(.L_x_58) ;  /* 0x000000c000000947 */ /* 0x000fea0003800000 */
[----:B------:R-:W-:Y:S02]  /*2390*/  IADD3 R4, P2, R27, 0x20, RZ ;  /* 0x000000201b047810 */ /* 0x000fe40007f5e0ff */
[----:B------:R-:W-:Y:S02]  /*23a0*/  MOV R7, R10 ;  /* 0x0000000a00077202 */ /* 0x000fe40000000f00 */
[----:B------:R-:W-:-:S03]  /*23b0*/  IADD3.X R5, RZ, R22, RZ, P2, !PT ;  /* 0x00000016ff057210 */ /* 0x000fc600017fe4ff */
[----:B------:R-:W-:-:S04]  /*23c0*/  IMAD.WIDE.U32 R6, R4, c[0x0][0x3a0], R6 ;  /* 0x0000e80004067a25 */ /* 0x000fc800078e0006 */
[----:B------:R-:W-:-:S04]  /*23d0*/  IMAD R5, R5, c[0x0][0x3a0], RZ ;  /* 0x0000e80005057a24 */ /* 0x000fc800078e02ff */
[----:B------:R-:W-:Y:S01]  /*23e0*/  IMAD R5, R4, c[0x0][0x3a4], R5 ;  /* 0x0000e90004057a24 */ /* 0x000fe200078e0205 */
[----:B------:R-:W-:-:S04]  /*23f0*/  LEA R4, P2, R6, c[0x0][0x340], 0x1 ;  /* 0x0000d00006047a11 */ /* 0x000fc800078408ff */
[----:B------:R-:W-:-:S04]  /*2400*/  IADD3 R5, R7, R5, RZ ;  /* 0x0000000507057210 */ /* 0x000fc80007ffe0ff */
[----:B------:R-:W-:-:S05]  /*2410*/  LEA.HI.X R5, R6, c[0x0][0x344], R5, 0x1, P2 ;  /* 0x0000d10006057a11 */ /* 0x000fca00010f0c05 */
[----:B------:R1:W-:Y:S04]  /*2420*/  STG.E.128 [R4.64], RZ ;  /* 0x000000ff04007986 */ /* 0x0003e8000c101d04 */
[----:B------:R1:W-:Y:S04]  /*2430*/  STG.E.128 [R4.64+0x80], RZ ;  /* 0x000080ff04007986 */ /* 0x0003e8000c101d04 */
[----:B------:R1:W-:Y:S02]  /*2440*/  STG.E.128 [R4.64+0x100], RZ ;  /* 0x000100ff04007986 */ /* 0x0003e4000c101d04 */
.L_x_58:
[----:B------:R-:W-:Y:S05]  /*2450*/  BSYNC B0 ;  /* 0x0000000000007941 */ /* 0x000fea0003800000 */
.L_x_57:
[----:B------:R-:W-:Y:S01]  /*2460*/  ULDC.64 UR6, c[0x0][0x3a8] ;  /* 0x0000ea0000067ab9 */ /* 0x000fe20000000a00 */
[----:B-1----:R-:W-:Y:S01]  /*2470*/  IMAD.U32 R4, RZ, RZ, UR22 ;  /* 0x00000016ff047e24 */ /* 0x002fe2000f8e00ff */
[----:B------:R-:W-:Y:S01]  /*2480*/  UIMAD UR6, UR20, UR6, URZ ;  /* 0x00000006140672a4 */ /* 0x000fe2000f8e023f */
[----:B------:R-:W-:Y:S02]  /*2490*/  BSSY B0, `(.L_x_59) ;  /* 0x0000018000007945 */ /* 0x000fe40003800000 */
[----:B------:R-:W-:Y:S01]  /*24a0*/  IMAD.WIDE.U32 R4, R4, c[0x0][0x3a8], R16 ;  /* 0x0000ea0004047a25 */ /* 0x000fe200078e0010 */
[----:B------:R-:W-:-:S04]  /*24b0*/  UIMAD UR6, UR22, UR7, UR6 ;  /* 0x00000007160672a4 */ /* 0x000fc8000f8e0206 */
[----:B------:R-:W-:Y:S02]  /*24c0*/  IADD3 R6, P2, R4, UR10, RZ ;  /* 0x0000000a04067c10 */ /* 0x000fe4000ff5e0ff */
[----:B------:R-:W-:Y:S01]  /*24d0*/  MOV R4, UR6 ;  /* 0x0000000600047c02 */ /* 0x000fe20008000f00 */
[----:B------:R-:W-:Y:S02]  /*24e0*/  ULDC.64 UR6, c[0x0][0x3c0] ;  /* 0x0000f00000067ab9 */ /* 0x000fe40000000a00 */
[----:B------:R-:W-:Y:S01]  /*24f0*/  UIMAD UR6, UR55, UR6, URZ ;  /* 0x00000006370672a4 */ /* 0x000fe2000f8e023f */
[----:B------:R-:W-:Y:S01]  /*2500*/  IADD3.X R7, R5, UR11, R4, P2, !PT ;  /* 0x0000000b05077c10 */ /* 0x000fe200097fe404 */
[----:B------:R-:W-:Y:S02]  /*2510*/  IMAD.U32 R4, RZ, RZ, UR36 ;  /* 0x00000024ff047e24 */ /* 0x000fe4000f8e00ff */
[----:B------:R-:W-:Y:S02]  /*2520*/  UIMAD UR6, UR36, UR7, UR6 ;  /* 0x00000007240672a4 */ /* 0x000fe4000f8e0206 */
        /* <DEDUP_REMOVED lines=14> */
.L_x_60:
[----:B------:R-:W-:Y:S05]  /*2610*/  BSYNC B0 ;  /* 0x0000000000007941 */ /* 0x000fea0003800000 */
.L_x_59:
[----:B------:R-:W-:Y:S05]  /*2620*/  @P0 BRA `(.L_x_61) ;  /* 0x000054f000000947 */ /* 0x000fea0003800000 */
[----:B-1----:R-:W-:Y:S02]  /*2630*/  IADD3 R4, P0, R27, 0x20, RZ ;  /* 0x000000201b047810 */ /* 0x002fe40007f1e0ff */
[----:B------:R-:W-:-:S02]  /*2640*/  MOV R7, R10 ;  /* 0x0000000a00077202 */ /* 0x000fc40000000f00 */
        /* <DEDUP_REMOVED lines=9> */
[----:B------:R1:W-:Y:S01]  /*26e0*/  STG.E.128 [R4.64+0x100], RZ ;  /* 0x000100ff04007986 */ /* 0x0003e2000c101d04 */
[----:B------:R-:W-:Y:S05]  /*26f0*/  BRA `(.L_x_61) ;  /* 0x0000542000007947 */ /* 0x000fea0003800000 */
.L_x_52:
[----:B------:R-:W2:Y:S01]  /*2700*/  LDL R26, [R1+0x38] ;  /* 0x00003800011a7983 */ /* 0x000ea20000100800 */
[----:B------:R-:W-:Y:S01]  /*2710*/  ULDC.64 UR14, c[0x0][0x1a0] ;  /* 0x00006800000e7ab9 */ /* 0x000fe20000000a00 */
[----:B------:R-:W-:Y:S01]  /*2720*/  IMAD.U32 R6, RZ, RZ, UR22 ;  /* 0x00000016ff067e24 */ /* 0x000fe2000f8e00ff */
[----:B------:R-:W-:Y:S01]  /*2730*/  ULDC.64 UR18, c[0x0][0x198] ;  /* 0x0000660000127ab9 */ /* 0x000fe20000000a00 */
[----:B------:R-:W3:Y:S01]  /*2740*/  LDL R25, [R1+0x88] ;  /* 0x0000880001197983 */ /* 0x000ee20000100800 */
[----:B------:R-:W-:Y:S01]  /*2750*/  UIMAD UR14, UR20, UR14, URZ ;  /* 0x0000000e140e72a4 */ /* 0x000fe2000f8e023f */
[----:B------:R-:W-:Y:S01]  /*2760*/  IMAD.U32 R8, RZ, RZ, UR22 ;  /* 0x00000016ff087e24 */ /* 0x000fe2000f8e00ff */
[----:B------:R-:W-:Y:S01]  /*2770*/  UIMAD UR11, UR20, UR18, URZ ;  /* 0x00000012140b72a4 */ /* 0x000fe2000f8e023f */
[--C-:B------:R-:W-:Y:S01]  /*2780*/  IMAD.WIDE.U32 R6, R6, c[0x0][0x198], R16.reuse ;  /* 0x0000660006067a25 */ /* 0x100fe200078e0010 */
[----:B------:R-:W-:Y:S01]  /*2790*/  UIMAD UR15, UR22, UR15, UR14 ;  /* 0x0000000f160f72a4 */ /* 0x000fe2000f8e020e */
[----:B------:R-:W-:Y:S01]  /*27a0*/  IADD3 R11, R27, 0x20, RZ ;  /* 0x000000201b0b7810 */ /* 0x000fe20007ffe0ff */
[----:B------:R-:W-:Y:S01]  /*27b0*/  UIMAD UR14, UR22, UR19, UR11 ;  /* 0x00000013160e72a4 */ /* 0x000fe2000f8e020b */
[----:B------:R-:W-:Y:S01]  /*27c0*/  IMAD.WIDE.U32 R8, R8, c[0x0][0x1a0], R16 ;  /* 0x0000680008087a25 */ /* 0x000fe200078e0010 */
[----:B------:R-:W-:-:S02]  /*27d0*/  UIMAD UR11, UR6, -0x40, UR25 ;  /* 0xffffffc0060b78a4 */ /* 0x000fc4000f8e0219 */
[----:B------:R-:W-:Y:S01]  /*27e0*/  UIMAD UR13, UR21, -0x40, UR16 ;  /* 0xffffffc0150d78a4 */ /* 0x000fe2000f8e0210 */
[----:B------:R-:W-:Y:S01]  /*27f0*/  IADD3 R10, P0, R6, UR31, RZ ;  /* 0x0000001f060a7c10 */ /* 0x000fe2000ff1e0ff */
[----:B------:R-:W-:Y:S01]  /*2800*/  IMAD.U32 R5, RZ, RZ, UR14 ;  /* 0x0000000eff057e24 */ /* 0x000fe2000f8e00ff */
[----:B------:R-:W-:Y:S02]  /*2810*/  IADD3 R8, P3, R8, UR27, RZ ;  /* 0x0000001b08087c10 */ /* 0x000fe4000ff7e0ff */
[C---:B------:R-:W-:Y:S02]  /*2820*/  ISETP.GE.AND P1, PT, R11.reuse, UR11, PT ;  /* 0x0000000b0b007c0c */ /* 0x040fe4000bf26270 */
[----:B------:R-:W-:Y:S02]  /*2830*/  MOV R6, UR15 ;  /* 0x0000000f00067c02 */ /* 0x000fe40008000f00 */
[----:B------:R-:W-:Y:S01]  /*2840*/  ISETP.GE.AND P2, PT, R11, UR13, PT ;  /* 0x0000000d0b007c0c */ /* 0x000fe2000bf46270 */
[----:B------:R-:W-:Y:S01]  /*2850*/  IMAD.MOV.U32 R24, RZ, RZ, 0x40 ;  /* 0x00000040ff187424 */ /* 0x000fe200078e00ff */
[----:B------:R-:W-:-:S02]  /*2860*/  IADD3.X R9, R9, UR28, R6, P3, !PT ;  /* 0x0000001c09097c10 */ /* 0x000fc40009ffe406 */
[----:B------:R-:W-:Y:S02]  /*2870*/  ISETP.GE.AND P3, PT, R27, UR13, PT ;  /* 0x0000000d1b007c0c */ /* 0x000fe4000bf66270 */
[----:B------:R-:W-:Y:S01]  /*2880*/  IADD3.X R11, R7, UR33, R5, P0, !PT ;  /* 0x00000021070b7c10 */ /* 0x000fe200087fe405 */
[----:B------:R-:W-:Y:S02]  /*2890*/  IMAD R5, R12, c[0x0][0x1b8], RZ ;  /* 0x00006e000c057a24 */ /* 0x000fe400078e02ff */
[----:B------:R-:W-:-:S04]  /*28a0*/  IMAD.WIDE.U32 R14, R24, c[0x0][0x370], RZ ;  /* 0x0000dc00180e7a25 */ /* 0x000fc800078e00ff */
[----:B------:R-:W-:Y:S02]  /*28b0*/  IMAD R12, R12, c[0x0][0x1b0], RZ ;  /* 0x00006c000c0c7a24 */ /* 0x000fe400078e02ff */
[C---:B------:R-:W-:Y:S02]  /*28c0*/  IMAD R5, R4.reuse, c[0x0][0x1bc], R5 ;  /* 0x00006f0004057a24 */ /* 0x040fe400078e0205 */
[----:B------:R-:W-:Y:S01]  /*28d0*/  IMAD.WIDE.U32 R6, R4, c[0x0][0x1b8], R8 ;  /* 0x00006e0004067a25 */ /* 0x000fe200078e0008 */
[----:B------:R-:W-:Y:S02]  /*28e0*/  @!P1 IADD3 R14, P0, R30, R14, RZ ;  /* 0x0000000e1e0e9210 */ /* 0x000fe40007f1e0ff */
[----:B------:R-:W-:Y:S01]  /*28f0*/  @!P2 IADD3 R16, P4, R27, 0x20, RZ ;  /* 0x000000201b10a810 */ /* 0x000fe20007f9e0ff */
[----:B------:R-:W-:Y:S02]  /*2900*/  IMAD R13, R24, c[0x0][0x374], RZ ;  /* 0x0000dd00180d7a24 */ /* 0x000fe400078e02ff */
[----:B------:R-:W-:-:S02]  /*2910*/  IMAD R12, R4, c[0x0][0x1b4], R12 ;  /* 0x00006d00040c7a24 */ /* 0x000fc400078e020c */
[----:B------:R-:W-:Y:S01]  /*2920*/  IMAD.IADD R7, R7, 0x1, R5 ;  /* 0x0000000107077824 */ /* 0x000fe200078e0205 */
[----:B------:R-:W-:Y:S01]  /*2930*/  @!P1 IADD3.X R15, R31, R15, R13, P0, !PT ;  /* 0x0000000f1f0f9210 */ /* 0x000fe200007fe40d */
[----:B------:R-:W-:Y:S01]  /*2940*/  IMAD.WIDE.U32 R4, R4, c[0x0][0x1b0], R10 ;  /* 0x00006c0004047a25 */ /* 0x000fe200078e000a */
[----:B------:R-:W-:Y:S02]  /*2950*/  @!P2 IADD3.X R8, RZ, R22, RZ, P4, !PT ;  /* 0x00000016ff08a210 */ /* 0x000fe400027fe4ff */
[----:B------:R-:W-:Y:S01]  /*2960*/  @!P2 IADD3 R13, P0, R27, 0x20, RZ ;  /* 0x000000201b0da810 */ /* 0x000fe20007f1e0ff */
[----:B------:R-:W-:Y:S01]  /*2970*/  @!P3 IMAD R9, R22, c[0x0][0x1a0], RZ ;  /* 0x000068001609ba24 */ /* 0x000fe200078e02ff */
[----:B------:R-:W-:Y:S01]  /*2980*/  IADD3 R5, R5, R12, RZ ;  /* 0x0000000c05057210 */ /* 0x000fe20007ffe0ff */
[----:B------:R-:W-:Y:S02]  /*2990*/  @!P2 IMAD R12, R8, c[0x0][0x1a0], RZ ;  /* 0x00006800080caa24 */ /* 0x000fe400078e02ff */
[----:B------:R-:W-:-:S02]  /*29a0*/  @!P3 IMAD R20, R27, c[0x0][0x1a4], R9 ;  /* 0x000069001b14ba24 */ /* 0x000fc400078e0209 */
[----:B------:R-:W-:Y:S02]  /*29b0*/  @!P2 IMAD.X R17, RZ, RZ, R22, P0 ;  /* 0x000000ffff11a224 */ /* 0x000fe400000e0616 */
[----:B------:R-:W-:Y:S01]  /*29c0*/  @!P3 IMAD.WIDE.U32 R8, R27, c[0x0][0x1a0], R6 ;  /* 0x000068001b08ba25 */ /* 0x000fe200078e0006 */
[----:B------:R-:W-:-:S03]  /*29d0*/  @!P2 MOV R19, R5 ;  /* 0x000000050013a202 */ /* 0x000fc60000000f00 */
[----:B------:R-:W-:Y:S02]  /*29e0*/  @!P2 IMAD.MOV.U32 R18, RZ, RZ, R4 ;  /* 0x000000ffff12a224 */ /* 0x000fe400078e0004 */
[----:B------:R-:W-:Y:S02]  /*29f0*/  @!P2 IMAD R17, R17, c[0x0][0x198], RZ ;  /* 0x000066001111aa24 */ /* 0x000fe400078e02ff */
[----:B------:R-:W-:Y:S01]  /*2a00*/  @!P2 IMAD R21, R16, c[0x0][0x1a4], R12 ;  /* 0x000069001015aa24 */ /* 0x000fe200078e020c */
[C---:B------:R-:W-:Y:S01]  /*2a10*/  @!P3 LEA R12, P0, R8.reuse, c[0x0][0x170], 0x1 ;  /* 0x00005c00080cba11 */ /* 0x040fe200078008ff */
[----:B------:R-:W-:Y:S02]  /*2a20*/  @!P3 IMAD.IADD R9, R9, 0x1, R20 ;  /* 0x000000010909b824 */ /* 0x000fe400078e0214 */
[C---:B------:R-:W-:Y:S02]  /*2a30*/  @!P2 IMAD R20, R13.reuse, c[0x0][0x19c], R17 ;  /* 0x000067000d14aa24 */ /* 0x040fe400078e0211 */
[----:B------:R-:W-:Y:S01]  /*2a40*/  @!P2 IMAD.WIDE.U32 R18, R13, c[0x0][0x198], R18 ;  /* 0x000066000d12aa25 */ /* 0x000fe200078e0012 */
[----:B------:R-:W-:-:S02]  /*2a50*/  @!P3 LEA.HI.X R13, R8, c[0x0][0x174], R9, 0x1, P0 ;  /* 0x00005d00080dba11 */ /* 0x000fc400000f0c09 */
[----:B------:R-:W-:-:S13]  /*2a60*/  PLOP3.LUT P0, PT, PT, PT, UP6, 0x80, 0x0 ;  /* 0x000000000000781c */ /* 0x000fda0003f0f068 */
[----:B------:R-:W-:Y:S01]  /*2a70*/  @P0 BAR.SYNC.DEFER_BLOCKING 0x0 ;  /* 0x0000000000000b1d */ /* 0x000fe20000010000 */
[----:B------:R-:W-:Y:S02]  /*2a80*/  @!P2 IMAD.MOV.U32 R10, RZ, RZ, R6 ;  /* 0x000000ffff0aa224 */ /* 0x000fe400078e0006 */
[----:B------:R-:W-:-:S04]  /*2a90*/  @!P2 IMAD.MOV.U32 R11, RZ, RZ, R7 ;  /* 0x000000ffff0ba224 */ /* 0x000fc800078e0007 */
[----:B------:R-:W-:Y:S01]  /*2aa0*/  @!P2 IMAD.WIDE.U32 R6, R16, c[0x0][0x1a0], R10 ;  /* 0x000068001006aa25 */ /* 0x000fe200078e000a */
[----:B------:R-:W-:-:S03]  /*2ab0*/  ISETP.GE.AND P0, PT, R27, UR11, PT ;  /* 0x0000000b1b007c0c */ /* 0x000fc6000bf06270 */
[----:B------:R-:W-:Y:S01]  /*2ac0*/  @!P2 IMAD.IADD R7, R7, 0x1, R21 ;  /* 0x000000010707a824 */ /* 0x000fe200078e0215 */
[----:B------:R-:W-:-:S04]  /*2ad0*/  @!P2 LEA R10, P4, R6, c[0x0][0x170], 0x1 ;  /* 0x00005c00060aaa11 */ /* 0x000fc800078808ff */
[----:B------:R-:W-:Y:S01]  /*2ae0*/  @!P2 LEA.HI.X R11, R6, c[0x0][0x174], R7, 0x1, P4 ;  /* 0x00005d00060baa11 */ /* 0x000fe200020f0c07 */
[----:B------:R-:W-:Y:S02]  /*2af0*/  @!P3 IMAD R8, R22, c[0x0][0x198], RZ ;  /* 0x000066001608ba24 */ /* 0x000fe400078e02ff */
[----:B------:R-:W-:-:S04]  /*2b00*/  IMAD.WIDE.U32 R22, R24, c[0x0][0x190], RZ ;  /* 0x0000640018167a25 */ /* 0x000fc800078e00ff */
[C---:B------:R-:W-:Y:S02]  /*2b10*/  @!P3 IMAD R9, R27.reuse, c[0x0][0x19c], R8 ;  /* 0x000067001b09ba24 */ /* 0x040fe400078e0208 */
[----:B------:R-:W-:Y:S01]  /*2b20*/  @!P3 IMAD.WIDE.U32 R16, R27, c[0x0][0x198], R4 ;  /* 0x000066001b10ba25 */ /* 0x000fe200078e0004 */
[----:B------:R-:W-:-:S03]  /*2b30*/  @!P1 IADD3 R8, P6, R28, R22, RZ ;  /* 0x000000161c089210 */ /* 0x000fc60007fde0ff */
[----:B------:R-:W-:Y:S01]  /*2b40*/  IMAD R24, R24, c[0x0][0x194], RZ ;  /* 0x0000650018187a24 */ /* 0x000fe200078e02ff */
[----:B------:R-:W-:Y:S02]  /*2b50*/  @!P3 IADD3 R5, R17, R9, RZ ;  /* 0x000000091105b210 */ /* 0x000fe40007ffe0ff */
[----:B------:R-:W-:Y:S02]  /*2b60*/  @!P3 LEA R6, P5, R16, c[0x0][0x168], 0x1 ;  /* 0x00005a001006ba11 */ /* 0x000fe400078a08ff */
[----:B------:R-:W-:Y:S01]  /*2b70*/  @!P1 IADD3.X R9, R29, R23, R24, P6, !PT ;  /* 0x000000171d099210 */ /* 0x000fe200037fe418 */
[----:B--2---:R-:W-:Y:S04]  /*2b80*/  @P3 STS.128 [R26+0x12000], RZ ;  /* 0x012000ff1a003388 */ /* 0x004fe80000000c00 */
[----:B------:R-:W-:Y:S04]  /*2b90*/  @P3 STS.128 [R26+0x14000], RZ ;  /* 0x014000ff1a003388 */ /* 0x000fe80000000c00 */
[----:B------:R-:W-:Y:S04]  /*2ba0*/  @P3 STS.128 [R26+0x16000], RZ ;  /* 0x016000ff1a003388 */ /* 0x000fe80000000c00 */
[----:B------:R-:W-:Y:S01]  /*2bb0*/  @!PT LDS RZ, [RZ] ;  /* 0x00000000fffff984 */ /* 0x000fe20000000800 */
[----:B------:R-:W-:Y:S01]  /*2bc0*/  @!PT LDS RZ, [RZ] ;  /* 0x00000000fffff984 */ /* 0x000fe20000000800 */
[----:B------:R-:W-:Y:S01]  /*2bd0*/  @!PT LDS RZ, [RZ] ;  /* 0x00000000fffff984 */ /* 0x000fe20000000800 */
[----:B------:R1:W-:Y:S04]  /*2be0*/  @!P3 LDGSTS.E.BYPASS.LTC128B.128 [R26+0x12000], [R12.64] ;  /* 0x120000000c1abfae */ /* 0x0003e8000b901d44 */
[----:B------:R1:W-:Y:S04]  /*2bf0*/  @!P3 LDGSTS.E.BYPASS.LTC128B.128 [R26+0x14000], [R12.64+0x80] ;  /* 0x140000800c1abfae */ /* 0x0003e8000b901d44 */
[----:B------:R1:W-:Y:S04]  /*2c00*/  @!P3 LDGSTS.E.BYPASS.LTC128B.128 [R26+0x16000], [R12.64+0x100] ;  /* 0x160001000c1abfae */ /* 0x0003e8000b901d44 */
[----:B------:R-:W-:Y:S04]  /*2c10*/  @P2 STS.128 [R26+0x13000], RZ ;  /* 0x013000ff1a002388 */ /* 0x000fe80000000c00 */
        /* <DEDUP_REMOVED lines=8> */
[----:B------:R-:W0:Y:S04]  /*2ca0*/  LDGDEPBAR ;  /* 0x00000000000079af */ /* 0x000e280000000000 */
        /* <DEDUP_REMOVED lines=18> */
[----:B------:R-:W-:Y:S04]  /*2dd0*/  @P0 STS.128 [R26], RZ ;  /* 0x000000ff1a000388 */ /* 0x000fe80000000c00 */
[----:B------:R-:W-:Y:S01]  /*2de0*/  @P0 STS.128 [R26+0x2000], RZ ;  /* 0x002000ff1a000388 */ /* 0x000fe20000000c00 */
[----:B---3--:R-:W-:-:S03]  /*2df0*/  IADD3 R7, R25, 0x8, RZ ;  /* 0x0000000819077810 */ /* 0x008fc60007ffe0ff */
[----:B------:R-:W-:Y:S04]  /*2e00*/  @P0 STS.128 [R26+0x4000], RZ ;  /* 0x004000ff1a000388 */ /* 0x000fe80000000c00 */
[----:B------:R-:W-:Y:S01]  /*2e10*/  @!PT LDS RZ, [RZ] ;  /* 0x00000000fffff984 */ /* 0x000fe20000000800 */
[----:B------:R-:W-:Y:S01]  /*2e20*/  @!PT LDS RZ, [RZ] ;  /* 0x00000000fffff984 */ /* 0x000fe20000000800 */
[----:B------:R-:W-:Y:S01]  /*2e30*/  @!PT LDS RZ, [RZ] ;  /* 0x00000000fffff984 */ /* 0x000fe20000000800 */
[----:B------:R3:W-:Y:S04]  /*2e40*/  @!P0 LDGSTS.E.BYPASS.LTC128B.128 [R26], [R28.64] ;  /* 0x000000001c1a8fae */ /* 0x0007e8000b901d44 */
[----:B------:R3:W-:Y:S04]  /*2e50*/  @!P0 LDGSTS.E.BYPASS.LTC128B.128 [R26+0x2000], [R28.64+0x80] ;  /* 0x020000801c1a8fae */ /* 0x0007e8000b901d44 */
[----:B------:R3:W-:Y:S01]  /*2e60*/  @!P0 LDGSTS.E.BYPASS.LTC128B.128 [R26+0x4000], [R28.64+0x100] ;  /* 0x040001001c1a8fae */ /* 0x0007e2000b901d44 */
[----:B------:R-:W-:-:S03]  /*2e70*/  ISETP.GE.AND P6, PT, R7, UR11, PT ;  /* 0x0000000b07007c0c */ /* 0x000fc6000bfc6270 */
[----:B------:R-:W-:Y:S01]  /*2e80*/  @P1 STS.128 [R26+0x1000], RZ ;  /* 0x001000ff1a001388 */ /* 0x000fe20000000c00 */
[----:B------:R-:W-:-:S03]  /*2e90*/  @!P3 LEA.HI.X R7, R16, c[0x0][0x16c], R5, 0x1, P5 ;  /* 0x00005b001007ba11 */ /* 0x000fc600028f0c05 */
[----:B------:R-:W-:Y:S04]  /*2ea0*/  @P1 STS.128 [R26+0x3000], RZ ;  /* 0x003000ff1a001388 */ /* 0x000fe80000000c00 */
[----:B------:R-:W-:Y:S04]  /*2eb0*/  @P1 STS.128 [R26+0x5000], RZ ;  /* 0x005000ff1a001388 */ /* 0x000fe80000000c00 */
[----:B------:R-:W-:Y:S01]  /*2ec0*/  @!PT LDS RZ, [RZ] ;  /* 0x00000000fffff984 */ /* 0x000fe20000000800 */
[----:B------:R-:W-:Y:S01]  /*2ed0*/  @!PT LDS RZ, [RZ] ;  /* 0x00000000fffff984 */ /* 0x000fe20000000800 */
[----:B------:R-:W-:Y:S01]  /*2ee0*/  @!PT LDS RZ, [RZ] ;  /* 0x00000000fffff984 */ /* 0x000fe20000000800 */
[----:B------:R5:W-:Y:S01]  /*2ef0*/  @!P1 LDGSTS.E.BYPASS.LTC128B.128 [R26+0x1000], [R8.64] ;  /* 0x01000000081a9fae */ /* 0x000be2000b901d44 */
[----:B--2---:R-:W-:-:S03]  /*2f00*/  IMAD.SHL.U32 R11, R25, 0x4, RZ ;  /* 0x00000004190b7824 */ /* 0x004fc600078e00ff */
        /* <DEDUP_REMOVED lines=10> */
[----:B------:R2:W-:Y:S01]  /*2fb0*/  @!P3 LDGSTS.E.BYPASS.LTC128B.128 [R26+0x10000], [R6.64+0x100] ;  /* 0x10000100061abfae */ /* 0x0005e2000b901d44 */
[----:B-----5:R-:W-:-:S04]  /*2fc0*/  SHF.R.S32.HI R8, RZ, 0x1f, R25 ;  /* 0x0000001fff087819 */ /* 0x020fc80000011419 */
[----:B------:R-:W-:Y:S01]  /*2fd0*/  SHF.L.U64.HI R10, R25, 0x2, R8 ;  /* 0x00000002190a7819 */ /* 0x000fe20000010208 */
[----:B------:R-:W-:Y:S01]  /*2fe0*/  IMAD.MOV.U32 R8, RZ, RZ, 0x7f800000 ;  /* 0x7f800000ff087424 */ /* 0x000fe200078e00ff */
[----:B--2---:R-:W-:-:S04]  /*2ff0*/  IADD3 R6, P0, R11, UR8, RZ ;  /* 0x000000080b067c10 */ /* 0x004fc8000ff1e0ff */
[----:B------:R-:W-:-:S05]  /*3000*/  IADD3.X R7, R10, UR7, RZ, P0, !PT ;  /* 0x000000070a077c10 */ /* 0x000fca00087fe4ff */
[----:B------:R-:W2:Y:S01]  /*3010*/  @!P6 LDG.E R8, [R6.64+0x20] ;  /* 0x000020040608e981 */ /* 0x000ea2000c1e1900 */
[----:B------:R-:W-:Y:S01]  /*3020*/  @!P2 IMAD.IADD R17, R19, 0x1, R20 ;  /* 0x000000011311a824 */ /* 0x000fe200078e0214 */
[C---:B------:R-:W-:Y:S02]  /*3030*/  @!P2 LEA R4, P4, R18.reuse, c[0x0][0x168], 0x1 ;  /* 0x00005a001204aa11 */ /* 0x040fe400078808ff */
[----:B------:R-:W-:Y:S02]  /*3040*/  ISETP.GE.AND P1, PT, R25, UR11, PT ;  /* 0x0000000b19007c0c */ /* 0x000fe4000bf26270 */
[----:B------:R-:W-:Y:S01]  /*3050*/  @!P2 LEA.HI.X R5, R18, c[0x0][0x16c], R17, 0x1, P4 ;  /* 0x00005b001205aa11 */ /* 0x000fe200020f0c11 */
[----:B------:R-:W-:Y:S04]  /*3060*/  @P2 STS.128 [R26+0xd000], RZ ;  /* 0x00d000ff1a002388 */ /* 0x000fe80000000c00 */
[----:B------:R-:W-:Y:S04]  /*3070*/  @P2 STS.128 [R26+0xf000], RZ ;  /* 0x00f000ff1a002388 */ /* 0x000fe80000000c00 */
[----:B------:R-:W-:Y:S04]  /*3080*/  @P2 STS.128 [R26+0x11000], RZ ;  /* 0x011000ff1a002388 */ /* 0x000fe80000000c00 */
[----:B------:R-:W-:Y:S01]  /*3090*/  @!PT LDS RZ, [RZ] ;  /* 0x00000000fffff984 */ /* 0x000fe20000000800 */
[----:B------:R-:W-:Y:S01]  /*30a0*/  @!PT LDS RZ, [RZ] ;  /* 0x00000000fffff984 */ /* 0x000fe20000000800 */
[----:B------:R-:W-:Y:S01]  /*30b0*/  @!PT LDS RZ, [RZ] ;  /* 0x00000000fffff984 */ /* 0x000fe20000000800 */
[----:B------:R5:W-:Y:S01]  /*30c0*/  @!P2 LDGSTS.E.BYPASS.LTC128B.128 [R26+0xd000], [R4.64] ;  /* 0x0d000000041aafae */ /* 0x000be2000b901d44 */
[----:B------:R-:W-:-:S03]  /*30d0*/  MOV R9, 0x7f800000 ;  /* 0x7f80000000097802 */ /* 0x000fc60000000f00 */
[----:B------:R5:W-:Y:S04]  /*30e0*/  @!P2 LDGSTS.E.BYPASS.LTC128B.128 [R26+0xf000], [R4.64+0x80] ;  /* 0x0f000080041aafae */ /* 0x000be8000b901d44 */
[----:B------:R5:W-:Y:S04]  /*30f0*/  @!P2 LDGSTS.E.BYPASS.LTC128B.128 [R26+0x11000], [R4.64+0x100] ;  /* 0x11000100041aafae */ /* 0x000be8000b901d44 */
[----:B------:R-:W0:Y:S04]  /*3100*/  LDGDEPBAR ;  /* 0x00000000000079af */ /* 0x000e280000000000 */
[----:B------:R-:W-:Y:S04]  /*3110*/  STL [R1+0x68], R11 ;  /* 0x0000680b01007387 */ /* 0x000fe80000100800 */
[----:B------:R-:W-:Y:S04]  /*3120*/  STL [R1+0x64], R10 ;  /* 0x0000640a01007387 */ /* 0x000fe80000100800 */
[----:B------:R1:W3:Y:S01]  /*3130*/  @!P1 LDG.E R9, [R6.64] ;  /* 0x0000000406099981 */ /* 0x0002e2000c1e1900 */
[----:B-----5:R-:W-:Y:S01]  /*3140*/  IADD3 R5, R25, 0x1, RZ ;  /* 0x0000000119057810 */ /* 0x020fe20007ffe0ff */
[----:B------:R-:W-:-:S04]  /*3150*/  DEPBAR.LE SB0, 0x1 ;  /* 0x000080400000791a */ /* 0x000fc80000000000 */
[----:B------:R-:W-:Y:S01]  /*3160*/  MOV R4, UR16 ;  /* 0x0000001000047c02 */ /* 0x000fe20008000f00 */
[----:B------:R-:W-:Y:S03]  /*3170*/  BAR.SYNC.DEFER_BLOCKING 0x0 ;  /* 0x0000000000007b1d */ /* 0x000fe60000010000 */
[----:B------:R-:W-:-:S03]  /*3180*/  IADD3 R4, R4, -UR25, R5 ;  /* 0x8000001904047c10 */ /* 0x000fc6000fffe005 */
[----:B------:R-:W1:Y:S04]  /*3190*/  LDSM.16.M88.4 R148, [R252+0x12000] ;  /* 0x01200000fc94783b */ /* 0x000e680000000200 */
[----:B------:R-:W1:Y:S04]  /*31a0*/  LDSM.16.M88.4 R152, [R252+0x12800] ;  /* 0x01280000fc98783b */ /* 0x000e680000000200 */
[----:B------:R-:W1:Y:S04]  /*31b0*/  LDSM.16.M88.4 R180, [R252+0x14000] ;  /* 0x01400000fcb4783b */ /* 0x000e680000000200 */
[----:B------:R-:W1:Y:S04]  /*31c0*/  LDSM.16.M88.4 R184, [R252+0x14800] ;  /* 0x01480000fcb8783b */ /* 0x000e680000000200 */
[----:B------:R-:W1:Y:S04]  /*31d0*/  LDSM.16.M88.4 R212, [R252+0x16000] ;  /* 0x01600000fcd4783b */ /* 0x000e680000000200 */
[----:B------:R-:W1:Y:S04]  /*31e0*/  LDSM.16.M88.4 R216, [R252+0x16800] ;  /* 0x01680000fcd8783b */ /* 0x000e680000000200 */
[----:B--2---:R2:W-:Y:S04]  /*31f0*/  STL [R1+0x60], R8 ;  /* 0x0000600801007387 */ /* 0x0045e80000100800 */
[----:B-1----:R-:W5:Y:S04]  /*3200*/  LDL R7, [R1] ;  /* 0x0000000001077983 */ /* 0x002f680000100800 */
[----:B--2---:R-:W2:Y:S04]  /*3210*/  LDL R8, [R1+0x4] ;  /* 0x0000040001087983 */ /* 0x004ea80000100800 */
[----:B------:R1:W-:Y:S04]  /*3220*/  STL [R1+0x74], R4 ;  /* 0x0000740401007387 */ /* 0x0003e80000100800 */
[----:B------:R-:W2:Y:S04]  /*3230*/  LDL R6, [R1+0x2c] ;  /* 0x00002c0001067983 */ /* 0x000ea80000100800 */
[----:B---3--:R1:W-:Y:S01]  /*3240*/  STL [R1+0x5c], R9 ;  /* 0x00005c0901007387 */ /* 0x0083e20000100800 */
        /* <DEDUP_REMOVED lines=41> */
[----:B----4-:R-:W-:Y:S01]  /*34e0*/  CS2R R30, SRZ ;  /* 0x00000000001e7805 */ /* 0x010fe2000001ff00 */
[----:B------:R-:W-:Y:S01]  /*34f0*/  CS2R R28, SRZ ;  /* 0x00000000001c7805 */ /* 0x000fe2000001ff00 */
        /* <DEDUP_REMOVED lines=8> */
[----:B-----5:R1:W3:Y:S04]  /*3580*/  LDSM.16.M88.4 R164, [R7+0x12000] ;  /* 0x0120000007a4783b */ /* 0x0202e80000000200 */
[----:B------:R1:W4:Y:S04]  /*3590*/  LDSM.16.M88.4 R168, [R7+0x12800] ;  /* 0x0128000007a8783b */ /* 0x0003280000000200 */
[----:B------:R1:W1:Y:S04]  /*35a0*/  LDSM.16.M88.4 R196, [R7+0x14000] ;  /* 0x0140000007c4783b */ /* 0x0002680000000200 */
[----:B------:R1:W1:Y:S04]  /*35b0*/  LDSM.16.M88.4 R200, [R7+0x14800] ;  /* 0x0148000007c8783b */ /* 0x0002680000000200 */
[----:B------:R1:W1:Y:S04]  /*35c0*/  LDSM.16.M88.4 R228, [R7+0x16000] ;  /* 0x0160000007e4783b */ /* 0x0002680000000200 */
[----:B------:R1:W1:Y:S04]  /*35d0*/  LDSM.16.M88.4 R232, [R7+0x16800] ;  /* 0x0168000007e8783b */ /* 0x0002680000000200 */
[----:B--2---:R2:W1:Y:S04]  /*35e0*/  LDSM.16.M88.4 R156, [R8+0x12000] ;  /* 0x01200000089c783b */ /* 0x0044680000000200 */
        /* <DEDUP_REMOVED lines=10> */
[----:B---34-:R2:W1:Y:S02]  /*3690*/  LDSM.16.M88.4 R240, [R6+0x16800] ;  /* 0x0168000006f0783b */ /* 0x0184640000000200 */
.L_x_64:
[----:B------:R-:W3:Y:S01]  /*36a0*/  LDL R245, [R1+0x8] ;  /* 0x0000080001f57983 */ /* 0x000ee20000100800 */
[----:B------:R-:W-:Y:S02]  /*36b0*/  USHF.L.U32 UR11, UR6, 0x6, URZ ;  /* 0x00000006060b7899 */ /* 0x000fe4000800063f */
[----:B------:R-:W-:Y:S02]  /*36c0*/  UISETP.GT.AND UP2, UPT, UR6, UR12, UPT ;  /* 0x0000000c0600728c */ /* 0x000fe4000bf44270 */
[----:B------:R-:W4:Y:S01]  /*36d0*/  LDL R93, [R1+0x4] ;  /* 0x00000400015d7983 */ /* 0x000f220000100800 */
[----:B------:R-:W-:Y:S03]  /*36e0*/  UISETP.GE.AND UP0, UPT, UR11, UR15, UPT ;  /* 0x0000000f0b00728c */ /* 0x000fe6000bf06270 */
[----:B------:R-:W-:Y:S01]  /*36f0*/  PLOP3.LUT P3, PT, PT, PT, UP2, 0x80, 0x0 ;  /* 0x000000000000781c */ /* 0x000fe20003f6f028 */
[----:B-----5:R-:W5:Y:S01]  /*3700*/  LDL R244, [R1+0xc] ;  /* 0x00000c0001f47983 */ /* 0x020f620000100800 */
[----:B------:R-:W-:Y:S04]  /*3710*/  UISETP.LT.AND UP0, UPT, UR14, UR16, UP0 ;  /* 0x000000100e00728c */ /* 0x000fe80008701270 */
[----:B--2---:R-:W2:Y:S02]  /*3720*/  LDL R90, [R1] ;  /* 0x00000000015a7983 */ /* 0x004ea40000100800 */
[----:B------:R-:W-:Y:S03]  /*3730*/  PLOP3.LUT P0, PT, PT, PT, UP0, 0x80, 0x0 ;  /* 0x000000000000781c */ /* 0x000fe60003f0f008 */
[----:B------:R-:W2:Y:S05]  /*3740*/  LDL R99, [R1+0x18] ;  /* 0x0000180001637983 */ /* 0x000eaa0000100800 */
[----:B------:R-:W2:Y:S05]  /*3750*/  LDL R89, [R1+0x10] ;  /* 0x0000100001597983 */ /* 0x000eaa0000100800 */
[----:B------:R-:W2:Y:S05]  /*3760*/  LDL R96, [R1+0x14] ;  /* 0x0000140001607983 */ /* 0x000eaa0000100800 */
[----:B------:R-:W0:Y:S05]  /*3770*/  LDGDEPBAR ;  /* 0x00000000000079af */ /* 0x000e2a0000000000 */
[----:B------:R-:W2:Y:S05]  /*3780*/  LDL R92, [R1+0x74] ;  /* 0x00007400015c7983 */ /* 0x000eaa0000100800 */
[----:B------:R-:W2:Y:S05]  /*3790*/  LDL R91, [R1+0x78] ;  /* 0x00007800015b7983 */ /* 0x000eaa0000100800 */
[----:B------:R-:W2:Y:S05]  /*37a0*/  LDL R88, [R1+0x5c] ;  /* 0x00005c0001587983 */ /* 0x000eaa0000100800 */
[----:B------:R-:W2:Y:S05]  /*37b0*/  LDL R95, [R1+0x3c] ;  /* 0x00003c00015f7983 */ /* 0x000eaa0000100800 */
[----:B------:R-:W2:Y:S05]  /*37c0*/  LDL R94, [R1+0x58] ;  /* 0x00005800015e7983 */ /* 0x000eaa0000100800 */
[----:B------:R-:W2:Y:S05]  /*37d0*/  LDL R98, [R1+0x68] ;  /* 0x0000680001627983 */ /* 0x000eaa0000100800 */
[----:B------:R-:W2:Y:S01]  /*37e0*/  LDL R97, [R1+0x64] ;  /* 0x0000640001617983 */ /* 0x000ea20000100800 */
[----:B------:R-:W-:Y:S04]  /*37f0*/  DEPBAR.LE SB0, 0x0 ;  /* 0x000080000000791a */ /* 0x000fe80000000000 */
[----:B------:R-:W-:Y:S06]  /*3800*/  BAR.SYNC.DEFER_BLOCKING 0x0 ;  /* 0x0000000000007b1d */ /* 0x000fec0000010000 */
[----:B-1----:R-:W-:Y:S05]  /*3810*/  LDSM.16.M88.4 R8, [R252+0xc000] ;  /* 0x00c00000fc08783b */ /* 0x002fea0000000200 */
[----:B------:R-:W-:Y:S05]  /*3820*/  LDSM.16.M88.4 R68, [R252+0xc800] ;  /* 0x00c80000fc44783b */ /* 0x000fea0000000200 */
[----:B---3--:R-:W1:Y:S05]  /*3830*/  LDSM.16.M88.4 R16, [R245] ;  /* 0x00000000f510783b */ /* 0x008e6a0000000200 */
[----:B----4-:R-:W-:Y:S05]  /*3840*/  LDSM.16.M88.4 R76, [R93+0xc000] ;  /* 0x00c000005d4c783b */ /* 0x010fea0000000200 */
[----:B-----5:R-:W3:Y:S05]  /*3850*/  LDSM.16.M88.4 R72, [R244] ;  /* 0x00000000f448783b */ /* 0x020eea0000000200 */
[----:B------:R-:W4:Y:S05]  /*3860*/  LDSM.16.M88.4 R80, [R93+0xc800] ;  /* 0x00c800005d50783b */ /* 0x000f2a0000000200 */
[----:B--2---:R-:W-:Y:S01]  /*3870*/  LDSM.16.M88.4 R84, [R90+0xc000] ;  /* 0x00c000005a54783b */ /* 0x004fe20000000200 */
[C---:B-1----:R-:W-:Y:S08]  /*3880*/  HMMA.16816.F32 R4, R16.reuse, R8, RZ ;  /* 0x000000081004723c */ /* 0x042ff000000018ff */
[C---:B------:R-:W-:Y:S01]  /*3890*/  HMMA.16816.F32 R8, R16.reuse, R10, RZ ;  /* 0x0000000a1008723c */ /* 0x040fe200000018ff */
[----:B------:R-:W-:Y:S07]  /*38a0*/  FSETP.NEU.FTZ.AND P1, PT, R88, -INF , PT ;  /* 0xff8000005800780b */ /* 0x000fee0003f3d000 */
[C---:B------:R-:W-:Y:S08]  /*38b0*/  HMMA.16816.F32 R12, R16.reuse, R68, RZ ;  /* 0x00000044100c723c */ /* 0x040ff000000018ff */
[----:B------:R-:W-:Y:S01]  /*38c0*/  HMMA.16816.F32 R16, R16, R70, RZ ;  /* 0x000000461010723c */ /* 0x000fe200000018ff */
[----:B------:R-:W1:Y:S07]  /*38d0*/  LDSM.16.M88.4 R68, [R99] ;  /* 0x000000006344783b */ /* 0x000e6e0000000200 */
[C---:B---3--:R-:W-:Y:S08]  /*38e0*/  HMMA.16816.F32 R4, R72.reuse, R76, R4 ;  /* 0x0000004c4804723c */ /* 0x048ff00000001804 */
[C---:B------:R-:W-:Y:S01]  /*38f0*/  HMMA.16816.F32 R8, R72.reuse, R78, R8 ;  /* 0x0000004e4808723c */ /* 0x040fe20000001808 */
[----:B------:R-:W-:Y:S07]  /*3900*/  LDSM.16.M88.4 R76, [R96] ;  /* 0x00000000604c783b */ /* 0x000fee0000000200 */
[C---:B----4-:R-:W-:Y:S08]  /*3910*/  HMMA.16816.F32 R12, R72.reuse, R80, R12 ;  /* 0x00000050480c723c */ /* 0x050ff0000000180c */
        /* <DEDUP_REMOVED lines=40> */
[----:B------:R-:W2:Y:S07]  /*3ba0*/  LDSM.16.M88.4 R76, [R252+0x10800] ;  /* 0x01080000fc4c783b */ /* 0x000eae0000000200 */
[C---:B---3--:R-:W-:Y:S08]  /*3bb0*/  HMMA.16816.F32 R12, R68.reuse, R80, R12 ;  /* 0x00000050440c723c */ /* 0x048ff0000000180c */
[----:B------:R-:W-:Y:S01]  /*3bc0*/  HMMA.16816.F32 R16, R68, R82, R16 ;  /* 0x000000524410723c */ /* 0x000fe20000001810 */
[----:B------:R-:W-:Y:S05]  /*3bd0*/  LDSM.16.M88.4 R68, [R244+0x4000] ;  /* 0x00400000f444783b */ /* 0x000fea0000000200 */
[----:B------:R-:W3:Y:S02]  /*3be0*/  LDSM.16.M88.4 R80, [R93+0x10000] ;  /* 0x010000005d50783b */ /* 0x000ee40000000200 */
[C---:B-1----:R-:W-:Y:S08]  /*3bf0*/  HMMA.16816.F32 R4, R72.reuse, R84, R4 ;  /* 0x000000544804723c */ /* 0x042ff00000001804 */
[C---:B------:R-:W-:Y:S01]  /*3c00*/  HMMA.16816.F32 R8, R72.reuse, R86, R8 ;  /* 0x000000564808723c */ /* 0x040fe20000001808 */
[----:B------:R1:W4:Y:S07]  /*3c10*/  LDSM.16.M88.4 R84, [R93+0x10800] ;  /* 0x010800005d54783b */ /* 0x00032e0000000200 */
[C---:B--2---:R-:W-:Y:S08]  /*3c20*/  HMMA.16816.F32 R12, R72.reuse, R76, R12 ;  /* 0x0000004c480c723c */ /* 0x044ff0000000180c */
[----:B------:R-:W-:Y:S01]  /*3c30*/  HMMA.16816.F32 R16, R72, R78, R16 ;  /* 0x0000004e4810723c */ /* 0x000fe20000001810 */
[----:B------:R-:W-:Y:S05]  /*3c40*/  LDSM.16.M88.4 R76, [R90+0x10000] ;  /* 0x010000005a4c783b */ /* 0x000fea0000000200 */
[----:B------:R-:W2:Y:S05]  /*3c50*/  LDSM.16.M88.4 R72, [R99+0x4000] ;  /* 0x004000006348783b */ /* 0x000eaa0000000200 */
[----:B-1----:R-:W5:Y:S01]  /*3c60*/  LDL R93, [R1+0x50] ;  /* 0x00005000015d7983 */ /* 0x002f620000100800 */
[C---:B---3--:R-:W-:Y:S08]  /*3c70*/  HMMA.16816.F32 R4, R68.reuse, R80, R4 ;  /* 0x000000504404723c */ /* 0x048ff00000001804 */
[C---:B------:R-:W-:Y:S01]  /*3c80*/  HMMA.16816.F32 R8, R68.reuse, R82, R8 ;  /* 0x000000524408723c */ /* 0x040fe20000001808 */
[----:B------:R1:W3:Y:S07]  /*3c90*/  LDSM.16.M88.4 R80, [R90+0x10800] ;  /* 0x010800005a50783b */ /* 0x0002ee0000000200 */
[C---:B----4-:R-:W-:Y:S08]  /*3ca0*/  HMMA.16816.F32 R12, R68.reuse, R84, R12 ;  /* 0x00000054440c723c */ /* 0x050ff0000000180c */
[----:B------:R-:W-:Y:S01]  /*3cb0*/  HMMA.16816.F32 R16, R68, R86, R16 ;  /* 0x000000564410723c */ /* 0x000fe20000001810 */
[----:B------:R-:W-:Y:S05]  /*3cc0*/  LDSM.16.M88.4 R68, [R96+0x4000] ;  /* 0x004000006044783b */ /* 0x000fea0000000200 */
[----:B------:R-:W4:Y:S02]  /*3cd0*/  LDSM.16.M88.4 R84, [R89+0x10000] ;  /* 0x010000005954783b */ /* 0x000f240000000200 */
[C---:B--2---:R-:W-:Y:S03]  /*3ce0*/  HMMA.16816.F32 R4, R72.reuse, R76, R4 ;  /* 0x0000004c4804723c */ /* 0x044fe60000001804 */
[----:B-1----:R-:W2:Y:S04]  /*3cf0*/  LDL R90, [R1+0x60] ;  /* 0x00006000015a7983 */ /* 0x002ea80000100800 */
[----:B------:R-:W-:Y:S01]  /*3d00*/  IMAD.U32 R76, RZ, RZ, UR21 ;  /* 0x00000015ff4c7e24 */ /* 0x000fe2000f8e00ff */
[C---:B------:R-:W-:Y:S04]  /*3d10*/  HMMA.16816.F32 R8, R72.reuse, R78, R8 ;  /* 0x0000004e4808723c */ /* 0x040fe80000001808 */
[----:B------:R-:W-:Y:S02]  /*3d20*/  @!P0 IMAD R76, R76, 0x40, R91 ;  /* 0x000000404c4c8824 */ /* 0x000fe400078e025b */
[----:B------:R-:W-:Y:S02]  /*3d30*/  FMUL.FTZ R77, R88, 1.4426950216293334961 ;  /* 0x3fb8aa3b584d7820 */ /* 0x000fe40000410000 */
[C---:B---3--:R-:W-:Y:S04]  /*3d40*/  HMMA.16816.F32 R12, R72.reuse, R80, R12 ;  /* 0x00000050480c723c */ /* 0x048fe8000000180c */
[----:B------:R-:W-:Y:S03]  /*3d50*/  FSEL R77, R77, RZ, P1 ;  /* 0x000000ff4d4d7208 */ /* 0x000fe60000800000 */
[----:B------:R-:W-:Y:S01]  /*3d60*/  @!P0 IADD3 R80, R76, 0x1, RZ ;  /* 0x000000014c508810 */ /* 0x000fe20007ffe0ff */
[----:B------:R-:W-:Y:S07]  /*3d70*/  HMMA.16816.F32 R16, R72, R82, R16 ;  /* 0x000000524810723c */ /* 0x000fee0000001810 */
[----:B------:R-:W-:Y:S02]  /*3d80*/  @!P0 IADD3 R72, R92, UR11, RZ ;  /* 0x0000000b5c488c10 */ /* 0x000fe4000fffe0ff */
[----:B------:R-:W3:Y:S03]  /*3d90*/  LDL R92, [R1+0x54] ;  /* 0x00005400015c7983 */ /* 0x000ee60000100800 */
[----:B------:R-:W-:Y:S01]  /*3da0*/  @!P0 IMNMX R79, R72, UR16, PT ;  /* 0x00000010484f8c17 */ /* 0x000fe2000b800200 */
[C---:B----4-:R-:W-:Y:S05]  /*3db0*/  HMMA.16816.F32 R4, R68.reuse, R84, R4 ;  /* 0x000000544404723c */ /* 0x050fea0000001804 */
[-C--:B------:R-:W-:Y:S02]  /*3dc0*/  @!P0 ISETP.GE.AND P2, PT, R76, R79.reuse, PT ;  /* 0x0000004f4c00820c */ /* 0x080fe40003f46270 */
[----:B------:R-:W-:Y:S01]  /*3dd0*/  @!P0 IADD3 R78, R72, 0x8, RZ ;  /* 0x00000008484e8810 */ /* 0x000fe20007ffe0ff */
[C---:B------:R-:W-:Y:S01]  /*3de0*/  HMMA.16816.F32 R8, R68.reuse, R86, R8 ;  /* 0x000000564408723c */ /* 0x040fe20000001808 */
[----:B------:R-:W1:Y:S02]  /*3df0*/  LDSM.16.M88.4 R72, [R89+0x10800] ;  /* 0x010800005948783b */ /* 0x000e640000000200 */
[-C--:B------:R-:W-:Y:S02]  /*3e00*/  @!P0 ISETP.GE.AND P1, PT, R80, R79.reuse, PT ;  /* 0x0000004f5000820c */ /* 0x080fe40003f26270 */
[----:B------:R-:W-:Y:S11]  /*3e10*/  @!P0 IMNMX R78, R78, UR16, PT ;  /* 0x000000104e4e8c17 */ /* 0x000ff6000b800200 */
[----:B------:R-:W-:Y:S02]  /*3e20*/  @!P0 FSEL R4, R4, -INF , !P2 ;  /* 0xff80000004048808 */ /* 0x000fe40005000000 */
[----:B------:R-:W-:Y:S02]  /*3e30*/  @!P0 FSEL R5, R5, -INF , !P1 ;  /* 0xff80000005058808 */ /* 0x000fe40004800000 */
[-C--:B------:R-:W-:Y:S01]  /*3e40*/  @!P0 ISETP.GE.AND P2, PT, R76, R78.reuse, PT ;  /* 0x0000004e4c00820c */ /* 0x080fe20003f46270 */
[--C-:B------:R-:W-:Y:S02]  /*3e50*/  FFMA.FTZ R4, R4, c[0x0][0x23c], -R77.reuse ;  /* 0x00008f0004047a23 */ /* 0x100fe4000001084d */
[--C-:B------:R-:W-:Y:S01]  /*3e60*/  FFMA.FTZ R5, R5, c[0x0][0x23c], -R77.reuse ;  /* 0x00008f0005057a23 */ /* 0x100fe2000001084d */
[----:B------:R-:W-:Y:S01]  /*3e70*/  @!P0 FSEL R6, R6, -INF , !P2 ;  /* 0xff80000006068808 */ /* 0x000fe20005000000 */
[----:B------:R-:W-:Y:S10]  /*3e80*/  MUFU.EX2 R88, R4 ;  /* 0x0000000400587308 */ /* 0x000ff40000000800 */
[----:B------:R4:W2:Y:S01]  /*3e90*/  MUFU.EX2 R86, R5 ;  /* 0x0000000500567308 */ /* 0x0008a20000000800 */
[C---:B-1----:R-:W-:Y:S08]  /*3ea0*/  HMMA.16816.F32 R12, R68.reuse, R72, R12 ;  /* 0x00000048440c723c */ /* 0x042ff0000000180c */
[----:B------:R-:W-:Y:S04]  /*3eb0*/  HMMA.16816.F32 R16, R68, R74, R16 ;  /* 0x0000004a4410723c */ /* 0x000fe80000001810 */
[----:B----4-:R-:W-:Y:S01]  /*3ec0*/  @!P0 IADD3 R5, R76, 0x8, RZ ;  /* 0x000000084c058810 */ /* 0x010fe20007ffe0ff */
[C---:B--2---:R-:W-:Y:S01]  /*3ed0*/  FMUL.FTZ R4, R90.reuse, 1.4426950216293334961 ;  /* 0x3fb8aa3b5a047820 */ /* 0x044fe20000410000 */
[----:B------:R-:W-:Y:S06]  /*3ee0*/  FSETP.NEU.FTZ.AND P1, PT, R90, -INF , PT ;  /* 0xff8000005a00780b */ /* 0x000fec0003f3d000 */
[----:B------:R-:W-:Y:S02]  /*3ef0*/  FSEL R4, R4, RZ, P1 ;  /* 0x000000ff04047208 */ /* 0x000fe40000800000 */
[-C--:B------:R-:W-:Y:S03]  /*3f00*/  @!P0 ISETP.GE.AND P1, PT, R80, R78.reuse, PT ;  /* 0x0000004e5000820c */ /* 0x080fe60003f26270 */
[--C-:B------:R-:W-:Y:S01]  /*3f10*/  FFMA.FTZ R6, R6, c[0x0][0x23c], -R4.reuse ;  /* 0x00008f0006067a23 */ /* 0x100fe20000010804 */
[----:B------:R-:W-:Y:S02]  /*3f20*/  @!P0 FSEL R7, R7, -INF , !P1 ;  /* 0xff80000007078808 */ /* 0x000fe40004800000 */
[-C--:B------:R-:W-:Y:S01]  /*3f30*/  @!P0 ISETP.GE.AND P1, PT, R5, R79.reuse, PT ;  /* 0x0000004f0500820c */ /* 0x080fe20003f26270 */
[----:B------:R1:W-:Y:S02]  /*3f40*/  MUFU.EX2 R91, R6 ;  /* 0x00000006005b7308 */ /* 0x0003e40000000800 */
[--C-:B------:R-:W-:Y:S01]  /*3f50*/  FFMA.FTZ R7, R7, c[0x0][0x23c], -R4.reuse ;  /* 0x00008f0007077a23 */ /* 0x100fe20000010804 */
[----:B------:R-:W-:Y:S05]  /*3f60*/  @!P0 FSEL R8, R8, -INF , !P1 ;  /* 0xff80000008088808 */ /* 0x000fea0004800000 */
[--C-:B------:R-:W-:Y:S02]  /*3f70*/  FFMA.FTZ R8, R8, c[0x0][0x23c], -R77.reuse ;  /* 0x00008f0008087a23 */ /* 0x100fe4000001084d */
[----:B------:R-:W2:Y:S10]  /*3f80*/  MUFU.EX2 R90, R7 ;  /* 0x00000007005a7308 */ /* 0x000eb40000000800 */
        /* <DEDUP_REMOVED lines=31> */
[----:B------:R-:W-:Y:S01]  /*4180*/  F2FP.PACK_AB R6, R86, R88 ;  /* 0x000000585606723e */ /* 0x000fe200000000ff */
[--C-:B------:R-:W-:Y:S01]  /*4190*/  FFMA.FTZ R15, R15, c[0x0][0x23c], -R4.reuse ;  /* 0x00008f000f0f7a23 */ /* 0x100fe20000010804 */
[----:B------:R-:W-:Y:S02]  /*41a0*/  @!P0 FSEL R16, R16, -INF , !P1 ;  /* 0xff80000010108808 */ /* 0x000fe40004800000 */
[----:B------:R-:W-:Y:S01]  /*41b0*/  @!P0 ISETP.GE.AND P1, PT, R76, R79, PT ;  /* 0x0000004f4c00820c */ /* 0x000fe20003f26270 */
[----:B------:R4:W-:Y:S02]  /*41c0*/  STS [R95+0x14000], R6 ;  /* 0x014000065f007388 */ /* 0x0009e40000000800 */
[--C-:B------:R-:W-:Y:S01]  /*41d0*/  FFMA.FTZ R16, R16, c[0x0][0x23c], -R77.reuse ;  /* 0x00008f0010107a23 */ /* 0x100fe2000001084d */
[----:B------:R-:W-:Y:S01]  /*41e0*/  @!P0 FSEL R17, R17, -INF , !P1 ;  /* 0xff80000011118808 */ /* 0x000fe20004800000 */
[----:B------:R-:W3:Y:S01]  /*41f0*/  MUFU.EX2 R80, R13 ;  /* 0x0000000d00507308 */ /* 0x000ee20000000800 */
        /* <DEDUP_REMOVED lines=12> */
[----:B------:R-:W-:Y:S05]  /*42c0*/  IADD3.X R75, R97, UR9, RZ, P0, !PT ;  /* 0x00000009614b7c10 */ /* 0x000fea00087fe4ff */
[----:B------:R1:W-:Y:S01]  /*42d0*/  MUFU.EX2 R76, R4 ;  /* 0x00000004004c7308 */ /* 0x0003e20000000800 */
[----:B------:R-:W2:Y:S01]  /*42e0*/  LDG.E R73, [R74.64] ;  /* 0x000000044a497981 */ /* 0x000ea2000c1e1900 */
[----:B---3--:R-:W-:Y:S04]  /*42f0*/  F2FP.PACK_AB R7, R80, R81 ;  /* 0x000000515007723e */ /* 0x008fe800000000ff */
[----:B------:R-:W3:Y:S04]  /*4300*/  LDG.E R72, [R74.64+0x20] ;  /* 0x000020044a487981 */ /* 0x000ee8000c1e1900 */
[----:B------:R-:W4:Y:S10]  /*4310*/  MUFU.EX2 R83, R15 ;  /* 0x0000000f00537308 */ /* 0x000f340000000800 */
[----:B------:R-:W-:Y:S01]  /*4320*/  MUFU.EX2 R79, R16 ;  /* 0x00000010004f7308 */ /* 0x000fe20000000800 */
[----:B-1----:R-:W-:Y:S05]  /*4330*/  F2FP.PACK_AB R4, R82, R85 ;  /* 0x000000555204723e */ /* 0x002fea00000000ff */
[----:B------:R1:W-:Y:S04]  /*4340*/  STS [R94+0x14000], R4 ;  /* 0x014000045e007388 */ /* 0x0003e80000000800 */
[----:B------:R-:W1:Y:S01]  /*4350*/  MUFU.EX2 R77, R77 ;  /* 0x0000004d004d7308 */ /* 0x000e620000000800 */
[----:B------:R-:W-:Y:S01]  /*4360*/  STS [R94+0x14400], R8 ;  /* 0x014400085e007388 */ /* 0x000fe20000000800 */
[----:B----4-:R-:W-:Y:S04]  /*4370*/  F2FP.PACK_AB R6, R83, R84 ;  /* 0x000000545306723e */ /* 0x010fe800000000ff */
[----:B-----5:R-:W-:Y:S04]  /*4380*/  STS [R93+0x14000], R7 ;  /* 0x014000075d007388 */ /* 0x020fe80000000800 */
[----:B------:R-:W4:Y:S01]  /*4390*/  MUFU.EX2 R78, R18 ;  /* 0x00000012004e7308 */ /* 0x000f220000000800 */
[----:B------:R-:W-:Y:S01]  /*43a0*/  STS [R93+0x14400], R6 ;  /* 0x014400065d007388 */ /* 0x000fe20000000800 */
[----:B-1----:R-:W-:Y:S05]  /*43b0*/  F2FP.PACK_AB R5, R77, R79 ;  /* 0x0000004f4d05723e */ /* 0x002fea00000000ff */
[----:B------:R-:W-:Y:S01]  /*43c0*/  STS [R92+0x14000], R5 ;  /* 0x014000055c007388 */ /* 0x000fe20000000800 */
[----:B----4-:R-:W-:Y:S05]  /*43d0*/  F2FP.PACK_AB R4, R76, R78 ;  /* 0x0000004e4c04723e */ /* 0x010fea00000000ff */
[----:B------:R-:W-:Y:S05]  /*43e0*/  STS [R92+0x14400], R4 ;  /* 0x014400045c007388 */ /* 0x000fea0000000800 */
[----:B------:R-:W1:Y:S05]  /*43f0*/  LDSM.16.M88.4 R16, [R245+0x6000] ;  /* 0x00600000f510783b */ /* 0x000e6a0000000200 */
[----:B------:R-:W4:Y:S01]  /*4400*/  LDSM.16.M88.4 R68, [R244+0x6000] ;  /* 0x00600000f444783b */ /* 0x000f220000000200 */
[C---:B-1----:R-:W-:Y:S08]  /*4410*/  HMMA.16816.F32 R4, R16.reuse, R148, RZ ;  /* 0x000000941004723c */ /* 0x042ff000000018ff */
[C---:B------:R-:W-:Y:S08]  /*4420*/  HMMA.16816.F32 R8, R16.reuse, R150, RZ ;  /* 0x000000961008723c */ /* 0x040ff000000018ff */
[C---:B------:R-:W-:Y:S08]  /*4430*/  HMMA.16816.F32 R12, R16.reuse, R152, RZ ;  /* 0x00000098100c723c */ /* 0x040ff000000018ff */
[----:B------:R-:W-:Y:S08]  /*4440*/  HMMA.16816.F32 R16, R16, R154, RZ ;  /* 0x0000009a1010723c */ /* 0x000ff000000018ff */
[C---:B----4-:R-:W-:Y:S08]  /*4450*/  HMMA.16816.F32 R4, R68.reuse, R156, R4 ;  /* 0x0000009c4404723c */ /* 0x050ff00000001804 */
        /* <DEDUP_REMOVED lines=53> */
[----:B---3--:R-:W-:Y:S03]  /*47b0*/  FADD.FTZ R6, -R72, R6 ;  /* 0x0000000648067221 */ /* 0x008fe60000010100 */
[C---:B--2---:R-:W-:Y:S02]  /*47c0*/  FADD.FTZ R68, -R73.reuse, R4 ;  /* 0x0000000449447221 */ /* 0x044fe40000010100 */
        /* <DEDUP_REMOVED lines=127> */
[----:B-1----:R-:W2:Y:S01]  /*4fc0*/  LDL.LU.64 R90, [R1+0x40] ;  /* 0x00004000015a7983 */ /* 0x002ea20000300a00 */
[----:B------:R-:W-:Y:S01]  /*4fd0*/  IMAD.MOV.U32 R6, RZ, RZ, c[0x0][0x370] ;  /* 0x0000dc00ff067624 */ /* 0x000fe200078e00ff */
[----:B------:R-:W-:Y:S02]  /*4fe0*/  MOV R7, c[0x0][0x374] ;  /* 0x0000dd0000077a02 */ /* 0x000fe40000000f00 */
[----:B------:R-:W3:Y:S01]  /*4ff0*/  LDL R88, [R1+0x38] ;  /* 0x0000380001587983 */ /* 0x000ee20000100800 */
[----:B------:R-:W-:Y:S05]  /*5000*/  IMAD.U32 R4, R6, -0x40, RZ ;  /* 0xffffffc006047824 */ /* 0x000fea00078e00ff */
[C---:B--2---:R-:W-:Y:S04]  /*5010*/  LEA R5, P0, R4.reuse, R90, 0x1 ;  /* 0x0000005a04057211 */ /* 0x044fe800078008ff */
[----:B------:R-:W-:Y:S01]  /*5020*/  LEA.HI.X.SX32 R4, R4, R91, 0x1, P0 ;  /* 0x0000005b04047211 */ /* 0x000fe200000f0eff */
[----:B------:R-:W-:Y:S03]  /*5030*/  IMAD.MOV.U32 R8, RZ, RZ, R5 ;  /* 0x000000ffff087224 */ /* 0x000fe600078e0005 */
[----:B------:R-:W-:Y:S02]  /*5040*/  MOV R9, R4 ;  /* 0x0000000400097202 */ /* 0x000fe40000000f00 */
[C---:B------:R-:W-:Y:S03]  /*5050*/  LEA R4, P0, R6.reuse, R8, 0x6 ;  /* 0x0000000806047211 */ /* 0x040fe600078030ff */
[----:B------:R-:W-:Y:S01]  /*5060*/  @!PT LDS RZ, [RZ] ;  /* 0x00000000fffff984 */ /* 0x000fe20000000800 */
[----:B------:R-:W-:Y:S01]  /*5070*/  @!PT LDS RZ, [RZ] ;  /* 0x00000000fffff984 */ /* 0x000fe20000000800 */
[----:B------:R-:W-:Y:S01]  /*5080*/  @!PT LDS RZ, [RZ] ;  /* 0x00000000fffff984 */ /* 0x000fe20000000800 */
[----:B---3--:R1:W-:Y:S01]  /*5090*/  LDGSTS.E.BYPASS.LTC128B.128 [R88+0x6000], [R8.64] ;  /* 0x0600000008587fae */ /* 0x0083e2000b901d44 */
[----:B------:R-:W-:Y:S03]  /*50a0*/  LEA.HI.X R5, R6, R9, R7, 0x6, P0 ;  /* 0x0000000906057211 */ /* 0x000fe600000f3407 */
[----:B------:R1:W-:Y:S04]  /*50b0*/  LDGSTS.E.BYPASS.LTC128B.128 [R88+0x8000], [R8.64+0x80] ;  /* 0x0800008008587fae */ /* 0x0003e8000b901d44 */
[----:B------:R1:W-:Y:S04]  /*50c0*/  LDGSTS.E.BYPASS.LTC128B.128 [R88+0xa000], [R8.64+0x100] ;  /* 0x0a00010008587fae */ /* 0x0003e8000b901d44 */
[----:B------:R1:W-:Y:S04]  /*50d0*/  LDGSTS.E.BYPASS.LTC128B.128 [R88+0x7000], [R4.64] ;  /* 0x0700000004587fae */ /* 0x0003e8000b901d44 */
[----:B------:R1:W-:Y:S04]  /*50e0*/  LDGSTS.E.BYPASS.LTC128B.128 [R88+0x9000], [R4.64+0x80] ;  /* 0x0900008004587fae */ /* 0x0003e8000b901d44 */
[----:B------:R1:W-:Y:S04]  /*50f0*/  LDGSTS.E.BYPASS.LTC128B.128 [R88+0xb000], [R4.64+0x100] ;  /* 0x0b00010004587fae */ /* 0x0003e8000b901d44 */
[----:B------:R1:W-:Y:S04]  /*5100*/  STL.64 [R1+0x40], R8 ;  /* 0x0000400801007387 */ /* 0x0003e80000100a00 */
[----:B------:R-:W0:Y:S02]  /*5110*/  LDGDEPBAR ;  /* 0x00000000000079af */ /* 0x000e240000000000 */
.L_x_62:
        /* <DEDUP_REMOVED lines=117> */
[-C--:B-1----:R-:W-:Y:S01]  /*5870*/  LEA.HI.X.SX32 R5, R249, R21.reuse, 0x2, P0 ;  /* 0x00000015f9057211 */ /* 0x082fe200000f16ff */
[C---:B------:R-:W-:Y:S02]  /*5880*/  IMAD R249, R250.reuse, 0x28, RZ ;  /* 0x00000028faf97824 */ /* 0x040fe400078e02ff */
[----:B------:R-:W-:Y:S01]  /*5890*/  IMAD R250, R250, 0x30, RZ ;  /* 0x00000030fafa7824 */ /* 0x000fe200078e02ff */
[----:B---3--:R1:W-:Y:S04]  /*58a0*/  @P3 STL [R1+0x5c], R25 ;  /* 0x00005c1901003387 */ /* 0x0083e80000100800 */
[----:B-1----:R1:W5:Y:S04]  /*58b0*/  LDL.LU.64 R24, [R1+0x98] ;  /* 0x0000980001187983 */ /* 0x0023680000300a00 */
[----:B----4-:R2:W-:Y:S02]  /*58c0*/  @P3 STL [R1+0x60], R246 ;  /* 0x000060f601003387 */ /* 0x0105e40000100800 */
[CC--:B--2---:R-:W-:Y:S04]  /*58d0*/  LEA R246, P1, R248.reuse, R20.reuse, 0x2 ;  /* 0x00000014f8f67211 */ /* 0x0c4fe800078210ff */
[-C--:B------:R-:W-:Y:S02]  /*58e0*/  LEA.HI.X.SX32 R247, R248, R21.reuse, 0x2, P1 ;  /* 0x00000015f8f77211 */ /* 0x080fe400008f16ff */
[-C--:B------:R-:W-:Y:S03]  /*58f0*/  LEA R248, P1, R251, R20.reuse, 0x2 ;  /* 0x00000014fbf87211 */ /* 0x080fe600078210ff */
[----:B------:R2:W-:Y:S04]  /*5900*/  RED.E.ADD.F32.FTZ.RN.STRONG.GPU [R246.64], R6 ;  /* 0x00000006f600798e */ /* 0x0005e8000c10e784 */
[----:B------:R3:W-:Y:S04]  /*5910*/  RED.E.ADD.F32.FTZ.RN.STRONG.GPU [R4.64], R7 ;  /* 0x000000070400798e */ /* 0x0007e8000c10e784 */
[----:B--2---:R-:W2:Y:S01]  /*5920*/  LDL R6, [R1+0x38] ;  /* 0x0000380001067983 */ /* 0x004ea20000100800 */
[-C--:B------:R-:W-:Y:S02]  /*5930*/  LEA R246, P0, R249, R20.reuse, 0x2 ;  /* 0x00000014f9f67211 */ /* 0x080fe400078010ff */
[-C--:B------:R-:W-:Y:S01]  /*5940*/  LEA.HI.X.SX32 R249, R251, R21.reuse, 0x2, P1 ;  /* 0x00000015fbf97211 */ /* 0x080fe200008f16ff */
[----:B------:R-:W-:Y:S01]  /*5950*/  IMAD.MOV.U32 R251, RZ, RZ, c[0x0][0x22c] ;  /* 0x00008b00fffb7624 */ /* 0x000fe200078e00ff */
[CC--:B---3--:R-:W-:Y:S03]  /*5960*/  LEA R4, P1, R250.reuse, R20.reuse, 0x2 ;  /* 0x00000014fa047211 */ /* 0x0c8fe600078210ff */
[----:B------:R-:W-:Y:S01]  /*5970*/  IMAD R251, R251, c[0x0][0x1c0], RZ ;  /* 0x00007000fbfb7a24 */ /* 0x000fe200078e02ff */
[----:B------:R3:W-:Y:S01]  /*5980*/  RED.E.ADD.F32.FTZ.RN.STRONG.GPU [R248.64], R8 ;  /* 0x00000008f800798e */ /* 0x0007e2000c10e784 */
[-C--:B------:R-:W-:Y:S02]  /*5990*/  LEA.HI.X.SX32 R5, R250, R21.reuse, 0x2, P1 ;  /* 0x00000015fa057211 */ /* 0x080fe400008f16ff */
[C---:B------:R-:W-:Y:S02]  /*59a0*/  IMAD R247, R251.reuse, 0x28, RZ ;  /* 0x00000028fbf77824 */ /* 0x040fe400078e02ff */
[----:B------:R-:W-:Y:S03]  /*59b0*/  IMAD R7, R251, 0x38, RZ ;  /* 0x00000038fb077824 */ /* 0x000fe600078e02ff */
[-C--:B------:R-:W-:Y:S05]  /*59c0*/  LEA.HI.X.SX32 R247, R247, R21.reuse, 0x2, P0 ;  /* 0x00000015f7f77211 */ /* 0x080fea00000f16ff */
[----:B------:R4:W-:Y:S04]  /*59d0*/  RED.E.ADD.F32.FTZ.RN.STRONG.GPU [R246.64], R9 ;  /* 0x00000009f600798e */ /* 0x0009e8000c10e784 */
[----:B------:R1:W-:Y:S01]  /*59e0*/  RED.E.ADD.F32.FTZ.RN.STRONG.GPU [R4.64], R10 ;  /* 0x0000000a0400798e */ /* 0x0003e2000c10e784 */
[----:B---3--:R-:W-:Y:S04]  /*59f0*/  IMAD.MOV.U32 R249, RZ, RZ, c[0x0][0x22c] ;  /* 0x00008b00fff97624 */ /* 0x008fe800078e00ff */
[----:B------:R-:W-:Y:S04]  /*5a00*/  IMAD R249, R249, c[0x0][0x1c0], RZ ;  /* 0x00007000f9f97a24 */ /* 0x000fe800078e02ff */
[C---:B------:R-:W-:Y:S02]  /*5a10*/  IMAD.SHL.U32 R248, R249.reuse, 0x10, RZ ;  /* 0x00000010f9f87824 */ /* 0x040fe400078e00ff */
[----:B------:R-:W-:Y:S03]  /*5a20*/  IMAD.SHL.U32 R249, R249, 0x8, RZ ;  /* 0x00000008f9f97824 */ /* 0x000fe600078e00ff */
[----:B----4-:R-:W-:Y:S05]  /*5a30*/  IADD3 R9, R248, 0x20, RZ ;  /* 0x00000020f8097810 */ /* 0x010fea0007ffe0ff */
[----:B-1----:R-:W-:Y:S02]  /*5a40*/  IMAD.IADD R4, R249, 0x1, R9 ;  /* 0x00000001f9047824 */ /* 0x002fe400078e0209 */
[----:B--2---:R-:W-:Y:S01]  /*5a50*/  IMAD.MOV.U32 R251, RZ, RZ, R6 ;  /* 0x000000fffffb7224 */ /* 0x004fe200078e0006 */
[CC--:B------:R-:W-:Y:S04]  /*5a60*/  LEA R6, P0, R7.reuse, R20.reuse, 0x2 ;  /* 0x0000001407067211 */ /* 0x0c0fe800078010ff */
[-C--:B------:R-:W-:Y:S02]  /*5a70*/  LEA.HI.X.SX32 R7, R7, R21.reuse, 0x2, P0 ;  /* 0x0000001507077211 */ /* 0x080fe400000f16ff */
[CC--:B------:R-:W-:Y:S03]  /*5a80*/  LEA R8, P0, R9.reuse, R20.reuse, 0x2 ;  /* 0x0000001409087211 */ /* 0x0c0fe600078010ff */
[----:B------:R1:W-:Y:S01]  /*5a90*/  RED.E.ADD.F32.FTZ.RN.STRONG.GPU [R6.64], R11 ;  /* 0x0000000b0600798e */ /* 0x0003e2000c10e784 */
[-C--:B------:R-:W-:Y:S02]  /*5aa0*/  LEA.HI.X.SX32 R9, R9, R21.reuse, 0x2, P0 ;  /* 0x0000001509097211 */ /* 0x080fe400000f16ff */
[CC--:B------:R-:W-:Y:S01]  /*5ab0*/  LEA R246, P0, R4.reuse, R20.reuse, 0x2 ;  /* 0x0000001404f67211 */ /* 0x0c0fe200078010ff */
[----:B------:R2:W-:Y:S03]  /*5ac0*/  RED.E.ADD.F32.FTZ.RN.STRONG.GPU [R20.64+0x80], R16 ;  /* 0x000080101400798e */ /* 0x0005e6000c10e784 */
[-C--:B------:R-:W-:Y:S01]  /*5ad0*/  LEA.HI.X.SX32 R247, R4, R21.reuse, 0x2, P0 ;  /* 0x0000001504f77211 */ /* 0x080fe200000f16ff */
[----:B------:R3:W-:Y:S04]  /*5ae0*/  RED.E.ADD.F32.FTZ.RN.STRONG.GPU [R244.64+0x80], R17 ;  /* 0x00008011f400798e */ /* 0x0007e8000c10e784 */
[----:B------:R4:W-:Y:S04]  /*5af0*/  RED.E.ADD.F32.FTZ.RN.STRONG.GPU [R8.64], R18 ;  /* 0x000000120800798e */ /* 0x0009e8000c10e784 */
[----:B------:R-:W-:Y:S01]  /*5b00*/  RED.E.ADD.F32.FTZ.RN.STRONG.GPU [R246.64], R19 ;  /* 0x00000013f600798e */ /* 0x000fe2000c10e784 */
[C---:B-1----:R-:W-:Y:S04]  /*5b10*/  IMAD.IADD R6, R249.reuse, 0x1, R4 ;  /* 0x00000001f9067824 */ /* 0x042fe800078e0204 */
[C---:B------:R-:W-:Y:S01]  /*5b20*/  IMAD.IADD R5, R249.reuse, 0x1, R6 ;  /* 0x00000001f9057824 */ /* 0x040fe200078e0206 */
[CC--:B------:R-:W-:Y:S03]  /*5b30*/  LEA R10, P1, R6.reuse, R20.reuse, 0x2 ;  /* 0x00000014060a7211 */ /* 0x0c0fe600078210ff */
[----:B------:R-:W-:Y:S01]  /*5b40*/  IMAD.IADD R4, R249, 0x1, R5 ;  /* 0x00000001f9047824 */ /* 0x000fe200078e0205 */
[CC--:B--2---:R-:W-:Y:S02]  /*5b50*/  LEA R16, P0, R5.reuse, R20.reuse, 0x2 ;  /* 0x0000001405107211 */ /* 0x0c4fe400078010ff */
[-C--:B------:R-:W-:Y:S02]  /*5b60*/  LEA.HI.X.SX32 R11, R6, R21.reuse, 0x2, P1 ;  /* 0x00000015060b7211 */ /* 0x080fe400008f16ff */
[-C--:B---3--:R-:W-:Y:S01]  /*5b70*/  LEA.HI.X.SX32 R17, R5, R21.reuse, 0x2, P0 ;  /* 0x0000001505117211 */ /* 0x088fe200000f16ff */
[----:B------:R-:W-:Y:S01]  /*5b80*/  IMAD.IADD R5, R249, 0x1, R4 ;  /* 0x00000001f9057824 */ /* 0x000fe200078e0204 */
[CC--:B----4-:R-:W-:Y:S01]  /*5b90*/  LEA R8, P0, R4.reuse, R20.reuse, 0x2 ;  /* 0x0000001404087211 */ /* 0x0d0fe200078010ff */
[----:B------:R1:W-:Y:S03]  /*5ba0*/  RED.E.ADD.F32.FTZ.RN.STRONG.GPU [R10.64], R12 ;  /* 0x0000000c0a00798e */ /* 0x0003e6000c10e784 */
[-C--:B------:R-:W-:Y:S01]  /*5bb0*/  LEA.HI.X.SX32 R9, R4, R21.reuse, 0x2, P0 ;  /* 0x0000001504097211 */ /* 0x080fe200000f16ff */
[----:B------:R-:W-:Y:S01]  /*5bc0*/  RED.E.ADD.F32.FTZ.RN.STRONG.GPU [R16.64], R13 ;  /* 0x0000000d1000798e */ /* 0x000fe2000c10e784 */
[CC--:B------:R-:W-:Y:S03]  /*5bd0*/  LEA R6, P0, R5.reuse, R20.reuse, 0x2 ;  /* 0x0000001405067211 */ /* 0x0c0fe600078010ff */
[----:B------:R2:W-:Y:S01]  /*5be0*/  RED.E.ADD.F32.FTZ.RN.STRONG.GPU [R8.64], R14 ;  /* 0x0000000e0800798e */ /* 0x0005e2000c10e784 */
[-C--:B------:R-:W-:Y:S03]  /*5bf0*/  LEA.HI.X.SX32 R7, R5, R21.reuse, 0x2, P0 ;  /* 0x0000001505077211 */ /* 0x080fe600000f16ff */
[----:B------:R-:W-:Y:S04]  /*5c00*/  LDSM.16.MT88.4 R16, [R0+0x2000] ;  /* 0x002000000010783b */ /* 0x000fe80000004200 */
[----:B------:R3:W-:Y:S04]  /*5c10*/  RED.E.ADD.F32.FTZ.RN.STRONG.GPU [R6.64], R15 ;  /* 0x0000000f0600798e */ /* 0x0007e8000c10e784 */
[----:B------:R-:W-:Y:S04]  /*5c20*/  RED.E.ADD.F32.FTZ.RN.STRONG.GPU [R20.64+0x100], R68 ;  /* 0x000100441400798e */ /* 0x000fe8000c10e784 */
[----:B------:R-:W-:Y:S01]  /*5c30*/  RED.E.ADD.F32.FTZ.RN.STRONG.GPU [R244.64+0x100], R69 ;  /* 0x00010045f400798e */ /* 0x000fe2000c10e784 */
[----:B-1----:R-:W-:Y:S05]  /*5c40*/  IADD3 R10, R248, 0x40, RZ ;  /* 0x00000040f80a7810 */ /* 0x002fea0007ffe0ff */
[C---:B------:R-:W-:Y:S01]  /*5c50*/  IMAD.IADD R4, R249.reuse, 0x1, R10 ;  /* 0x00000001f9047824 */ /* 0x040fe200078e020a */
[CC--:B--2---:R-:W-:Y:S04]  /*5c60*/  LEA R8, P0, R10.reuse, R20.reuse, 0x2 ;  /* 0x000000140a087211 */ /* 0x0c4fe800078010ff */
[-C--:B------:R-:W-:Y:S02]  /*5c70*/  LEA.HI.X.SX32 R9, R10, R21.reuse, 0x2, P0 ;  /* 0x000000150a097211 */ /* 0x080fe400000f16ff */
[CC--:B------:R-:W-:Y:S01]  /*5c80*/  LEA R14, P0, R4.reuse, R20.reuse, 0x2 ;  /* 0x00000014040e7211 */ /* 0x0c0fe200078010ff */
[C---:B---3--:R-:W-:Y:S02]  /*5c90*/  IMAD.IADD R6, R249.reuse, 0x1, R4 ;  /* 0x00000001f9067824 */ /* 0x048fe400078e0204 */
[----:B------:R1:W-:Y:S01]  /*5ca0*/  RED.E.ADD.F32.FTZ.RN.STRONG.GPU [R8.64], R70 ;  /* 0x000000460800798e */ /* 0x0003e2000c10e784 */
[-C--:B------:R-:W-:Y:S01]  /*5cb0*/  LEA.HI.X.SX32 R15, R4, R21.reuse, 0x2, P0 ;  /* 0x00000015040f7211 */ /* 0x080fe200000f16ff */
[C---:B------:R-:W-:Y:S01]  /*5cc0*/  IMAD.IADD R5, R249.reuse, 0x1, R6 ;  /* 0x00000001f9057824 */ /* 0x040fe200078e0206 */
[CC--:B------:R-:W-:Y:S03]  /*5cd0*/  LEA R10, P1, R6.reuse, R20.reuse, 0x2 ;  /* 0x00000014060a7211 */ /* 0x0c0fe600078210ff */
[----:B------:R-:W-:Y:S01]  /*5ce0*/  RED.E.ADD.F32.FTZ.RN.STRONG.GPU [R14.64], R71 ;  /* 0x000000470e00798e */ /* 0x000fe2000c10e784 */
[----:B------:R-:W-:Y:S01]  /*5cf0*/  IMAD.IADD R4, R249, 0x1, R5 ;  /* 0x00000001f9047824 */ /* 0x000fe200078e0205 */
[CC--:B------:R-:W-:Y:S02]  /*5d00*/  LEA R12, P0, R5.reuse, R20.reuse, 0x2 ;  /* 0x00000014050c7211 */ /* 0x0c0fe400078010ff */
[-C--:B------:R-:W-:Y:S01]  /*5d10*/  LEA.HI.X.SX32 R11, R6, R21.reuse, 0x2, P1 ;  /* 0x00000015060b7211 */ /* 0x080fe200008f16ff */
[----:B------:R-:W-:Y:S01]  /*5d20*/  LDSM.16.MT88.4 R68, [R0+0x4000] ;  /* 0x004000000044783b */ /* 0x000fe20000004200 */
[-C--:B------:R-:W-:Y:S01]  /*5d30*/  LEA.HI.X.SX32 R13, R5, R21.reuse, 0x2, P0 ;  /* 0x00000015050d7211 */ /* 0x080fe200000f16ff */
[----:B------:R-:W-:Y:S02]  /*5d40*/  IMAD.IADD R5, R249, 0x1, R4 ;  /* 0x00000001f9057824 */ /* 0x000fe400078e0204 */
        /* <DEDUP_REMOVED lines=10> */
[C---:B------:R-:W-:Y:S02]  /*5df0*/  IMAD.IADD R4, R249.reuse, 0x1, R10 ;  /* 0x00000001f9047824 */ /* 0x040fe400078e020a */
[----:B------:R-:W-:Y:S04]  /*5e00*/  RED.E.ADD.F32.FTZ.RN.STRONG.GPU [R244.64+0x180], R81 ;  /* 0x00018051f400798e */ /* 0x000fe8000c10e784 */
[----:B------:R-:W-:Y:S01]  /*5e10*/  LDSM.16.MT88.4 R72, [R3+0x12800] ;  /* 0x012800000348783b */ /* 0x000fe20000004200 */
[CC--:B-1----:R-:W-:Y:S04]  /*5e20*/  LEA R8, P0, R10.reuse, R20.reuse, 0x2 ;  /* 0x000000140a087211 */ /* 0x0c2fe800078010ff */
[-C--:B------:R-:W-:Y:S01]  /*5e30*/  LEA.HI.X.SX32 R9, R10, R21.reuse, 0x2, P0 ;  /* 0x000000150a097211 */ /* 0x080fe200000f16ff */
[C---:B---3--:R-:W-:Y:S01]  /*5e40*/  IMAD.IADD R6, R249.reuse, 0x1, R4 ;  /* 0x00000001f9067824 */ /* 0x048fe200078e0204 */
[CC--:B------:R-:W-:Y:S03]  /*5e50*/  LEA R14, P0, R4.reuse, R20.reuse, 0x2 ;  /* 0x00000014040e7211 */ /* 0x0c0fe600078010ff */
[----:B------:R1:W-:Y:S01]  /*5e60*/  RED.E.ADD.F32.FTZ.RN.STRONG.GPU [R8.64], R82 ;  /* 0x000000520800798e */ /* 0x0003e2000c10e784 */
[C---:B------:R-:W-:Y:S01]  /*5e70*/  IMAD.IADD R5, R249.reuse, 0x1, R6 ;  /* 0x00000001f9057824 */ /* 0x040fe200078e0206 */
[-C--:B------:R-:W-:Y:S02]  /*5e80*/  LEA.HI.X.SX32 R15, R4, R21.reuse, 0x2, P0 ;  /* 0x00000015040f7211 */ /* 0x080fe400000f16ff */
[CC--:B------:R-:W-:Y:S01]  /*5e90*/  LEA R10, P1, R6.reuse, R20.reuse, 0x2 ;  /* 0x00000014060a7211 */ /* 0x0c0fe200078210ff */
        /* <DEDUP_REMOVED lines=26> */
[-C--:B------:R-:W-:Y:S03]  /*6040*/  LEA.HI.X.SX32 R13, R4, R21.reuse, 0x2, P0 ;  /* 0x00000015040d7211 */ /* 0x080fe600000f16ff */
[----:B------:R-:W-:Y:S01]  /*6050*/  IMAD.IADD R4, R249, 0x1, R5 ;  /* 0x00000001f9047824 */ /* 0x000fe200078e0205 */
        /* <DEDUP_REMOVED lines=12> */
[----:B------:R3:W-:Y:S01]  /*6120*/  RED.E.ADD.F32.FTZ.RN.STRONG.GPU [R6.64], R90 ;  /* 0x0000005a0600798e */ /* 0x0007e2000c10e784 */
[CC--:B-1----:R-:W-:Y:S04]  /*6130*/  LEA R8, P0, R5.reuse, R20.reuse, 0x2 ;  /* 0x0000001405087211 */ /* 0x0c2fe800078010ff */
[-C--:B------:R-:W-:Y:S02]  /*6140*/  LEA.HI.X.SX32 R9, R5, R21.reuse, 0x2, P0 ;  /* 0x0000001505097211 */ /* 0x080fe400000f16ff */
[CC--:B--2---:R-:W-:Y:S01]  /*6150*/  LEA R10, P0, R4.reuse, R20.reuse, 0x2 ;  /* 0x00000014040a7211 */ /* 0x0c4fe200078010ff */
[C---:B---3--:R-:W-:Y:S02]  /*6160*/  IMAD.IADD R6, R249.reuse, 0x1, R4 ;  /* 0x00000001f9067824 */ /* 0x048fe400078e0204 */
        /* <DEDUP_REMOVED lines=10> */
[C---:B------:R-:W-:Y:S01]  /*6210*/  IMAD.IADD R5, R249.reuse, 0x1, R8 ;  /* 0x00000001f9057824 */ /* 0x040fe200078e0208 */
[CC--:B------:R-:W-:Y:S03]  /*6220*/  LEA R12, P0, R8.reuse, R20.reuse, 0x2 ;  /* 0x00000014080c7211 */ /* 0x0c0fe600078010ff */
[----:B------:R-:W-:Y:S01]  /*6230*/  IMAD.IADD R4, R249, 0x1, R5 ;  /* 0x00000001f9047824 */ /* 0x000fe200078e0205 */
[-C--:B------:R-:W-:Y:S02]  /*6240*/  LEA.HI.X.SX32 R13, R8, R21.reuse, 0x2, P0 ;  /* 0x00000015080d7211 */ /* 0x080fe400000f16ff */
[-C--:B--2---:R-:W-:Y:S01]  /*6250*/  LEA R10, P2, R5, R20.reuse, 0x2 ;  /* 0x00000014050a7211 */ /* 0x084fe200078410ff */
        /* <DEDUP_REMOVED lines=73> */
[----:B------:R-:W2:Y:S01]  /*66f0*/  LDL.LU.64 R96, [R1+0x48] ;  /* 0x0000480001607983 */ /* 0x000ea20000300a00 */
[----:B------:R-:W-:Y:S01]  /*6700*/  IMAD.MOV.U32 R6, RZ, RZ, c[0x0][0x190] ;  /* 0x00006400ff067624 */ /* 0x000fe200078e00ff */
[----:B------:R-:W-:Y:S02]  /*6710*/  MOV R7, c[0x0][0x194] ;  /* 0x0000650000077a02 */ /* 0x000fe40000000f00 */
[----:B------:R-:W-:Y:S01]  /*6720*/  BAR.SYNC.DEFER_BLOCKING 0x0 ;  /* 0x0000000000007b1d */ /* 0x000fe20000010000 */
        /* <DEDUP_REMOVED lines=9> */
[----:B------:R1:W-:Y:S01]  /*67c0*/  LDGSTS.E.BYPASS.LTC128B.128 [R251], [R8.64] ;  /* 0x0000000008fb7fae */ /* 0x0003e2000b901d44 */
        /* <DEDUP_REMOVED lines=8> */
.L_x_63:
        /* <DEDUP_REMOVED lines=172> */
.L_x_65:
        /* <DEDUP_REMOVED lines=18> */
.L_x_66:
[----:B-1----:R-:W2:Y:S01]  /*7430*/  LDL.64 R4, [R1+0x80] ;  /* 0x0000800001047983 */ /* 0x002ea20000100a00 */
[----:B------:R-:W-:Y:S01]  /*7440*/  USHF.L.U32 UR6, UR21, 0x6, URZ ;  /* 0x0000000615067899 */ /* 0x000fe2000800063f */
[----:B------:R-:W-:Y:S01]  /*7450*/  BSSY B0, `(.L_x_67) ;  /* 0x0000033000007945 */ /* 0x000fe20003800000 */
[----:B------:R-:W-:Y:S01]  /*7460*/  ULDC.64 UR8, c[0x0][0x3a0] ;  /* 0x0000e80000087ab9 */ /* 0x000fe20000000a00 */
[----:B------:R-:W-:Y:S01]  /*7470*/  BAR.SYNC.DEFER_BLOCKING 0x0 ;  /* 0x0000000000007b1d */ /* 0x000fe20000010000 */
[----:B------:R-:W-:Y:S02]  /*7480*/  USHF.R.S32.HI UR10, URZ, 0x1f, UR6 ;  /* 0x0000001f3f0a7899 */ /* 0x000fe40008011406 */
[----:B------:R-:W-:Y:S02]  /*7490*/  IMAD.U32 R13, RZ, RZ, UR6 ;  /* 0x00000006ff0d7e24 */ /* 0x000fe4000f8e00ff */
[----:B------:R-:W-:Y:S01]  /*74a0*/  UIMAD UR7, UR10, UR8, URZ ;  /* 0x000000080a0772a4 */ /* 0x000fe2000f8e023f */
[----:B------:R-:W1:Y:S03]  /*74b0*/  S2R R64, SR_TID.X ;  /* 0x0000000000407919 */ /* 0x000e660000002100 */
[----:B------:R-:W-:Y:S01]  /*74c0*/  UIMAD UR8, UR6, UR9, UR7 ;  /* 0x00000009060872a4 */ /* 0x000fe2000f8e0207 */
[----:B------:R-:W3:Y:S01]  /*74d0*/  S2R R65, SR_TID.X ;  /* 0x0000000000417919 */ /* 0x000ee20000002100 */
[----:B------:R-:W-:-:S04]  /*74e0*/  UIMAD UR7, UR21, -0x40, UR16 ;  /* 0xffffffc0150778a4 */ /* 0x000fc8000f8e0210 */
[----:B------:R-:W-:Y:S01]  /*74f0*/  IMAD.U32 R8, RZ, RZ, UR8 ;  /* 0x00000008ff087e24 */ /* 0x000fe2000f8e00ff */
[----:B------:R-:W-:Y:S02]  /*7500*/  ULDC.64 UR8, c[0x0][0x3b8] ;  /* 0x0000ee0000087ab9 */ /* 0x000fe40000000a00 */
[----:B------:R-:W-:-:S04]  /*7510*/  UIMAD UR8, UR56, UR8, URZ ;  /* 0x00000008380872a4 */ /* 0x000fc8000f8e023f */
[----:B------:R-:W-:Y:S01]  /*7520*/  UIMAD UR8, UR36, UR9, UR8 ;  /* 0x00000009240872a4 */ /* 0x000fe2000f8e0208 */
[----:B------:R4:W2:Y:S04]  /*7530*/  LDS.128 R36, [R251+0xd000] ;  /* 0x00d00000fb247984 */ /* 0x0008a80000000c00 */
[----:B------:R4:W2:Y:S01]  /*7540*/  LDS.128 R32, [R251+0xf000] ;  /* 0x00f00000fb207984 */ /* 0x0008a20000000c00 */
[----:B-1----:R-:W-:-:S03]  /*7550*/  SHF.R.S32.HI R64, RZ, 0x1f, R64 ;  /* 0x0000001fff407819 */ /* 0x002fc60000011440 */
[----:B------:R4:W1:Y:S01]  /*7560*/  LDS.128 R28, [R251+0x11000] ;  /* 0x01100000fb1c7984 */ /* 0x0008620000000c00 */
[----:B---3--:R-:W-:-:S03]  /*7570*/  LEA.HI R64, R64, R65, RZ, 0x3 ;  /* 0x0000004140407211 */ /* 0x008fc600078f18ff */
[----:B------:R4:W3:Y:S01]  /*7580*/  LDS.128 R48, [R251+0x12000] ;  /* 0x01200000fb307984 */ /* 0x0008e20000000c00 */
[----:B------:R-:W-:-:S03]  /*7590*/  SHF.R.S32.HI R64, RZ, 0x3, R64 ;  /* 0x00000003ff407819 */ /* 0x000fc60000011440 */
[----:B------:R4:W1:Y:S01]  /*75a0*/  LDS.128 R60, [R251+0x13000] ;  /* 0x01300000fb3c7984 */ /* 0x0008620000000c00 */
[----:B------:R-:W-:-:S03]  /*75b0*/  ISETP.GE.AND P2, PT, R64, UR7, PT ;  /* 0x0000000740007c0c */ /* 0x000fc6000bf46270 */
[----:B------:R4:W1:Y:S01]  /*75c0*/  LDS.128 R44, [R251+0x14000] ;  /* 0x01400000fb2c7984 */ /* 0x0008620000000c00 */
[----:B------:R-:W-:-:S03]  /*75d0*/  SHF.R.S32.HI R14, RZ, 0x1f, R64 ;  /* 0x0000001fff0e7819 */ /* 0x000fc60000011440 */
[----:B------:R4:W1:Y:S04]  /*75e0*/  LDS.128 R56, [R251+0x15000] ;  /* 0x01500000fb387984 */ /* 0x0008680000000c00 */
[----:B------:R4:W1:Y:S04]  /*75f0*/  LDS.128 R40, [R251+0x16000] ;  /* 0x01600000fb287984 */ /* 0x0008680000000c00 */
[----:B------:R4:W1:Y:S01]  /*7600*/  LDS.128 R52, [R251+0x17000] ;  /* 0x01700000fb347984 */ /* 0x0008620000000c00 */
[--C-:B--2---:R-:W-:Y:S01]  /*7610*/  SHF.R.S32.HI R7, RZ, 0x1f, R4.reuse ;  /* 0x0000001fff077819 */ /* 0x104fe20000011404 */
[----:B------:R-:W-:-:S04]  /*7620*/  IMAD.MOV.U32 R6, RZ, RZ, R4 ;  /* 0x000000ffff067224 */ /* 0x000fc800078e0004 */
[----:B------:R-:W-:-:S05]  /*7630*/  IMAD.WIDE.U32 R4, R13, c[0x0][0x3a0], R6 ;  /* 0x0000e8000d047a25 */ /* 0x000fca00078e0006 */
[----:B------:R-:W-:-:S04]  /*7640*/  IADD3 R4, P0, R4, UR13, RZ ;  /* 0x0000000d04047c10 */ /* 0x000fc8000ff1e0ff */
[----:B------:R-:W-:Y:S01]  /*7650*/  IADD3.X R5, R5, UR14, R8, P0, !PT ;  /* 0x0000000e05057c10 */ /* 0x000fe200087fe408 */
[----:B------:R-:W-:-:S04]  /*7660*/  IMAD.U32 R8, RZ, RZ, UR36 ;  /* 0x00000024ff087e24 */ /* 0x000fc8000f8e00ff */
[----:B------:R-:W-:-:S05]  /*7670*/  IMAD.WIDE.U32 R8, R8, c[0x0][0x3b8], R4 ;  /* 0x0000ee0008087a25 */ /* 0x000fca00078e0004 */
[----:B------:R-:W-:Y:S01]  /*7680*/  IADD3 R12, R9, UR8, RZ ;  /* 0x00000008090c7c10 */ /* 0x000fe2000fffe0ff */
[----:B------:R-:W-:Y:S05]  /*7690*/  @P2 BRA `(.L_x_68) ;  /* 0x000000e000002947 */ /* 0x000fea0003800000 */
[----:B-1-34-:R-:W1:Y:S01]  /*76a0*/  LDS.128 R20, [R251+0xe000] ;  /* 0x00e00000fb147984 */ /* 0x01ae620000000c00 */
[----:B------:R-:W-:Y:S01]  /*76b0*/  MOV R4, R8 ;  /* 0x0000000800047202 */ /* 0x000fe20000000f00 */
[----:B------:R-:W-:Y:S01]  /*76c0*/  IMAD R15, R14, c[0x0][0x3a0], RZ ;  /* 0x0000e8000e0f7a24 */ /* 0x000fe200078e02ff */
[----:B------:R-:W-:Y:S01]  /*76d0*/  MOV R5, R12 ;  /* 0x0000000c00057202 */ /* 0x000fe20000000f00 */
[----:B------:R-:W2:Y:S04]  /*76e0*/  LDS.128 R16, [R251+0xc000] ;  /* 0x00c00000fb107984 */ /* 0x000ea80000000c00 */
[----:B------:R-:W3:Y:S01]  /*76f0*/  LDS.128 R24, [R251+0x10000] ;  /* 0x01000000fb187984 */ /* 0x000ee20000000c00 */
[----:B------:R-:W-:-:S04]  /*7700*/  IMAD.WIDE.U32 R10, R64, c[0x0][0x3a0], R4 ;  /* 0x0000e800400a7a25 */ /* 0x000fc800078e0004 */
[----:B------:R-:W-:-:S05]  /*7710*/  IMAD R4, R64, c[0x0][0x3a4], R15 ;  /* 0x0000e90040047a24 */ /* 0x000fca00078e020f */
[----:B------:R-:W-:Y:S02]  /*7720*/  IADD3 R5, R4, R11, RZ ;  /* 0x0000000b04057210 */ /* 0x000fe40007ffe0ff */
[----:B------:R-:W-:-:S04]  /*7730*/  LEA R4, P0, R10, c[0x0][0x340], 0x1 ;  /* 0x0000d0000a047a11 */ /* 0x000fc800078008ff */
[----:B------:R-:W-:-:S05]  /*7740*/  LEA.HI.X R5, R10, c[0x0][0x344], R5, 0x1, P0 ;  /* 0x0000d1000a057a11 */ /* 0x000fca00000f0c05 */
[----:B-1----:R1:W-:Y:S04]  /*7750*/  STG.E.128 [R4.64+0x80], R20 ;  /* 0x0000801404007986 */ /* 0x0023e8000c101d04 */
[----:B--2---:R1:W-:Y:S04]  /*7760*/  STG.E.128 [R4.64], R16 ;  /* 0x0000001004007986 */ /* 0x0043e8000c101d04 */
[----:B---3--:R1:W-:Y:S02]  /*7770*/  STG.E.128 [R4.64+0x100], R24 ;  /* 0x0001001804007986 */ /* 0x0083e4000c101d04 */
.L_x_68:
[----:B-1-34-:R-:W-:Y:S05]  /*7780*/  BSYNC B0 ;  /* 0x0000000000007941 */ /* 0x01afea0003800000 */
.L_x_67:
[----:B------:R-:W-:Y:S01]  /*7790*/  IADD3 R4, R64, 0x20, RZ ;  /* 0x0000002040047810 */ /* 0x000fe20007ffe0ff */
        /* <DEDUP_REMOVED lines=12> */
[----:B------:R1:W-:Y:S04]  /*7860*/  STG.E.128 [R4.64], R36 ;  /* 0x0000002404007986 */ /* 0x0003e8000c101d04 */
[----:B------:R1:W-:Y:S04]  /*7870*/  STG.E.128 [R4.64+0x80], R32 ;  /* 0x0000802004007986 */ /* 0x0003e8000c101d04 */
[----:B------:R1:W-:Y:S02]  /*7880*/  STG.E.128 [R4.64+0x100], R28 ;  /* 0x0001001c04007986 */ /* 0x0003e4000c101d04 */
.L_x_70:
[----:B------:R-:W-:Y:S05]  /*7890*/  BSYNC B0 ;  /* 0x0000000000007941 */ /* 0x000fea0003800000 */
.L_x_69:
[----:B------:R-:W-:Y:S01]  /*78a0*/  ULDC.64 UR8, c[0x0][0x3a8] ;  /* 0x0000ea0000087ab9 */ /* 0x000fe20000000a00 */
[----:B------:R-:W-:Y:S01]  /*78b0*/  IMAD.WIDE.U32 R6, R13, c[0x0][0x3a8], R6 ;  /* 0x0000ea000d067a25 */ /* 0x000fe200078e0006 */
[----:B------:R-:W-:Y:S01]  /*78c0*/  UIMAD UR7, UR10, UR8, URZ ;  /* 0x000000080a0772a4 */ /* 0x000fe2000f8e023f */
[----:B------:R-:W-:Y:S03]  /*78d0*/  BSSY B0, `(.L_x_71) ;  /* 0x0000017000007945 */ /* 0x000fe60003800000 */
[----:B------:R-:W-:Y:S01]  /*78e0*/  UIMAD UR6, UR6, UR9, UR7 ;  /* 0x00000009060672a4 */ /* 0x000fe2000f8e0207 */
[----:B------:R-:W-:-:S05]  /*78f0*/  IADD3 R6, P0, R6, UR11, RZ ;  /* 0x0000000b06067c10 */ /* 0x000fca000ff1e0ff */
[----:B-1----:R-:W-:Y:S01]  /*7900*/  IMAD.U32 R4, RZ, RZ, UR6 ;  /* 0x00000006ff047e24 */ /* 0x002fe2000f8e00ff */
        /* <DEDUP_REMOVED lines=16> */
[----:B------:R1:W-:Y:S04]  /*7a10*/  STG.E.128 [R4.64], R48 ;  /* 0x0000003004007986 */ /* 0x0003e8000c101d04 */
[----:B------:R1:W-:Y:S04]  /*7a20*/  STG.E.128 [R4.64+0x80], R44 ;  /* 0x0000802c04007986 */ /* 0x0003e8000c101d04 */
[----:B------:R1:W-:Y:S02]  /*7a30*/  STG.E.128 [R4.64+0x100], R40 ;  /* 0x0001002804007986 */ /* 0x0003e4000c101d04 */
.L_x_72:
[----:B------:R-:W-:Y:S05]  /*7a40*/  BSYNC B0 ;  /* 0x0000000000007941 */ /* 0x000fea0003800000 */
.L_x_71:
        /* <DEDUP_REMOVED lines=13> */
.L_x_61:
[----:B------:R-:W-:Y:S05]  /*7b20*/  BSYNC B1 ;  /* 0x0000000000017941 */ /* 0x000fea0003800000 */
.L_x_47:
        /* <DEDUP_REMOVED lines=11> */
.L_x_73:
[----:B------:R-:W-:Y:S05]  /*7be0*/  EXIT ;  /* 0x000000000000794d */ /* 0x000fea0003800000 */
.L_x_75:
        /* <DEDUP_REMOVED lines=9> */
.L_x_799:


//--------------------- .text._ZN5flash44flash_bwd_dq_dk_dv_loop_seqk_parallel_kernelI23Flash_bwd_kernel_traitsILi192ELi64ELi64ELi8ELi4ELi2ELi2ELb1ELb1EN7cutlass6half_tE19Flash_kernel_traitsILi192ELi64ELi64ELi8ES3_EELb0ELb1ELb0ELb1ELb0ELb0ELb0EEEvNS_16Flash_bwd_paramsE --------------------------
	.section	.text._ZN5flash44flash_bwd_dq_dk_dv_loop_seqk_parallel_kernelI23Flash_bwd_kernel_traitsILi192ELi64ELi64ELi8ELi4ELi2ELi2ELb1ELb1EN7cutlass6half_tE19Flash_kernel_traitsILi192ELi64ELi64ELi8ES3_EELb0ELb1ELb0ELb1ELb0ELb0ELb0EEEvNS_16Flash_bwd_paramsE,"ax",@progbits
	.sectioninfo	@"SHI_REGISTERS=255"
	.align	128
        .global         _ZN5flash44flash_bwd_dq_dk_dv_loop_seqk_parallel_kernelI23Flash_bwd_kernel_traitsILi192ELi64ELi64ELi8ELi4ELi2ELi2ELb1ELb1EN7cutlass6half_tE19Flash_kernel_traitsILi192ELi64ELi64ELi8ES3_EELb0ELb1ELb0ELb1ELb0ELb0ELb0EEEvNS_16Flash_bwd_paramsE
        .type           _ZN5flash44flash_bwd_dq_dk_dv_loop_seqk_parallel_kernelI23Flash_bwd_kernel_traitsILi192ELi64ELi64ELi8ELi4ELi2ELi2ELb1ELb1EN7cutlass6half_tE19Flash_kernel_traitsILi192ELi64ELi64ELi8ES3_EELb0ELb1ELb0ELb1ELb0ELb0ELb0EEEvNS_16Flash_bwd_paramsE,@function
        .size           _ZN5flash44flash_bwd_dq_dk_dv_loop_seqk_parallel_kernelI23Flash_bwd_kernel_traitsILi192ELi64ELi64ELi8ELi4ELi2ELi2ELb1ELb1EN7cutlass6half_tE19Flash_kernel_traitsILi192ELi64ELi64ELi8ES3_EELb0ELb1ELb0ELb1ELb0ELb0ELb0EEEvNS_16Flash_bwd_paramsE,(.L_x_800 - _ZN5flash44flash_bwd_dq_dk_dv_loop_seqk_parallel_kernelI23Flash_bwd_kernel_traitsILi192ELi64ELi64ELi8ELi4ELi2ELi2ELb1ELb1EN7cutlass6half_tE19Flash_kernel_traitsILi192ELi64ELi64ELi8ES3_EELb0ELb1ELb0ELb1ELb0ELb0ELb0EEEvNS_16Flash_bwd_paramsE)
        .other          _ZN5flash44flash_bwd_dq_dk_dv_loop_seqk_parallel_kernelI23Flash_bwd_kernel_traitsILi192ELi64ELi64ELi8ELi4ELi2ELi2ELb1ELb1EN7cutlass6half_tE19Flash_kernel_traitsILi192ELi64ELi64ELi8ES3_EELb0ELb1ELb0ELb1ELb0ELb0ELb0EEEvNS_16Flash_bwd_paramsE,@"STO_CUDA_ENTRY STV_DEFAULT"
_ZN5flash44flash_bwd_dq_dk_dv_loop_seqk_parallel_kernelI23Flash_bwd_kernel_traitsILi192ELi64ELi64ELi8ELi4ELi2ELi2ELb1ELb1EN7cutlass6half_tE19Flash_kernel_traitsILi192ELi64ELi64ELi8ES3_EELb0ELb1ELb0ELb1ELb0ELb0ELb0EEEvNS_16Flash_bwd_paramsE:
.text._ZN5flash44flash_bwd_dq_dk_dv_loop_seqk_parallel_kernelI23Flash_bwd_kernel_traitsILi192ELi64ELi64ELi8ELi4ELi2ELi2ELb1ELb1EN7cutlass6half_tE19Flash_kernel_traitsILi192ELi64ELi64ELi8ES3_EELb0ELb1ELb0ELb1ELb0ELb0ELb0EEEvNS_16Flash_bwd_paramsE:
        /* <DEDUP_REMOVED lines=31> */
[CC--:B------:R-:W-:Y:S01]  /*01f0*/  LEA.HI R3, R4.reuse, R11.reuse, RZ, 0x5 ;  /* 0x0000000b04037211 */ /* 0x0c0fe200078f28ff */
[----:B------:R-:W-:Y:S01]  /*0200*/  ULDC UR11, c[0x0][0x1c0] ;  /* 0x00007000000b7ab9 */ /* 0x000fe20000000800 */
[CC--:B------:R-:W-:Y:S01]  /*0210*/  LEA.HI R2, R4.reuse, R11.reuse, RZ, 0x4 ;  /* 0x0000000b04027211 */ /* 0x0c0fe200078f20ff */
[----:B------:R-:W-:Y:S01]  /*0220*/  UIMAD UR53, UR8, UR6, UR53 ;  /* 0x00000006083572a4 */ /* 0x000fe2000f8e0235 */
[CC--:B------:R-:W-:Y:S01]  /*0230*/  LEA.HI R15, R4.reuse, R11.reuse, RZ, 0x7 ;  /* 0x0000000b040f7211 */ /* 0x0c0fe200078f38ff */
[----:B---3--:R-:W-:Y:S01]  /*0240*/  UIMAD UR50, UR7, UR30, URZ ;  /* 0x0000001e073272a4 */ /* 0x008fe2000f8e023f */
[CC--:B------:R-:W-:Y:S01]  /*0250*/  LEA.HI R17, R4.reuse, R11.reuse, RZ, 0x6 ;  /* 0x0000000b04117211 */ /* 0x0c0fe200078f30ff */
[----:B------:R-:W-:Y:S01]  /*0260*/  UIMAD.WIDE.U32 UR42, UR30, UR61, URZ ;  /* 0x0000003d1e2a72a5 */ /* 0x000fe2000f8e003f */
[----:B------:R-:W-:Y:S01]  /*0270*/  LEA.HI R4, R4, R11, RZ, 0x2 ;  /* 0x0000000b04047211 */ /* 0x000fe200078f10ff */
[----:B------:R-:W-:Y:S01]  /*0280*/  UIMAD UR6, UR30, UR11, UR34 ;  /* 0x0000000b1e0672a4 */ /* 0x000fe2000f8e0222 */
[----:B------:R-:W-:Y:S01]  /*0290*/  LOP3.LUT R5, R10, 0xfffffff8, RZ, 0xc0, !PT ;  /* 0xfffffff80a057812 */ /* 0x000fe200078ec0ff */
[----:B------:R-:W-:Y:S01]  /*02a0*/  @!UP5 UIMAD UR7, UR30, UR13, UR34 ;  /* 0x0000000d1e07d2a4 */ /* 0x000fe2000f8e0222 */
[--C-:B------:R-:W-:Y:S01]  /*02b0*/  SHF.R.S32.HI R0, RZ, 0x5, R3.reuse ;  /* 0x00000005ff007819 */ /* 0x100fe20000011403 */
[----:B------:R-:W-:Y:S01]  /*02c0*/  USHF.L.U32 UR39, UR44, 0x6, URZ ;  /* 0x000000062c277899 */ /* 0x000fe2000800063f */
[----:B------:R-:W-:Y:S01]  /*02d0*/  SHF.R.S32.HI R9, RZ, 0x1f, R3 ;  /* 0x0000001fff097819 */ /* 0x000fe20000011403 */
[----:B------:R-:W-:Y:S01]  /*02e0*/  IMAD.IADD R7, R11, 0x1, -R5 ;  /* 0x000000010b077824 */ /* 0x000fe200078e0a05 */
[----:B------:R-:W-:Y:S01]  /*02f0*/  LOP3.LUT R6, R4, 0x7ffffffc, RZ, 0xc0, !PT ;  /* 0x7ffffffc04067812 */ /* 0x000fe200078ec0ff */
[----:B------:R-:W-:Y:S01]  /*0300*/  ULDC UR47, c[0x0][0x214] ;  /* 0x00008500002f7ab9 */ /* 0x000fe20000000800 */
[-C--:B------:R-:W-:Y:S01]  /*0310*/  LEA.HI R5, R9, R0.reuse, RZ, 0x2 ;  /* 0x0000000009057211 */ /* 0x080fe200078f10ff */
[----:B------:R-:W-:Y:S01]  /*0320*/  IMAD.SHL.U32 R20, R7, 0x8, RZ ;  /* 0x0000000807147824 */ /* 0x000fe200078e00ff */
[----:B------:R-:W-:Y:S01]  /*0330*/  LEA.HI R3, R3, R0, RZ, 0x1 ;  /* 0x0000000003037211 */ /* 0x000fe200078f08ff */
[----:B------:R-:W-:Y:S01]  /*0340*/  IMAD.IADD R18, R11, 0x1, -R6 ;  /* 0x000000010b127824 */ /* 0x000fe200078e0a06 */
[----:B------:R-:W-:Y:S01]  /*0350*/  SHF.R.S32.HI R6, RZ, 0x4, R2 ;  /* 0x00000004ff067819 */ /* 0x000fe20000011402 */
[----:B------:R-:W-:Y:S01]  /*0360*/  ULDC UR54, c[0x0][0x1c8] ;  /* 0x0000720000367ab9 */ /* 0x000fe20000000800 */
[----:B------:R-:W-:Y:S01]  /*0370*/  LOP3.LUT R5, R5, 0xfffffffc, RZ, 0xc0, !PT ;  /* 0xfffffffc05057812 */ /* 0x000fe200078ec0ff */
[----:B------:R-:W-:Y:S01]  /*0380*/  STL [R1+0x50], R20 ;  /* 0x0000501401007387 */ /* 0x000fe20000100800 */
[----:B------:R-:W-:Y:S01]  /*0390*/  LOP3.LUT R3, R3, 0xfffffffe, RZ, 0xc0, !PT ;  /* 0xfffffffe03037812 */ /* 0x000fe200078ec0ff */
[----:B------:R-:W-:Y:S01]  /*03a0*/  ULDC.U8 UR10, c[0x0][0x3d0] ;  /* 0x0000f400000a7ab9 */ /* 0x000fe20000000000 */
[----:B------:R-:W-:Y:S01]  /*03b0*/  LOP3.LUT R8, R2, 0xfffffff0, RZ, 0xc0, !PT ;  /* 0xfffffff002087812 */ /* 0x000fe200078ec0ff */
[----:B------:R-:W-:Y:S01]  /*03c0*/  IMAD.IADD R16, R0, 0x1, -R5 ;  /* 0x0000000100107824 */ /* 0x000fe200078e0a05 */
[----:B------:R-:W-:Y:S01]  /*03d0*/  LEA.HI R2, R2, R6, RZ, 0x1 ;  /* 0x0000000602027211 */ /* 0x000fe200078f08ff */
[----:B------:R-:W-:Y:S01]  /*03e0*/  IMAD.IADD R14, R0, 0x1, -R3 ;  /* 0x00000001000e7824 */ /* 0x000fe200078e0a03 */
[----:B------:R-:W-:Y:S01]  /*03f0*/  SHF.R.S32.HI R5, RZ, 0x2, R4 ;  /* 0x00000002ff057819 */ /* 0x000fe20000011404 */
[----:B------:R-:W-:Y:S01]  /*0400*/  IMAD.IADD R8, R11, 0x1, -R8 ;  /* 0x000000010b087824 */ /* 0x000fe200078e0a08 */
[----:B------:R-:W-:Y:S01]  /*0410*/  SHF.R.S32.HI R0, RZ, 0x1f, R4 ;  /* 0x0000001fff007819 */ /* 0x000fe20000011404 */
[----:B------:R-:W-:Y:S01]  /*0420*/  ULDC UR48, c[0x0][0x224] ;  /* 0x0000890000307ab9 */ /* 0x000fe20000000800 */
[----:B------:R-:W-:Y:S01]  /*0430*/  LOP3.LUT R2, R2, 0xfffffffe, RZ, 0xc0, !PT ;  /* 0xfffffffe02027812 */ /* 0x000fe200078ec0ff */
[----:B------:R-:W-:Y:S01]  /*0440*/  @UP5 UIMAD UR52, UR30, UR47, URZ ;  /* 0x0000002f1e3452a4 */ /* 0x000fe2000f8e023f */
[----:B------:R-:W-:Y:S01]  /*0450*/  SHF.R.S32.HI R12, RZ, 0x3, R10 ;  /* 0x00000003ff0c7819 */ /* 0x000fe2000001140a */
[----:B------:R-:W-:Y:S01]  /*0460*/  ULDC.64 UR4, c[0x0][0x118] ;  /* 0x0000460000047ab9 */ /* 0x000fe20000000a00 */
[----:B------:R-:W-:Y:S01]  /*0470*/  LEA.HI R0, R0, R5, RZ, 0x3 ;  /* 0x0000000500007211 */ /* 0x000fe200078f18ff */
[----:B------:R-:W-:Y:S01]  /*0480*/  IMAD.IADD R11, R6, 0x1, -R2 ;  /* 0x00000001060b7824 */ /* 0x000fe200078e0a02 */
[C---:B------:R-:W-:Y:S01]  /*0490*/  LOP3.LUT P4, RZ, R7.reuse, 0x4, RZ, 0xc0, !PT ;  /* 0x0000000407ff7812 */ /* 0x040fe2000788c0ff */
[----:B------:R-:W-:Y:S01]  /*04a0*/  IMAD.SHL.U32 R2, R12, 0x40, RZ ;  /* 0x000000400c027824 */ /* 0x000fe200078e00ff */
[----:B------:R-:W-:Y:S01]  /*04b0*/  LOP3.LUT R3, R0, 0xfffffff8, RZ, 0xc0, !PT ;  /* 0xfffffff800037812 */ /* 0x000fe200078ec0ff */
[----:B------:R-:W-:Y:S01]  /*04c0*/  UMOV UR59, 0x4 ;  /* 0x00000004003b7882 */ /* 0x000fe20000000000 */
[----:B------:R-:W-:Y:S01]  /*04d0*/  LOP3.LUT P3, RZ, R7, 0x2, RZ, 0xc0, !PT ;  /* 0x0000000207ff7812 */ /* 0x000fe2000786c0ff */
[----:B------:R-:W-:Y:S01]  /*04e0*/  ULOP3.LUT UR54, UR34, UR54, URZ, 0x3c, !UPT ;  /* 0x0000003622367292 */ /* 0x000fe2000f8e3c3f */
[----:B------:R-:W-:Y:S01]  /*04f0*/  LOP3.LUT R0, R2, 0x1c0, RZ, 0xc0, !PT ;  /* 0x000001c002007812 */ /* 0x000fe200078ec0ff */
[----:B------:R-:W-:Y:S01]  /*0500*/  IMAD.IADD R5, R5, 0x1, -R3 ;  /* 0x0000000105057824 */ /* 0x000fe200078e0a03 */
[----:B------:R-:W-:Y:S01]  /*0510*/  SHF.R.S32.HI R3, RZ, 0x1f, R8 ;  /* 0x0000001fff037819 */ /* 0x000fe20000011408 */
[----:B------:R-:W-:Y:S01]  /*0520*/  USHF.R.S32.HI UR55, URZ, 0x1f, UR34 ;  /* 0x0000001f3f377899 */ /* 0x000fe20008011422 */
[----:B------:R-:W-:Y:S01]  /*0530*/  LOP3.LUT R2, R0, 0x38, R20, 0xf8, !PT ;  /* 0x0000003800027812 */ /* 0x000fe200078ef814 */
[----:B------:R-:W-:Y:S01]  /*0540*/  USHF.L.U32 UR60, UR30, 0x7, URZ ;  /* 0x000000071e3c7899 */ /* 0x000fe2000800063f */
[----:B------:R-:W-:Y:S01]  /*0550*/  SHF.R.U32.HI R0, RZ, 0x3, R0 ;  /* 0x00000003ff007819 */ /* 0x000fe20000011600 */
[----:B------:R-:W-:Y:S01]  /*0560*/  UISETP.NE.AND UP6, UPT, UR10, URZ, UPT ;  /* 0x0000003f0a00728c */ /* 0x000fe2000bfc5270 */
[----:B------:R-:W-:Y:S01]  /*0570*/  LEA.HI R13, R3, R8, RZ, 0x3 ;  /* 0x00000008030d7211 */ /* 0x000fe200078f18ff */
[----:B------:R-:W-:Y:S01]  /*0580*/  USHF.R.S32.HI UR57, URZ, 0x1f, UR30 ;  /* 0x0000001f3f397899 */ /* 0x000fe2000801141e */
[----:B------:R-:W-:Y:S01]  /*0590*/  LOP3.LUT R12, R2, R0, RZ, 0x3c, !PT ;  /* 0x00000000020c7212 */ /* 0x000fe200078e3cff */
[----:B------:R-:W-:Y:S01]  /*05a0*/  IMAD.SHL.U32 R0, R7, 0x40, RZ ;  /* 0x0000004007007824 */ /* 0x000fe200078e00ff */
[----:B------:R-:W-:Y:S01]  /*05b0*/  LOP3.LUT R2, R13, 0xfffffff8, RZ, 0xc0, !PT ;  /* 0xfffffff80d027812 */ /* 0x000fe200078ec0ff */
[----:B------:R-:W-:Y:S01]  /*05c0*/  USHF.R.S32.HI UR56, URZ, 0x1f, UR34 ;  /* 0x0000001f3f387899 */ /* 0x000fe20008011422 */
[----:B------:R-:W-:Y:S01]  /*05d0*/  LOP3.LUT R3, R5, 0x1, RZ, 0xc0, !PT ;  /* 0x0000000105037812 */ /* 0x000fe200078ec0ff */
[----:B------:R-:W-:Y:S01]  /*05e0*/  UIMAD.WIDE.U32 UR40, UR36, UR42, URZ ;  /* 0x0000002a242872a5 */ /* 0x000fe2000f8e003f */
[----:B------:R-:W-:Y:S01]  /*05f0*/  LOP3.LUT R0, R0, 0x1c0, RZ, 0xc0, !PT ;  /* 0x000001c000007812 */ /* 0x000fe200078ec0ff */
[----:B------:R-:W-:Y:S01]  /*0600*/  IMAD.IADD R9, R8, 0x1, -R2 ;  /* 0x0000000108097824 */ /* 0x000fe200078e0a02 */
[----:B------:R-:W-:Y:S01]  /*0610*/  SHF.R.S32.HI R8, RZ, 0x7, R15 ;  /* 0x00000007ff087819 */ /* 0x000fe2000001140f */
[----:B------:R-:W-:Y:S01]  /*0620*/  IMAD.SHL.U32 R2, R14, 0x10, RZ ;  /* 0x000000100e027824 */ /* 0x000fe200078e00ff */
[C---:B------:R-:W-:Y:S01]  /*0630*/  LOP3.LUT R6, R0.reuse, 0x8, R10, 0xf8, !PT ;  /* 0x0000000800067812 */ /* 0x040fe200078ef80a */
[----:B------:R-:W-:Y:S01]  /*0640*/  UIMAD UR49, UR37, UR42, URZ ;  /* 0x0000002a253172a4 */ /* 0x000fe2000f8e023f */
[----:B------:R-:W-:Y:S01]  /*0650*/  SHF.R.U32.HI R4, RZ, 0x3, R0 ;  /* 0x00000003ff047819 */ /* 0x000fe20000011600 */
[----:B------:R-:W-:Y:S01]  /*0660*/  USHF.R.S32.HI UR51, URZ, 0x1f, UR45 ;  /* 0x0000001f3f337899 */ /* 0x000fe2000801142d */
[----:B------:R-:W-:Y:S01]  /*0670*/  LOP3.LUT R7, R0, 0x10, R2, 0xf8, !PT ;  /* 0x0000001000077812 */ /* 0x000fe200078ef802 */
[----:B------:R-:W-:Y:S01]  /*0680*/  IMAD.SHL.U32 R2, R11, 0x200, RZ ;  /* 0x000002000b027824 */ /* 0x000fe200078e00ff */
[----:B------:R-:W-:Y:S01]  /*0690*/  ISETP.NE.U32.AND P0, PT, R3, 0x1, PT ;  /* 0x000000010300780c */ /* 0x000fe20003f05070 */
[----:B------:R-:W-:Y:S01]  /*06a0*/  UIMAD UR48, UR6, UR48, URZ ;  /* 0x00000030063072a4 */ /* 0x000fe2000f8e023f */
[----:B------:R-:W-:Y:S01]  /*06b0*/  LOP3.LUT R0, R6, R4, RZ, 0x3c, !PT ;  /* 0x0000000406007212 */ /* 0x000fe200078e3cff */
[----:B------:R-:W-:Y:S01]  /*06c0*/  IMAD R3, R8, 0x800, R2 ;  /* 0x0000080008037824 */ /* 0x000fe200078e0202 */
[C---:B------:R-:W-:Y:S01]  /*06d0*/  R2P PR, R5.reuse, 0x6 ;  /* 0x0000000605007804 */ /* 0x040fe20000000000 */
[----:B------:R-:W-:Y:S01]  /*06e0*/  IMAD.SHL.U32 R5, R5, 0x40, RZ ;  /* 0x0000004005057824 */ /* 0x000fe200078e00ff */
[----:B------:R-:W-:Y:S01]  /*06f0*/  LOP3.LUT R7, R7, 0x8, R10, 0xf8, !PT ;  /* 0x0000000807077812 */ /* 0x000fe200078ef80a */
[----:B------:R-:W-:Y:S01]  /*0700*/  IMAD.IADD R0, R3, 0x1, R0 ;  /* 0x0000000103007824 */ /* 0x000fe200078e0200 */
[----:B------:R-:W-:Y:S01]  /*0710*/  SHF.R.S32.HI R3, RZ, 0x6, R17 ;  /* 0x00000006ff037819 */ /* 0x000fe20000011411 */
[----:B------:R-:W-:Y:S01]  /*0720*/  IMAD.SHL.U32 R6, R11, 0x20, RZ ;  /* 0x000000200b067824 */ /* 0x000fe200078e00ff */
[----:B------:R-:W-:Y:S01]  /*0730*/  LOP3.LUT R4, R2, R7, R4, 0xf6, !PT ;  /* 0x0000000702047212 */ /* 0x000fe200078ef604 */
[----:B------:R-:W-:Y:S01]  /*0740*/  IMAD.SHL.U32 R7, R8, 0x20, RZ ;  /* 0x0000002008077824 */ /* 0x000fe200078e00ff */
[----:B------:R-:W-:Y:S01]  /*0750*/  LOP3.LUT R2, R5, 0x1c0, RZ, 0xc0, !PT ;  /* 0x000001c005027812 */ /* 0x000fe200078ec0ff */
[----:B------:R-:W-:Y:S01]  /*0760*/  IMAD R17, R3, 0x200, R12 ;  /* 0x0000020003117824 */ /* 0x000fe200078e020c */
[----:B------:R-:W-:Y:S01]  /*0770*/  LOP3.LUT P6, RZ, R9, 0x4, RZ, 0xc0, !PT ;  /* 0x0000000409ff7812 */ /* 0x000fe200078cc0ff */
[----:B------:R-:W-:Y:S01]  /*0780*/  IMAD.SHL.U32 R3, R3, 0x8, RZ ;  /* 0x0000000803037824 */ /* 0x000fe200078e00ff */
[----:B------:R-:W-:Y:S01]  /*0790*/  SHF.R.U32.HI R5, RZ, 0x3, R2 ;  /* 0x00000003ff057819 */ /* 0x000fe20000011602 */
[----:B------:R-:W-:Y:S01]  /*07a0*/  IMAD.SHL.U32 R0, R0, 0x2, RZ ;  /* 0x0000000200007824 */ /* 0x000fe200078e00ff */
[----:B------:R-:W-:Y:S01]  /*07b0*/  LOP3.LUT P5, RZ, R9, 0x2, RZ, 0xc0, !PT ;  /* 0x0000000209ff7812 */ /* 0x000fe200078ac0ff */
[----:B------:R-:W-:Y:S01]  /*07c0*/  @!UP5 UIMAD UR47, UR7, UR47, URZ ;  /* 0x0000002f072fd2a4 */ /* 0x000fe2000f8e023f */
[----:B------:R-:W-:Y:S01]  /*07d0*/  LOP3.LUT R3, R3, 0x18, RZ, 0xc0, !PT ;  /* 0x0000001803037812 */ /* 0x000fe200078ec0ff */
[----:B------:R-:W-:-:S03]  /*07e0*/  USHF.R.S32.HI UR46, URZ, 0x1f, UR39 ;  /* 0x0000001f3f2e7899 */ /* 0x000fc60008011427 */
[----:B------:R-:W-:Y:S02]  /*07f0*/  LOP3.LUT R10, R3, 0x20, R6, 0xf8, !PT ;  /* 0x00000020030a7812 */ /* 0x000fe400078ef806 */
[----:B------:R-:W-:Y:S01]  /*0800*/  LOP3.LUT R6, R2, 0x20, R7, 0xf8, !PT ;  /* 0x0000002002067812 */ /* 0x000fe200078ef807 */
[----:B------:R-:W-:Y:S01]  /*0810*/  IMAD.SHL.U32 R7, R9, 0x40, RZ ;  /* 0x0000004009077824 */ /* 0x000fe200078e00ff */
[----:B------:R-:W-:Y:S01]  /*0820*/  LOP3.LUT R8, R5, R2, R3, 0x1e, !PT ;  /* 0x0000000205087212 */ /* 0x000fe200078e1e03 */
        /* <DEDUP_REMOVED lines=8> */
[----:B------:R-:W-:Y:S02]  /*08b0*/  IMAD.SHL.U32 R5, R11, 0x8, RZ ;  /* 0x000000080b057824 */ /* 0x000fe400078e00ff */
[----:B------:R-:W-:Y:S01]  /*08c0*/  IMAD.SHL.U32 R8, R13, 0x40, RZ ;  /* 0x000000400d087824 */ /* 0x000fe200078e00ff */
[----:B------:R-:W-:Y:S01]  /*08d0*/  IADD3 R13, R20, 0x80, RZ ;  /* 0x00000080140d7810 */ /* 0x000fe20007ffe0ff */
[----:B------:R-:W-:Y:S01]  /*08e0*/  IMAD.MOV.U32 R6, RZ, RZ, 0x20 ;  /* 0x00000020ff067424 */ /* 0x000fe200078e00ff */
[----:B------:R-:W-:Y:S01]  /*08f0*/  LOP3.LUT R5, R2, 0x8, R5, 0xf8, !PT ;  /* 0x0000000802057812 */ /* 0x000fe200078ef805 */
[----:B------:R-:W-:Y:S01]  /*0900*/  IMAD.SHL.U32 R11, R17, 0x2, RZ ;  /* 0x00000002110b7824 */ /* 0x000fe200078e00ff */
[----:B------:R-:W-:-:S02]  /*0910*/  LOP3.LUT R8, R8, 0xfffffe00, RZ, 0xc0, !PT ;  /* 0xfffffe0008087812 */ /* 0x000fc400078ec0ff */
[----:B------:R-:W-:Y:S01]  /*0920*/  LOP3.LUT R2, R3, R10, R2, 0x1e, !PT ;  /* 0x0000000a03027212 */ /* 0x000fe200078e1e02 */
[----:B------:R-:W-:Y:S01]  /*0930*/  IMAD.MOV.U32 R10, RZ, RZ, -0x10 ;  /* 0xfffffff0ff0a7424 */ /* 0x000fe200078e00ff */
[----:B------:R-:W-:Y:S01]  /*0940*/  LOP3.LUT R3, R5, R3, RZ, 0x3c, !PT ;  /* 0x0000000305037212 */ /* 0x000fe200078e3cff */
[--C-:B------:R-:W-:Y:S01]  /*0950*/  IMAD R7, R16, 0x400, R8.reuse ;  /* 0x0000040010077824 */ /* 0x100fe200078e0208 */
[----:B------:R-:W-:Y:S01]  /*0960*/  LEA R12, R12, 0xc000, 0x1 ;  /* 0x0000c0000c0c7811 */ /* 0x000fe200078e08ff */
[----:B------:R-:W-:Y:S01]  /*0970*/  IMAD R9, R14, 0x400, R8 ;  /* 0x000004000e097824 */ /* 0x000fe200078e0208 */
[----:B------:R-:W-:Y:S01]  /*0980*/  IADD3 R14, R20, 0x40, RZ ;  /* 0x00000040140e7810 */ /* 0x000fe20007ffe0ff */
[----:B------:R-:W-:Y:S01]  /*0990*/  IMAD.MOV.U32 R5, RZ, RZ, 0x40 ;  /* 0x00000040ff057424 */ /* 0x000fe200078e00ff */
[----:B------:R-:W-:Y:S01]  /*09a0*/  LOP3.LUT R8, R2, R8, RZ, 0xfc, !PT ;  /* 0x0000000802087212 */ /* 0x000fe200078efcff */
[----:B------:R-:W-:Y:S01]  /*09b0*/  IMAD.IADD R7, R7, 0x1, R3 ;  /* 0x0000000107077824 */ /* 0x000fe200078e0203 */
[----:B------:R-:W-:Y:S01]  /*09c0*/  SEL R2, R6, 0xffffffe0, !P3 ;  /* 0xffffffe006027807 */ /* 0x000fe20005800000 */
[----:B------:R-:W-:Y:S01]  /*09d0*/  IMAD.IADD R9, R3, 0x1, R9 ;  /* 0x0000000103097824 */ /* 0x000fe200078e0209 */
[----:B------:R-:W-:Y:S01]  /*09e0*/  SEL R3, R5, 0xffffffc0, !P4 ;  /* 0xffffffc005037807 */ /* 0x000fe20006000000 */
[----:B------:R-:W-:Y:S01]  /*09f0*/  STL [R1+0x6c], R14 ;  /* 0x00006c0e01007387 */ /* 0x000fe20000100800 */
[----:B------:R-:W-:-:S02]  /*0a00*/  SEL R10, R10, 0x10, !P0 ;  /* 0x000000100a0a7807 */ /* 0x000fc40004000000 */
[----:B------:R-:W-:Y:S01]  /*0a10*/  SEL R6, R6, 0xffffffe0, !P5 ;  /* 0xffffffe006067807 */ /* 0x000fe20006800000 */
[----:B------:R-:W-:Y:S01]  /*0a20*/  STL [R1+0x70], R13 ;  /* 0x0000700d01007387 */ /* 0x000fe20000100800 */
[----:B------:R-:W-:Y:S01]  /*0a30*/  IMAD.IADD R252, R0, 0x1, R3 ;  /* 0x0000000100fc7824 */ /* 0x000fe200078e0203 */
[----:B------:R-:W-:Y:S02]  /*0a40*/  SEL R5, R5, 0xffffffc0, !P6 ;  /* 0xffffffc005057807 */ /* 0x000fe40007000000 */
[----:B------:R1:W-:Y:S01]  /*0a50*/  STL [R1+0x2c], R11 ;  /* 0x00002c0b01007387 */ /* 0x0003e20000100800 */
[----:B------:R-:W-:-:S03]  /*0a60*/  LEA R9, R9, 0x12000, 0x1 ;  /* 0x0001200009097811 */ /* 0x000fc600078e08ff */
[----:B------:R2:W-:Y:S01]  /*0a70*/  STL [R1], R0 ;  /* 0x0000000001007387 */ /* 0x0005e20000100800 */
[--C-:B-1----:R-:W-:Y:S01]  /*0a80*/  IMAD.IADD R11, R0, 0x1, R2.reuse ;  /* 0x00000001000b7824 */ /* 0x102fe200078e0202 */
[----:B------:R-:W-:Y:S01]  /*0a90*/  IADD3 R2, R3, R0, R2 ;  /* 0x0000000003027210 */ /* 0x000fe20007ffe002 */
[----:B--2---:R-:W-:-:S03]  /*0aa0*/  IMAD.SHL.U32 R0, R15, 0x2, RZ ;  /* 0x000000020f007824 */ /* 0x004fc600078e00ff */
        /* <DEDUP_REMOVED lines=10> */
[----:B------:R-:W-:Y:S01]  /*0b50*/  IADD3 R4, R12, 0x40, RZ ;  /* 0x000000400c047810 */ /* 0x000fe20007ffe0ff */
        /* <DEDUP_REMOVED lines=21> */
.L_x_120:
        /* <DEDUP_REMOVED lines=53> */
.L_x_76:
        /* <DEDUP_REMOVED lines=59> */
.L_x_78:
        /* <DEDUP_REMOVED lines=18> */
.L_x_79:
        /* <DEDUP_REMOVED lines=69> */
.L_x_80:
[----:B------:R-:W-:Y:S02]  /*1920*/  UMOV UR8, UR48 ;  /* 0x0000003000087c82 */ /* 0x000fe40008000000 */
.L_x_81:
[----:B------:R-:W2:Y:S04]  /*1930*/  LDL.64 R4, [R1+0x50] ;  /* 0x0000500001047983 */ /* 0x000ea80000100a00 */
[----:B------:R1:W3:Y:S01]  /*1940*/  LDL.64 R30, [R1+0x50] ;  /* 0x00005000011e7983 */ /* 0x0002e20000100a00 */
[----:B------:R-:W-:Y:S01]  /*1950*/  UIADD3 UR6, UP4, UP3, UR6, UR39, UR45 ;  /* 0x0000002706067290 */ /* 0x000fe2000fb9e02d */
[----:B------:R-:W-:Y:S01]  /*1960*/  BSSY B1, `(.L_x_77) ;  /* 0x0000785000017945 */ /* 0x000fe20003800000 */
[----:B------:R-:W-:Y:S01]  /*1970*/  UIADD3 UR8, UR15, UR8, URZ ;  /* 0x000000080f087290 */ /* 0x000fe2000fffe03f */
[----:B------:R-:W4:Y:S01]  /*1980*/  S2R R32, SR_TID.X ;  /* 0x0000000000207919 */ /* 0x000f220000002100 */
[----:B------:R-:W-:-:S02]  /*1990*/  UIADD3 UR12, UP2, UP1, UR12, UR6, UR13 ;  /* 0x000000060c0c7290 */ /* 0x000fc4000f95e00d */
[----:B------:R-:W-:Y:S01]  /*19a0*/  UIADD3.X UR6, UR9, UR46, UR51, UP4, UP3 ;  /* 0x0000002e09067290 */ /* 0x000fe2000a7e6433 */
[----:B------:R-:W5:Y:S01]  /*19b0*/  S2R R33, SR_TID.X ;  /* 0x0000000000217919 */ /* 0x000f620000002100 */
[----:B------:R-:W-:Y:S02]  /*19c0*/  ULDC UR13, c[0x0][0x2e8] ;  /* 0x0000ba00000d7ab9 */ /* 0x000fe40000000800 */
[----:B------:R-:W-:Y:S01]  /*19d0*/  UIADD3.X UR10, UR10, UR6, UR11, UP2, UP1 ;  /* 0x000000060a0a7290 */ /* 0x000fe200097e240b */
[----:B------:R-:W1:Y:S01]  /*19e0*/  S2R R27, SR_TID.X ;  /* 0x00000000001b7919 */ /* 0x000e620000002100 */
[----:B------:R-:W-:Y:S02]  /*19f0*/  UIADD3 UR14, UR15, UR14, URZ ;  /* 0x0000000e0f0e7290 */ /* 0x000fe4000fffe03f */
        /* <DEDUP_REMOVED lines=19> */
[----:B------:R-:W-:-:S04]  /*1b30*/  ULEA.HI UR13, UR13, UR6, URZ, 0x6 ;  /* 0x000000060d0d7291 */ /* 0x000fc8000f8f303f */
        /* <DEDUP_REMOVED lines=14> */
[----:B------:R-:W-:-:S03]  /*1c20*/  IMAD.U32 R6, RZ, RZ, UR15 ;  /* 0x0000000fff067e24 */ /* 0x000fc6000f8e00ff */
[----:B------:R-:W-:Y:S02]  /*1c30*/  IADD3.X R9, R7, UR32, R5, P2, !PT ;  /* 0x0000002007097c10 */ /* 0x000fe400097fe405 */
[----:B------:R-:W-:Y:S01]  /*1c40*/  IADD3.X R5, R31, UR21, RZ, P0, !PT ;  /* 0x000000151f057c10 */ /* 0x000fe200087fe4ff */
[----:B------:R-:W-:-:S04]  /*1c50*/  ULDC.64 UR20, c[0x0][0x3c8] ;  /* 0x0000f20000147ab9 */ /* 0x000fc80000000a00 */
[----:B------:R-:W-:Y:S01]  /*1c60*/  IMAD.WIDE.U32 R4, R6, c[0x0][0x370], R4 ;  /* 0x0000dc0006047a25 */ /* 0x000fe200078e0004 */
[----:B------:R-:W-:-:S04]  /*1c70*/  LOP3.LUT R6, R25, 0xffffffe0, RZ, 0xc0, !PT ;  /* 0xffffffe019067812 */ /* 0x000fc800078ec0ff */
[----:B------:R-:W-:Y:S01]  /*1c80*/  IADD3 R5, R5, UR7, RZ ;  /* 0x0000000705057c10 */ /* 0x000fe2000fffe0ff */
[----:B------:R-:W-:Y:S01]  /*1c90*/  IMAD.IADD R20, R27, 0x1, -R6 ;  /* 0x000000011b147824 */ /* 0x000fe200078e0a06 */
[----:B------:R-:W-:Y:S01]  /*1ca0*/  UIADD3 UR7, UR33, -0x1, URZ ;  /* 0xffffffff21077890 */ /* 0x000fe2000fffe03f */
        /* <DEDUP_REMOVED lines=14> */
[----:B------:R-:W-:Y:S01]  /*1d90*/  ULDC.64 UR20, c[0x0][0x200] ;  /* 0x0000800000147ab9 */ /* 0x000fe20000000a00 */
[----:B------:R-:W-:Y:S01]  /*1da0*/  LEA.HI.X R13, R11, c[0x0][0x354], R10, 0x2, P0 ;  /* 0x0000d5000b0d7a11 */ /* 0x000fe200000f140a */
[----:B------:R-:W-:Y:S01]  /*1db0*/  IMAD R4, R32, c[0x0][0x374], R4 ;  /* 0x0000dd0020047a24 */ /* 0x000fe200078e0204 */
[----:B------:R-:W-:Y:S01]  /*1dc0*/  LEA R36, P2, R6, c[0x0][0x330], 0x1 ;  /* 0x0000cc0006247a11 */ /* 0x000fe200078408ff */
[----:B------:R-:W-:Y:S01]  /*1dd0*/  UIMAD.WIDE UR14, UR14, UR59, UR20 ;  /* 0x0000003b0e0e72a5 */ /* 0x000fe2000f8e0214 */
[----:B------:R-:W-:Y:S01]  /*1de0*/  LEA.HI.X R35, R8, c[0x0][0x164], R21, 0x1, P3 ;  /* 0x0000590008237a11 */ /* 0x000fe200018f0c15 */
[----:B------:R-:W-:Y:S01]  /*1df0*/  IMAD.IADD R19, R7, 0x1, R4 ;  /* 0x0000000107137824 */ /* 0x000fe200078e0204 */
[----:B------:R1:W-:Y:S01]  /*1e00*/  STL.64 [R1+0x30], R12 ;  /* 0x0000300c01007387 */ /* 0x0003e20000100a00 */
[----:B------:R-:W-:Y:S01]  /*1e10*/  PLOP3.LUT P0, PT, PT, PT, UP1, 0x80, 0x0 ;  /* 0x000000000000781c */ /* 0x000fe20003f0f018 */
[----:B------:R-:W-:-:S02]  /*1e20*/  UMOV UR11, UR8 ;  /* 0x00000008000b7c82 */ /* 0x000fc40008000000 */
[----:B------:R-:W-:Y:S01]  /*1e30*/  LEA.HI.X R37, R6, c[0x0][0x334], R19, 0x1, P2 ;  /* 0x0000cd0006257a11 */ /* 0x000fe200010f0c13 */
[----:B------:R1:W-:Y:S01]  /*1e40*/  STL.64 [R1+0x48], R34 ;  /* 0x0000482201007387 */ /* 0x0003e20000100a00 */
[----:B------:R-:W-:Y:S02]  /*1e50*/  UMOV UR10, UR9 ;  /* 0x00000009000a7c82 */ /* 0x000fe40008000000 */
[----:B------:R-:W-:Y:S01]  /*1e60*/  UMOV UR9, UR14 ;  /* 0x0000000e00097c82 */ /* 0x000fe20008000000 */
[----:B------:R1:W-:Y:S01]  /*1e70*/  STL.64 [R1+0x40], R36 ;  /* 0x0000402401007387 */ /* 0x0003e20000100a00 */
[----:B------:R-:W-:-:S04]  /*1e80*/  UMOV UR8, UR15 ;  /* 0x0000000f00087c82 */ /* 0x000fc80008000000 */
[----:B------:R-:W-:Y:S05]  /*1e90*/  @P0 BRA `(.L_x_82) ;  /* 0x000008b000000947 */ /* 0x000fea0003800000 */
        /* <DEDUP_REMOVED lines=18> */
.L_x_83:
        /* <DEDUP_REMOVED lines=18> */
.L_x_84:
[----:B------:R2:W5:Y:S01]  /*20e0*/  LDL R14, [R1+0x6c] ;  /* 0x00006c00010e7983 */ /* 0x0005620000100800 */
[----:B------:R-:W-:-:S03]  /*20f0*/  ULDC.64 UR6, c[0x0][0x3a0] ;  /* 0x0000e80000067ab9 */ /* 0x000fc60000000a00 */
[----:B-1----:R2:W5:Y:S01]  /*2100*/  LDL R13, [R1+0x70] ;  /* 0x00007000010d7983 */ /* 0x0025620000100800 */
        /* <DEDUP_REMOVED lines=17> */
[----:B--2---:R-:W-:Y:S01]  /*2220*/  MOV R5, R10 ;  /* 0x0000000a00057202 */ /* 0x004fe20000000f00 */
        /* <DEDUP_REMOVED lines=13> */
.L_x_86:
[----:B--2---:R-:W-:Y:S05]  /*2300*/  BSYNC B0 ;  /* 0x0000000000007941 */ /* 0x004fea0003800000 */
.L_x_85:
[----:B-1----:R-:W-:Y:S01]  /*2310*/  IADD3 R4, R32, 0x20, RZ ;  /* 0x0000002020047810 */ /* 0x002fe20007ffe0ff */
        /* <DEDUP_REMOVED lines=18> */
.L_x_88:
[----:B------:R-:W-:Y:S05]  /*2440*/  BSYNC B0 ;  /* 0x0000000000007941 */ /* 0x000fea0003800000 */
.L_x_87:
        /* <DEDUP_REMOVED lines=29> */
.L_x_90:
[----:B------:R-:W-:Y:S05]  /*2620*/  BSYNC B0 ;  /* 0x0000000000007941 */ /* 0x000fea0003800000 */
.L_x_89:
        /* <DEDUP_REMOVED lines=18> */
.L_x_82:
        /* <DEDUP_REMOVED lines=22> */
[----:B-1----:R-:W3:Y:S04]  /*28b0*/  LDL R13, [R1+0x6c] ;  /* 0x00006c00010d7983 */ /* 0x002ee80000100800 */
[----:B------:R-:W4:Y:S01]  /*28c0*/  LDL R12, [R1+0x70] ;  /* 0x00007000010c7983 */ /* 0x000f220000100800 */
        /* <DEDUP_REMOVED lines=14> */
[----:B---3--:R-:W-:Y:S02]  /*29b0*/  ISETP.GE.AND P3, PT, R13, c[0x0][0x220], PT ;  /* 0x000088000d007a0c */ /* 0x008fe40003f66270 */
[----:B----4-:R-:W-:-:S11]  /*29c0*/  ISETP.GE.AND P2, PT, R12, c[0x0][0x220], PT ;  /* 0x000088000c007a0c */ /* 0x010fd60003f46270 */
        /* <DEDUP_REMOVED lines=15> */
.L_x_93:
[----:B------:R-:W-:Y:S05]  /*2ac0*/  BSYNC B0 ;  /* 0x0000000000007941 */ /* 0x000fea0003800000 */
.L_x_92:
[----:B------:R-:W-:Y:S01]  /*2ad0*/  IADD3 R16, R32, 0x20, RZ ;  /* 0x0000002020107810 */ /* 0x000fe20007ffe0ff */
[----:B------:R-:W-:Y:S03]  /*2ae0*/  BSSY B0, `(.L_x_94) ;  /* 0x0000029000007945 */ /* 0x000fe60003800000 */
[----:B------:R-:W-:-:S13]  /*2af0*/  ISETP.GE.AND P5, PT, R16, UR6, PT ;  /* 0x0000000610007c0c */ /* 0x000fda000bfa6270 */
[----:B------:R3:W-:Y:S04]  /*2b00*/  @P5 STS.128 [R29+0x13000], RZ ;  /* 0x013000ff1d005388 */ /* 0x0007e80000000c00 */
[----:B------:R3:W-:Y:S04]  /*2b10*/  @P5 STS.128 [R29+0x15000], RZ ;  /* 0x015000ff1d005388 */ /* 0x0007e80000000c00 */
[----:B------:R3:W-:Y:S01]  /*2b20*/  @P5 STS.128 [R29+0x17000], RZ ;  /* 0x017000ff1d005388 */ /* 0x0007e20000000c00 */
[----:B------:R-:W-:Y:S05]  /*2b30*/  @P5 BRA `(.L_x_95) ;  /* 0x0000023000005947 */ /* 0x000fea0003800000 */
[----:B-1----:R-:W4:Y:S04]  /*2b40*/  LDL R13, [R1+0x6c] ;  /* 0x00006c00010d7983 */ /* 0x002f280000100800 */
[----:B------:R-:W5:Y:S01]  /*2b50*/  LDL R12, [R1+0x70] ;  /* 0x00007000010c7983 */ /* 0x000f620000100800 */
        /* <DEDUP_REMOVED lines=10> */
[----:B----4-:R-:W-:Y:S02]  /*2c00*/  ISETP.GE.AND P2, PT, R13, c[0x0][0x220], PT ;  /* 0x000088000d007a0c */ /* 0x010fe40003f46270 */
[----:B-----5:R-:W-:Y:S02]  /*2c10*/  ISETP.GE.AND P0, PT, R12, c[0x0][0x220], PT ;  /* 0x000088000c007a0c */ /* 0x020fe40003f06270 */
        /* <DEDUP_REMOVED lines=21> */
.L_x_95:
[----:B------:R-:W-:Y:S05]  /*2d70*/  BSYNC B0 ;  /* 0x0000000000007941 */ /* 0x000fea0003800000 */
.L_x_94:
        /* <DEDUP_REMOVED lines=29> */
.L_x_97:
[----:B------:R-:W-:Y:S05]  /*2f50*/  BSYNC B0 ;  /* 0x0000000000007941 */ /* 0x000fea0003800000 */
.L_x_96:
[----:B------:R-:W-:Y:S01]  /*2f60*/  ISETP.GE.AND P3, PT, R16, UR6, PT ;  /* 0x0000000610007c0c */ /* 0x000fe2000bf66270 */
[----:B------:R-:W-:Y:S01]  /*2f70*/  BSSY B0, `(.L_x_98) ;  /* 0x0000027000007945 */ /* 0x000fe20003800000 */
[----:B-1----:R-:W-:-:S11]  /*2f80*/  MOV R12, 0x20 ;  /* 0x00000020000c7802 */ /* 0x002fd60000000f00 */
[----:B------:R1:W-:Y:S04]  /*2f90*/  @P3 STS.128 [R29+0x7000], RZ ;  /* 0x007000ff1d003388 */ /* 0x0003e80000000c00 */
[----:B------:R1:W-:Y:S04]  /*2fa0*/  @P3 STS.128 [R29+0x9000], RZ ;  /* 0x009000ff1d003388 */ /* 0x0003e80000000c00 */
[----:B------:R1:W-:Y:S01]  /*2fb0*/  @P3 STS.128 [R29+0xb000], RZ ;  /* 0x00b000ff1d003388 */ /* 0x0003e20000000c00 */
[----:B------:R-:W-:Y:S05]  /*2fc0*/  @P3 BRA `(.L_x_99) ;  /* 0x0000021000003947 */ /* 0x000fea0003800000 */
[----:B------:R-:W5:Y:S04]  /*2fd0*/  LDL R10, [R1+0x6c] ;  /* 0x00006c00010a7983 */ /* 0x000f680000100800 */
[----:B--2---:R-:W2:Y:S01]  /*2fe0*/  LDL R13, [R1+0x70] ;  /* 0x00007000010d7983 */ /* 0x004ea20000100800 */
        /* <DEDUP_REMOVED lines=8> */
[----:B-----5:R-:W-:Y:S02]  /*3070*/  ISETP.GE.AND P1, PT, R10, c[0x0][0x220], PT ;  /* 0x000088000a007a0c */ /* 0x020fe40003f26270 */
        /* <DEDUP_REMOVED lines=9> */
[----:B--2---:R-:W-:-:S03]  /*3110*/  ISETP.GE.AND P0, PT, R13, c[0x0][0x220], PT ;  /* 0x000088000d007a0c */ /* 0x004fc60003f06270 */
        /* <DEDUP_REMOVED lines=12> */
.L_x_99:
[----:B------:R-:W-:Y:S05]  /*31e0*/  BSYNC B0 ;  /* 0x0000000000007941 */ /* 0x000fea0003800000 */
.L_x_98:
[----:B------:R1:W-:Y:S01]  /*31f0*/  @P4 STS.128 [R29], RZ ;  /* 0x000000ff1d004388 */ /* 0x0003e20000000c00 */
[----:B------:R-:W-:Y:S03]  /*3200*/  BSSY B0, `(.L_x_100) ;  /* 0x0000019000007945 */ /* 0x000fe60003800000 */
[----:B------:R1:W-:Y:S04]  /*3210*/  @P4 STS.128 [R29+0x2000], RZ ;  /* 0x002000ff1d004388 */ /* 0x0003e80000000c00 */
[----:B------:R1:W-:Y:S01]  /*3220*/  @P4 STS.128 [R29+0x4000], RZ ;  /* 0x004000ff1d004388 */ /* 0x0003e20000000c00 */
[----:B------:R-:W-:Y:S05]  /*3230*/  @P4 BRA `(.L_x_101) ;  /* 0x0000015000004947 */ /* 0x000fea0003800000 */
[----:B------:R-:W5:Y:S04]  /*3240*/  LDL R5, [R1+0x6c] ;  /* 0x00006c0001057983 */ /* 0x000f680000100800 */
[----:B--2---:R-:W2:Y:S01]  /*3250*/  LDL R4, [R1+0x70] ;  /* 0x0000700001047983 */ /* 0x004ea20000100800 */
[----:B------:R-:W-:-:S13]  /*3260*/  ISETP.GE.AND P2, PT, R30, c[0x0][0x220], PT ;  /* 0x000088001e007a0c */ /* 0x000fda0003f46270 */
[----:B------:R1:W-:Y:S04]  /*3270*/  @P2 STS.128 [R29], RZ ;  /* 0x000000ff1d002388 */ /* 0x0003e80000000c00 */
[----:B------:R-:W-:Y:S01]  /*3280*/  @!PT LDS RZ, [RZ] ;  /* 0x00000000fffff984 */ /* 0x000fe20000000800 */
[----:B------:R-:W-:Y:S01]  /*3290*/  @!PT LDS RZ, [RZ] ;  /* 0x00000000fffff984 */ /* 0x000fe20000000800 */
[----:B------:R-:W-:Y:S01]  /*32a0*/  @!PT LDS RZ, [RZ] ;  /* 0x00000000fffff984 */ /* 0x000fe20000000800 */
[----:B------:R1:W-:Y:S01]  /*32b0*/  @!P2 LDGSTS.E.BYPASS.LTC128B.128 [R29], [R34.64] ;  /* 0x00000000221dafae */ /* 0x0003e2000b901d44 */
        /* <DEDUP_REMOVED lines=13> */
.L_x_101:
[----:B------:R-:W-:Y:S05]  /*3390*/  BSYNC B0 ;  /* 0x0000000000007941 */ /* 0x000fea0003800000 */
.L_x_100:
        /* <DEDUP_REMOVED lines=38> */
.L_x_103:
[----:B------:R-:W-:Y:S05]  /*3600*/  BSYNC B0 ;  /* 0x0000000000007941 */ /* 0x000fea0003800000 */
.L_x_102:
        /* <DEDUP_REMOVED lines=73> */
.L_x_105:
[----:B--2---:R-:W-:Y:S05]  /*3aa0*/  BSYNC B0 ;  /* 0x0000000000007941 */ /* 0x004fea0003800000 */
.L_x_104:
        /* <DEDUP_REMOVED lines=39> */
.L_x_107:
[----:B------:R-:W-:Y:S05]  /*3d20*/  BSYNC B0 ;  /* 0x0000000000007941 */ /* 0x000fea0003800000 */
.L_x_106:
[----:B------:R-:W0:Y:S01]  /*3d30*/  LDGDEPBAR ;  /* 0x00000000000079af */ /* 0x000e220000000000 */
[----:B------:R-:W-:Y:S02]  /*3d40*/  ULDC.64 UR16, c[0x0][0x318] ;  /* 0x0000c60000107ab9 */ /* 0x000fe40000000a00 */
[----:B------:R-:W-:Y:S02]  /*3d50*/  UISETP.NE.U32.AND UP1, UPT, URZ, UR16, UPT ;  /* 0x000000103f00728c */ /* 0x000fe4000bf25070 */
[----:B------:R-:W-:Y:S01]  /*3d60*/  ULDC.64 UR20, c[0x0][0x320] ;  /* 0x0000c80000147ab9 */ /* 0x000fe20000000a00 */
[----:B------:R-:W-:Y:S01]  /*3d70*/  LEA.HI R7, R28, R27, RZ, 0x3 ;  /* 0x0000001b1c077211 */ /* 0x000fe200078f18ff */
[----:B------:R-:W-:Y:S01]  /*3d80*/  UISETP.NE.AND.EX UP1, UPT, URZ, UR17, UPT, UP1 ;  /* 0x000000113f00728c */ /* 0x000fe2000bf25310 */
[----:B-1----:R-:W-:Y:S01]  /*3d90*/  IMAD.SHL.U32 R11, R27, 0x2, RZ ;  /* 0x000000021b0b7824 */ /* 0x002fe200078e00ff */
[----:B------:R-:W5:Y:S04]  /*3da0*/  LDL R12, [R1] ;  /* 0x00000000010c7983 */ /* 0x000f680000100800 */
[----:B------:R-:W-:-:S05]  /*3db0*/  PLOP3.LUT P0, PT, PT, PT, UP1, 0x80, 0x0 ;  /* 0x000000000000781c */ /* 0x000fca0003f0f018 */
[----:B------:R-:W-:Y:S02]  /*3dc0*/  @UP1 UIMAD UR6, UR38, UR20, URZ ;  /* 0x00000014260612a4 */ /* 0x000fe4000f8e023f */
[----:B------:R-:W-:Y:S02]  /*3dd0*/  @UP1 UMOV UR14, UR34 ;  /* 0x00000022000e1c82 */ /* 0x000fe40008000000 */
[----:B------:R-:W-:Y:S01]  /*3de0*/  @UP1 UMOV UR15, UR55 ;  /* 0x00000037000f1c82 */ /* 0x000fe20008000000 */
[----:B------:R-:W-:-:S04]  /*3df0*/  DEPBAR.LE SB0, 0x1 ;  /* 0x000080400000791a */ /* 0x000fc80000000000 */
[----:B------:R-:W-:Y:S01]  /*3e00*/  BAR.SYNC.DEFER_BLOCKING 0x0 ;  /* 0x0000000000007b1d */ /* 0x000fe20000010000 */
[----:B------:R-:W-:Y:S02]  /*3e10*/  @UP1 UIMAD.WIDE.U32 UR14, UR30, UR20, UR14 ;  /* 0x000000141e0e12a5 */ /* 0x000fe4000f8e000e */
[----:B------:R-:W-:Y:S02]  /*3e20*/  @UP1 UIMAD UR21, UR30, UR21, UR6 ;  /* 0x000000151e1512a4 */ /* 0x000fe4000f8e0206 */
[----:B------:R-:W-:Y:S02]  /*3e30*/  @UP1 ULEA UR16, UP0, UR14, UR16, 0x2 ;  /* 0x000000100e101291 */ /* 0x000fe4000f80103f */
[----:B------:R-:W-:-:S04]  /*3e40*/  @UP1 UIADD3 UR21, UR15, UR21, URZ ;  /* 0x000000150f151290 */ /* 0x000fc8000fffe03f */
[----:B------:R-:W-:Y:S01]  /*3e50*/  @UP1 ULEA.HI.X UR17, UR14, UR17, UR21, 0x2, UP0 ;  /* 0x000000110e111291 */ /* 0x000fe200080f1415 */
[----:B------:R-:W-:-:S05]  /*3e60*/  IMAD.U32 R4, RZ, RZ, UR16 ;  /* 0x00000010ff047e24 */ /* 0x000fca000f8e00ff */
[----:B------:R-:W-:-:S05]  /*3e70*/  IMAD.U32 R5, RZ, RZ, UR17 ;  /* 0x00000011ff057e24 */ /* 0x000fca000f8e00ff */
[----:B--2---:R1:W2:Y:S01]  /*3e80*/  @P0 LDG.E R9, [R4.64] ;  /* 0x0000000404090981 */ /* 0x0042a2000c1e1900 */
[----:B------:R-:W-:Y:S01]  /*3e90*/  LOP3.LUT R7, R7, 0xfffffff8, RZ, 0xc0, !PT ;  /* 0xfffffff807077812 */ /* 0x000fe200078ec0ff */
[----:B------:R-:W2:Y:S01]  /*3ea0*/  @P0 MUFU.RCP R10, c[0x0][0x238] ;  /* 0x00008e00000a0b08 */ /* 0x000ea20000001000 */
[----:B------:R-:W-:Y:S01]  /*3eb0*/  IADD3 R6, R6, 0x1, RZ ;  /* 0x0000000106067810 */ /* 0x000fe20007ffe0ff */
[----:B------:R-:W-:Y:S01]  /*3ec0*/  IMAD.MOV.U32 R240, RZ, RZ, 0x20 ;  /* 0x00000020fff07424 */ /* 0x000fe200078e00ff */
[----:B------:R-:W3:Y:S01]  /*3ed0*/  LDSM.16.M88.4 R164, [R252+0x12000] ;  /* 0x01200000fca4783b */ /* 0x000ee20000000200 */
[----:B------:R-:W-:-:S03]  /*3ee0*/  IMAD.IADD R8, R27, 0x1, -R7 ;  /* 0x000000011b087824 */ /* 0x000fc600078e0a07 */
[----:B------:R-:W4:Y:S04]  /*3ef0*/  LDSM.16.M88.4 R168, [R252+0x12800] ;  /* 0x01280000fca8783b */ /* 0x000f280000000200 */
[----:B------:R-:W2:Y:S04]  /*3f00*/  LDSM.16.M88.4 R196, [R252+0x14000] ;  /* 0x01400000fcc4783b */ /* 0x000ea80000000200 */
[----:B------:R-:W2:Y:S04]  /*3f10*/  LDSM.16.M88.4 R200, [R252+0x14800] ;  /* 0x01480000fcc8783b */ /* 0x000ea80000000200 */
[----:B------:R-:W2:Y:S01]  /*3f20*/  LDSM.16.M88.4 R228, [R252+0x16000] ;  /* 0x01600000fce4783b */ /* 0x000ea20000000200 */
[----:B-1----:R-:W-:-:S03]  /*3f30*/  LEA.HI R4, R28, R27, RZ, 0x7 ;  /* 0x0000001b1c047211 */ /* 0x002fc600078f38ff */
[----:B------:R-:W1:Y:S01]  /*3f40*/  LDSM.16.M88.4 R232, [R252+0x16800] ;  /* 0x01680000fce8783b */ /* 0x000e620000000200 */
[----:B------:R-:W-:-:S05]  /*3f50*/  SHF.R.S32.HI R4, RZ, 0x7, R4 ;  /* 0x00000007ff047819 */ /* 0x000fca0000011404 */
[----:B------:R-:W-:Y:S02]  /*3f60*/  IMAD.SHL.U32 R5, R4, 0x20, RZ ;  /* 0x0000002004057824 */ /* 0x000fe400078e00ff */
[----:B------:R-:W-:-:S03]  /*3f70*/  IMAD.U32 R4, RZ, RZ, UR18 ;  /* 0x00000012ff047e24 */ /* 0x000fc6000f8e00ff */
[----:B------:R-:W-:Y:S01]  /*3f80*/  LOP3.LUT R7, R5, 0x6, R11, 0xf8, !PT ;  /* 0x0000000605077812 */ /* 0x000fe200078ef80b */
[----:B------:R-:W-:Y:S01]  /*3f90*/  IMAD.U32 R5, RZ, RZ, UR28 ;  /* 0x0000001cff057e24 */ /* 0x000fe2000f8e00ff */
[----:B------:R-:W3:Y:S01]  /*3fa0*/  LDL R11, [R1+0x4] ;  /* 0x00000400010b7983 */ /* 0x000ee20000100800 */
[----:B------:R-:W-:Y:S02]  /*3fb0*/  IADD3 R4, R4, -UR24, R6 ;  /* 0x8000001804047c10 */ /* 0x000fe4000fffe006 */
[----:B------:R-:W-:-:S03]  /*3fc0*/  IMAD R5, R5, 0x40, R7 ;  /* 0x0000004005057824 */ /* 0x000fc600078e0207 */
[----:B------:R2:W-:Y:S04]  /*3fd0*/  STL [R1+0xa4], R4 ;  /* 0x0000a40401007387 */ /* 0x0005e80000100800 */
[----:B------:R-:W-:Y:S01]  /*3fe0*/  STL [R1+0x38], R5 ;  /* 0x0000380501007387 */ /* 0x000fe20000100800 */
[----:B------:R-:W-:-:S04]  /*3ff0*/  LOP3.LUT P1, RZ, R8, 0x2, RZ, 0xc0, !PT ;  /* 0x0000000208ff7812 */ /* 0x000fc8000782c0ff */
[----:B------:R-:W-:-:S05]  /*4000*/  SEL R240, R240, 0xffffffe0, !P1 ;  /* 0xffffffe0f0f07807 */ /* 0x000fca0004800000 */
[----:B------:R-:W-:-:S05]  /*4010*/  IMAD.IADD R240, R240, 0x1, R252 ;  /* 0x00000001f0f07824 */ /* 0x000fca00078e02fc */
[----:B------:R-:W1:Y:S04]  /*4020*/  LDSM.16.M88.4 R172, [R240+0x12000] ;  /* 0x01200000f0ac783b */ /* 0x000e680000000200 */
[----:B------:R-:W1:Y:S04]  /*4030*/  LDSM.16.M88.4 R176, [R240+0x12800] ;  /* 0x01280000f0b0783b */ /* 0x000e680000000200 */
[----:B------:R-:W1:Y:S04]  /*4040*/  LDSM.16.M88.4 R204, [R240+0x14000] ;  /* 0x01400000f0cc783b */ /* 0x000e680000000200 */
[----:B------:R-:W1:Y:S04]  /*4050*/  LDSM.16.M88.4 R208, [R240+0x14800] ;  /* 0x01480000f0d0783b */ /* 0x000e680000000200 */
[----:B------:R-:W1:Y:S04]  /*4060*/  LDSM.16.M88.4 R236, [R240+0x16000] ;  /* 0x01600000f0ec783b */ /* 0x000e680000000200 */
        /* <DEDUP_REMOVED lines=49> */
[----:B-----5:R-:W1:Y:S04]  /*4380*/  LDSM.16.M88.4 R148, [R12+0x12000] ;  /* 0x012000000c94783b */ /* 0x020e680000000200 */
[----:B------:R-:W1:Y:S04]  /*4390*/  LDSM.16.M88.4 R152, [R12+0x12800] ;  /* 0x012800000c98783b */ /* 0x000e680000000200 */
[----:B------:R-:W1:Y:S04]  /*43a0*/  LDSM.16.M88.4 R180, [R12+0x14000] ;  /* 0x014000000cb4783b */ /* 0x000e680000000200 */
[----:B------:R-:W1:Y:S04]  /*43b0*/  LDSM.16.M88.4 R184, [R12+0x14800] ;  /* 0x014800000cb8783b */ /* 0x000e680000000200 */
[----:B------:R-:W1:Y:S04]  /*43c0*/  LDSM.16.M88.4 R212, [R12+0x16000] ;  /* 0x016000000cd4783b */ /* 0x000e680000000200 */
[----:B------:R-:W1:Y:S01]  /*43d0*/  LDSM.16.M88.4 R216, [R12+0x16800] ;  /* 0x016800000cd8783b */ /* 0x000e620000000200 */
[----:B--2---:R-:W-:-:S04]  /*43e0*/  @P0 FMUL.FTZ R4, R9, R10 ;  /* 0x0000000a09040220 */ /* 0x004fc80000410000 */
[----:B------:R2:W5:Y:S02]  /*43f0*/  @P0 R2UR UR12, R4 ;  /* 0x00000000040c03c2 */ /* 0x00056400000e0000 */
[----:B--2---:R-:W2:Y:S01]  /*4400*/  I2F R4, R5 ;  /* 0x0000000500047306 */ /* 0x004ea20000201400 */
[----:B---3--:R-:W3:Y:S04]  /*4410*/  LDSM.16.M88.4 R156, [R11+0x12000] ;  /* 0x012000000b9c783b */ /* 0x008ee80000000200 */
[----:B--2---:R2:W-:Y:S04]  /*4420*/  STL [R1+0x80], R4 ;  /* 0x0000800401007387 */ /* 0x0045e80000100800 */
[----:B------:R-:W1:Y:S04]  /*4430*/  LDSM.16.M88.4 R160, [R11+0x12800] ;  /* 0x012800000ba0783b */ /* 0x000e680000000200 */
[----:B------:R-:W1:Y:S04]  /*4440*/  LDSM.16.M88.4 R188, [R11+0x14000] ;  /* 0x014000000bbc783b */ /* 0x000e680000000200 */
[----:B------:R-:W1:Y:S04]  /*4450*/  LDSM.16.M88.4 R192, [R11+0x14800] ;  /* 0x014800000bc0783b */ /* 0x000e680000000200 */
[----:B------:R-:W1:Y:S04]  /*4460*/  LDSM.16.M88.4 R220, [R11+0x16000] ;  /* 0x016000000bdc783b */ /* 0x000e680000000200 */
[----:B------:R-:W1:Y:S01]  /*4470*/  LDSM.16.M88.4 R224, [R11+0x16800] ;  /* 0x016800000be0783b */ /* 0x000e620000000200 */
[----:B--2---:R-:W-:-:S06]  /*4480*/  IADD3 R4, R5, 0x19, RZ ;  /* 0x0000001905047810 */ /* 0x004fcc0007ffe0ff */
[----:B------:R-:W2:Y:S02]  /*4490*/  I2F R4, R4 ;  /* 0x0000000400047306 */ /* 0x000ea40000201400 */
[----:B--2---:R2:W-:Y:S02]  /*44a0*/  STL [R1+0x90], R4 ;  /* 0x0000900401007387 */ /* 0x0045e40000100800 */
        /* <DEDUP_REMOVED lines=17> */
[----:B--2---:R2:W-:Y:S01]  /*45c0*/  STL [R1+0x74], R4 ;  /* 0x0000740401007387 */ /* 0x0045e20000100800 */
[----:B----4-:R-:W-:Y:S01]  /*45d0*/  CS2R R28, SRZ ;  /* 0x00000000001c7805 */ /* 0x010fe2000001ff00 */
[----:B------:R-:W-:Y:S01]  /*45e0*/  CS2R R26, SRZ ;  /* 0x00000000001a7805 */ /* 0x000fe2000001ff00 */
[----:B------:R-:W-:Y:S02]  /*45f0*/  UMOV UR6, URZ ;  /* 0x0000003f00067c82 */ /* 0x000fe40008000000 */
[----:B------:R-:W-:Y:S02]  /*4600*/  UIADD3 UR15, UR15, 0x40, URZ ;  /* 0x000000400f0f7890 */ /* 0x000fe4000fffe03f */
[----:B------:R-:W-:Y:S02]  /*4610*/  UIADD3 UR16, UR16, -UR18, URZ ;  /* 0x8000001210107290 */ /* 0x000fe4000fffe03f */
[----:B-1-3-5:R-:W-:-:S02]  /*4620*/  @UP1 UMOV UR6, UR12 ;  /* 0x0000000c00061c82 */ /* 0x02afc40008000000 */
.L_x_110:
[----:B------:R-:W3:Y:S01]  /*4630*/  LDL R88, [R1] ;  /* 0x0000000001587983 */ /* 0x000ee20000100800 */
[----:B------:R-:W-:Y:S04]  /*4640*/  USHF.L.U32 UR12, UR7, 0x6, URZ ;  /* 0x00000006070c7899 */ /* 0x000fe8000800063f */
[----:B------:R-:W4:Y:S01]  /*4650*/  LDL R99, [R1+0x8] ;  /* 0x0000080001637983 */ /* 0x000f220000100800 */
[----:B------:R-:W-:Y:S04]  /*4660*/  UISETP.GE.AND UP0, UPT, UR12, UR16, UPT ;  /* 0x000000100c00728c */ /* 0x000fe8000bf06270 */
[----:B-----5:R-:W5:Y:S01]  /*4670*/  LDL R90, [R1+0x4] ;  /* 0x00000400015a7983 */ /* 0x020f620000100800 */
[----:B------:R-:W-:Y:S04]  /*4680*/  UISETP.LT.AND UP0, UPT, UR15, UR18, UP0 ;  /* 0x000000120f00728c */ /* 0x000fe80008701270 */
[----:B--2---:R-:W2:Y:S02]  /*4690*/  LDL R98, [R1+0xc] ;  /* 0x00000c0001627983 */ /* 0x004ea40000100800 */
[----:B------:R-:W-:Y:S01]  /*46a0*/  PLOP3.LUT P0, PT, PT, PT, UP0, 0x80, 0x0 ;  /* 0x000000000000781c */ /* 0x000fe20003f0f008 */
[----:B------:R-:W-:Y:S02]  /*46b0*/  UISETP.GT.AND UP0, UPT, UR7, UR13, UPT ;  /* 0x0000000d0700728c */ /* 0x000fe4000bf04270 */
[----:B------:R-:W5:Y:S05]  /*46c0*/  LDL R97, [R1+0x18] ;  /* 0x0000180001617983 */ /* 0x000f6a0000100800 */
[----:B------:R-:W5:Y:S05]  /*46d0*/  LDL R89, [R1+0x10] ;  /* 0x0000100001597983 */ /* 0x000f6a0000100800 */
[----:B------:R-:W5:Y:S05]  /*46e0*/  LDL R96, [R1+0x14] ;  /* 0x0000140001607983 */ /* 0x000f6a0000100800 */
[----:B------:R-:W0:Y:S05]  /*46f0*/  LDGDEPBAR ;  /* 0x00000000000079af */ /* 0x000e2a0000000000 */
[----:B------:R-:W5:Y:S05]  /*4700*/  LDL R94, [R1+0xa4] ;  /* 0x0000a400015e7983 */ /* 0x000f6a0000100800 */
[----:B------:R-:W5:Y:S05]  /*4710*/  LDL R93, [R1+0x64] ;  /* 0x00006400015d7983 */ /* 0x000f6a0000100800 */
[----:B------:R-:W5:Y:S05]  /*4720*/  LDL R92, [R1+0x38] ;  /* 0x00003800015c7983 */ /* 0x000f6a0000100800 */
[----:B------:R-:W5:Y:S05]  /*4730*/  LDL R91, [R1+0x68] ;  /* 0x00006800015b7983 */ /* 0x000f6a0000100800 */
[----:B------:R-:W5:Y:S01]  /*4740*/  LDL R95, [R1+0x3c] ;  /* 0x00003c00015f7983 */ /* 0x000f620000100800 */
[----:B------:R-:W-:Y:S04]  /*4750*/  DEPBAR.LE SB0, 0x0 ;  /* 0x000080000000791a */ /* 0x000fe80000000000 */
[----:B------:R-:W-:Y:S06]  /*4760*/  BAR.SYNC.DEFER_BLOCKING 0x0 ;  /* 0x0000000000007b1d */ /* 0x000fec0000010000 */
[----:B------:R-:W-:Y:S05]  /*4770*/  LDSM.16.M88.4 R84, [R252+0xc000] ;  /* 0x00c00000fc54783b */ /* 0x000fea0000000200 */
[----:B-1-3--:R-:W-:Y:S05]  /*4780*/  LDSM.16.M88.4 R8, [R88+0xc000] ;  /* 0x00c000005808783b */ /* 0x00afea0000000200 */
[----:B----4-:R-:W1:Y:S05]  /*4790*/  LDSM.16.M88.4 R16, [R99] ;  /* 0x000000006310783b */ /* 0x010e6a0000000200 */
[----:B------:R-:W3:Y:S05]  /*47a0*/  LDSM.16.M88.4 R68, [R88+0xc800] ;  /* 0x00c800005844783b */ /* 0x000eea0000000200 */
[----:B--2---:R-:W-:Y:S05]  /*47b0*/  LDSM.16.M88.4 R72, [R98] ;  /* 0x000000006248783b */ /* 0x004fea0000000200 */
[----:B-----5:R-:W2:Y:S05]  /*47c0*/  LDSM.16.M88.4 R76, [R90+0xc000] ;  /* 0x00c000005a4c783b */ /* 0x020eaa0000000200 */
[----:B------:R-:W4:Y:S01]  /*47d0*/  LDSM.16.M88.4 R80, [R90+0xc800] ;  /* 0x00c800005a50783b */ /* 0x000f220000000200 */
[C---:B-1----:R-:W-:Y:S03]  /*47e0*/  HMMA.16816.F32 R4, R16.reuse, R8, RZ ;  /* 0x000000081004723c */ /* 0x042fe600000018ff */
[C---:B------:R-:W-:Y:S05]  /*47f0*/  FSETP.NEU.FTZ.AND P1, PT, R93.reuse, -INF , PT ;  /* 0xff8000005d00780b */ /* 0x040fea0003f3d000 */
[C---:B------:R-:W-:Y:S08]  /*4800*/  HMMA.16816.F32 R8, R16.reuse, R10, RZ ;  /* 0x0000000a1008723c */ /* 0x040ff000000018ff */
[C---:B---3--:R-:W-:Y:S08]  /*4810*/  HMMA.16816.F32 R12, R16.reuse, R68, RZ ;  /* 0x00000044100c723c */ /* 0x048ff000000018ff */
[----:B------:R-:W-:Y:S01]  /*4820*/  HMMA.16816.F32 R16, R16, R70, RZ ;  /* 0x000000461010723c */ /* 0x000fe200000018ff */
[----:B------:R-:W1:Y:S07]  /*4830*/  LDSM.16.M88.4 R68, [R97] ;  /* 0x000000006144783b */ /* 0x000e6e0000000200 */
[C---:B--2---:R-:W-:Y:S08]  /*4840*/  HMMA.16816.F32 R4, R72.reuse, R76, R4 ;  /* 0x0000004c4804723c */ /* 0x044ff00000001804 */
[C---:B------:R-:W-:Y:S01]  /*4850*/  HMMA.16816.F32 R8, R72.reuse, R78, R8 ;  /* 0x0000004e4808723c */ /* 0x040fe20000001808 */
[----:B------:R-:W2:Y:S07]  /*4860*/  LDSM.16.M88.4 R76, [R252+0xc800] ;  /* 0x00c80000fc4c783b */ /* 0x000eae0000000200 */
[C---:B----4-:R-:W-:Y:S08]  /*4870*/  HMMA.16816.F32 R12, R72.reuse, R80, R12 ;  /* 0x00000050480c723c */ /* 0x050ff0000000180c */
[----:B------:R-:W-:Y:S01]  /*4880*/  HMMA.16816.F32 R16, R72, R82, R16 ;  /* 0x000000524810723c */ /* 0x000fe20000001810 */
[----:B------:R-:W-:Y:S05]  /*4890*/  LDSM.16.M88.4 R72, [R96] ;  /* 0x000000006048783b */ /* 0x000fea0000000200 */
        /* <DEDUP_REMOVED lines=60> */
[----:B------:R-:W-:Y:S01]  /*4c60*/  @!P0 IADD3 R77, R94, UR12, RZ ;  /* 0x0000000c5e4d8c10 */ /* 0x000fe2000fffe0ff */
[C---:B------:R-:W-:Y:S01]  /*4c70*/  HMMA.16816.F32 R8, R68.reuse, R78, R8 ;  /* 0x0000004e4408723c */ /* 0x040fe20000001808 */
[----:B------:R-:W4:Y:S03]  /*4c80*/  LDL R94, [R1+0x60] ;  /* 0x00006000015e7983 */ /* 0x000f260000100800 */
[----:B------:R-:W-:Y:S02]  /*4c90*/  FMUL.FTZ R76, R93, 1.4426950216293334961 ;  /* 0x3fb8aa3b5d4c7820 */ /* 0x000fe40000410000 */
[----:B------:R-:W5:Y:S01]  /*4ca0*/  LDL R93, [R1+0x58] ;  /* 0x00005800015d7983 */ /* 0x000f620000100800 */
[----:B------:R-:W-:Y:S01]  /*4cb0*/  @!P0 IADD3 R79, R92, 0x1, RZ ;  /* 0x000000015c4f8810 */ /* 0x000fe20007ffe0ff */
[C---:B-1----:R-:W-:Y:S03]  /*4cc0*/  HMMA.16816.F32 R12, R68.reuse, R80, R12 ;  /* 0x00000050440c723c */ /* 0x042fe6000000180c */
[----:B------:R-:W4:Y:S01]  /*4cd0*/  LDL R81, [R1+0x7c] ;  /* 0x00007c0001517983 */ /* 0x000f220000100800 */
[----:B------:R-:W-:Y:S02]  /*4ce0*/  FSEL R76, R76, RZ, P1 ;  /* 0x000000ff4c4c7208 */ /* 0x000fe40000800000 */
[C---:B------:R-:W-:Y:S02]  /*4cf0*/  @!P0 IMNMX R78, R77.reuse, UR18, PT ;  /* 0x000000124d4e8c17 */ /* 0x040fe4000b800200 */
[----:B------:R-:W-:Y:S01]  /*4d00*/  HMMA.16816.F32 R16, R68, R82, R16 ;  /* 0x000000524410723c */ /* 0x000fe20000001810 */
[----:B------:R-:W5:Y:S02]  /*4d10*/  LDL R83, [R1+0x78] ;  /* 0x0000780001537983 */ /* 0x000f640000100800 */
[-C--:B------:R-:W-:Y:S02]  /*4d20*/  @!P0 ISETP.GE.AND P2, PT, R92, R78.reuse, PT ;  /* 0x0000004e5c00820c */ /* 0x080fe40003f46270 */
[----:B------:R-:W-:Y:S01]  /*4d30*/  @!P0 IADD3 R77, R77, 0x8, RZ ;  /* 0x000000084d4d8810 */ /* 0x000fe20007ffe0ff */
[----:B------:R-:W5:Y:S01]  /*4d40*/  LDL R80, [R1+0x84] ;  /* 0x0000840001507983 */ /* 0x000f620000100800 */
[-C--:B------:R-:W-:Y:S02]  /*4d50*/  @!P0 ISETP.GE.AND P1, PT, R79, R78.reuse, PT ;  /* 0x0000004e4f00820c */ /* 0x080fe40003f26270 */
[----:B------:R-:W-:Y:S02]  /*4d60*/  @!P0 IMNMX R77, R77, UR18, PT ;  /* 0x000000124d4d8c17 */ /* 0x000fe4000b800200 */
[----:B------:R-:W5:Y:S01]  /*4d70*/  LDL R82, [R1+0x88] ;  /* 0x0000880001527983 */ /* 0x000f620000100800 */
[C---:B---3--:R-:W-:Y:S04]  /*4d80*/  HMMA.16816.F32 R4, R72.reuse, R84, R4 ;  /* 0x000000544804723c */ /* 0x048fe80000001804 */
[----:B------:R-:W1:Y:S04]  /*4d90*/  LDSM.16.M88.4 R68, [R89+0x10800] ;  /* 0x010800005944783b */ /* 0x000e680000000200 */
[C---:B------:R-:W-:Y:S08]  /*4da0*/  HMMA.16816.F32 R8, R72.reuse, R86, R8 ;  /* 0x000000564808723c */ /* 0x040ff00000001808 */
[C---:B-1----:R-:W-:Y:S08]  /*4db0*/  HMMA.16816.F32 R12, R72.reuse, R68, R12 ;  /* 0x00000044480c723c */ /* 0x042ff0000000180c */
[----:B------:R-:W-:Y:S01]  /*4dc0*/  HMMA.16816.F32 R16, R72, R70, R16 ;  /* 0x000000464810723c */ /* 0x000fe20000001810 */
[----:B------:R-:W3:Y:S05]  /*4dd0*/  LDL R73, [R1+0x98] ;  /* 0x0000980001497983 */ /* 0x000eea0000100800 */
[----:B------:R-:W3:Y:S01]  /*4de0*/  LDL R72, [R1+0x94] ;  /* 0x0000940001487983 */ /* 0x000ee20000100800 */
[C---:B--2---:R-:W-:Y:S02]  /*4df0*/  FFMA.FTZ R4, R88.reuse, UR6, R4 ;  /* 0x0000000658047c23 */ /* 0x044fe40008010004 */
[----:B------:R-:W-:Y:S03]  /*4e00*/  FFMA.FTZ R6, R88, UR6, R6 ;  /* 0x0000000658067c23 */ /* 0x000fe60008010006 */
[----:B------:R-:W-:Y:S02]  /*4e10*/  @!P0 FSEL R4, R4, -INF , !P2 ;  /* 0xff80000004048808 */ /* 0x000fe40005000000 */
[-C--:B------:R-:W-:Y:S03]  /*4e20*/  @!P0 ISETP.GE.AND P2, PT, R92, R77.reuse, PT ;  /* 0x0000004d5c00820c */ /* 0x080fe60003f46270 */
[--C-:B------:R-:W-:Y:S01]  /*4e30*/  FFMA.FTZ R4, R4, c[0x0][0x23c], -R76.reuse ;  /* 0x00008f0004047a23 */ /* 0x100fe2000001084c */
[----:B------:R-:W-:Y:S03]  /*4e40*/  @!P0 FSEL R6, R6, -INF , !P2 ;  /* 0xff80000006068808 */ /* 0x000fe60005000000 */
[----:B------:R1:W-:Y:S01]  /*4e50*/  MUFU.EX2 R89, R4 ;  /* 0x0000000400597308 */ /* 0x0003e20000000800 */
[C---:B------:R-:W-:Y:S02]  /*4e60*/  FFMA.FTZ R5, R90.reuse, UR6, R5 ;  /* 0x000000065a057c23 */ /* 0x040fe40008010005 */
[----:B------:R-:W-:Y:S02]  /*4e70*/  FFMA.FTZ R7, R90, UR6, R7 ;  /* 0x000000065a077c23 */ /* 0x000fe40008010007 */
[----:B-1----:R-:W-:Y:S01]  /*4e80*/  FMUL.FTZ R4, R91, 1.4426950216293334961 ;  /* 0x3fb8aa3b5b047820 */ /* 0x002fe20000410000 */
[----:B------:R-:W-:Y:S02]  /*4e90*/  @!P0 FSEL R5, R5, -INF , !P1 ;  /* 0xff80000005058808 */ /* 0x000fe40004800000 */
[----:B------:R-:W-:Y:S03]  /*4ea0*/  FSETP.NEU.FTZ.AND P1, PT, R91, -INF , PT ;  /* 0xff8000005b00780b */ /* 0x000fe60003f3d000 */
[----:B------:R-:W-:Y:S01]  /*4eb0*/  FFMA.FTZ R5, R5, c[0x0][0x23c], -R76 ;  /* 0x00008f0005057a23 */ /* 0x000fe2000001084c */
[----:B------:R-:W-:Y:S02]  /*4ec0*/  FSEL R4, R4, RZ, P1 ;  /* 0x000000ff04047208 */ /* 0x000fe40000800000 */
[-C--:B------:R-:W-:Y:S01]  /*4ed0*/  @!P0 ISETP.GE.AND P1, PT, R79, R77.reuse, PT ;  /* 0x0000004d4f00820c */ /* 0x080fe20003f26270 */
[----:B------:R1:W-:Y:S02]  /*4ee0*/  MUFU.EX2 R88, R5 ;  /* 0x0000000500587308 */ /* 0x0003e40000000800 */
[--C-:B------:R-:W-:Y:S01]  /*4ef0*/  FFMA.FTZ R6, R6, c[0x0][0x23c], -R4.reuse ;  /* 0x00008f0006067a23 */ /* 0x100fe20000010804 */
[----:B------:R-:W-:Y:S05]  /*4f00*/  @!P0 FSEL R7, R7, -INF , !P1 ;  /* 0xff80000007078808 */ /* 0x000fea0004800000 */
[----:B------:R-:W-:Y:S02]  /*4f10*/  FFMA.FTZ R7, R7, c[0x0][0x23c], -R4 ;  /* 0x00008f0007077a23 */ /* 0x000fe40000010804 */
[----:B------:R2:W-:Y:S10]  /*4f20*/  MUFU.EX2 R91, R6 ;  /* 0x00000006005b7308 */ /* 0x0005f40000000800 */
[----:B------:R5:W-:Y:S01]  /*4f30*/  MUFU.EX2 R90, R7 ;  /* 0x00000007005a7308 */ /* 0x000be20000000800 */
[C---:B-1----:R-:W-:Y:S02]  /*4f40*/  @!P0 IADD3 R5, R92.reuse, 0x9, RZ ;  /* 0x000000095c058810 */ /* 0x042fe40007ffe0ff */
[----:B--2---:R-:W-:Y:S04]  /*4f50*/  @!P0 IADD3 R6, R92, 0x8, RZ ;  /* 0x000000085c068810 */ /* 0x004fe80007ffe0ff */
[-C--:B------:R-:W-:Y:S01]  /*4f60*/  @!P0 ISETP.GE.AND P1, PT, R6, R78.reuse, PT ;  /* 0x0000004e0600820c */ /* 0x080fe20003f26270 */
[C---:B----4-:R-:W-:Y:S02]  /*4f70*/  FFMA.FTZ R9, R81.reuse, UR6, R9 ;  /* 0x0000000651097c23 */ /* 0x050fe40008010009 */
[----:B------:R-:W-:Y:S01]  /*4f80*/  FFMA.FTZ R11, R81, UR6, R11 ;  /* 0x00000006510b7c23 */ /* 0x000fe2000801000b */
[----:B-----5:R-:W2:Y:S01]  /*4f90*/  LDL R7, [R1+0x90] ;  /* 0x0000900001077983 */ /* 0x020ea20000100800 */
[C---:B------:R-:W-:Y:S02]  /*4fa0*/  FFMA.FTZ R8, R83.reuse, UR6, R8 ;  /* 0x0000000653087c23 */ /* 0x040fe40008010008 */
[----:B------:R-:W-:Y:S03]  /*4fb0*/  FFMA.FTZ R10, R83, UR6, R10 ;  /* 0x00000006530a7c23 */ /* 0x000fe6000801000a */
[----:B------:R-:W-:Y:S01]  /*4fc0*/  @!P0 FSEL R8, R8, -INF , !P1 ;  /* 0xff80000008088808 */ /* 0x000fe20004800000 */
[C---:B------:R-:W-:Y:S01]  /*4fd0*/  FFMA.FTZ R12, R80.reuse, UR6, R12 ;  /* 0x00000006500c7c23 */ /* 0x040fe2000801000c */
[-C--:B------:R-:W-:Y:S01]  /*4fe0*/  @!P0 ISETP.GE.AND P1, PT, R5, R78.reuse, PT ;  /* 0x0000004e0500820c */ /* 0x080fe20003f26270 */
[----:B------:R-:W-:Y:S02]  /*4ff0*/  FFMA.FTZ R14, R80, UR6, R14 ;  /* 0x00000006500e7c23 */ /* 0x000fe4000801000e */
[--C-:B------:R-:W-:Y:S01]  /*5000*/  FFMA.FTZ R8, R8, c[0x0][0x23c], -R76.reuse ;  /* 0x00008f0008087a23 */ /* 0x100fe2000001084c */
[----:B------:R-:W-:Y:S01]  /*5010*/  @!P0 FSEL R9, R9, -INF , !P1 ;  /* 0xff80000009098808 */ /* 0x000fe20004800000 */
[----:B------:R-:W-:Y:S01]  /*5020*/  FFMA.FTZ R13, R82, UR6, R13 ;  /* 0x00000006520d7c23 */ /* 0x000fe2000801000d */
[-C--:B------:R-:W-:Y:S01]  /*5030*/  @!P0 ISETP.GE.AND P1, PT, R6, R77.reuse, PT ;  /* 0x0000004d0600820c */ /* 0x080fe20003f26270 */
[----:B------:R1:W-:Y:S01]  /*5040*/  MUFU.EX2 R85, R8 ;  /* 0x0000000800557308 */ /* 0x0003e20000000800 */
[----:B------:R-:W-:Y:S01]  /*5050*/  @!P0 IADD3 R6, R92, 0x10, RZ ;  /* 0x000000105c068810 */ /* 0x000fe20007ffe0ff */
[----:B------:R-:W-:Y:S01]  /*5060*/  FFMA.FTZ R15, R82, UR6, R15 ;  /* 0x00000006520f7c23 */ /* 0x000fe2000801000f */
[----:B------:R-:W-:Y:S01]  /*5070*/  @!P0 FSEL R10, R10, -INF , !P1 ;  /* 0xff8000000a0a8808 */ /* 0x000fe20004800000 */
[----:B------:R-:W-:Y:S01]  /*5080*/  FFMA.FTZ R9, R9, c[0x0][0x23c], -R76 ;  /* 0x00008f0009097a23 */ /* 0x000fe2000001084c */
[-C--:B------:R-:W-:Y:S02]  /*5090*/  @!P0 ISETP.GE.AND P1, PT, R5, R77.reuse, PT ;  /* 0x0000004d0500820c */ /* 0x080fe40003f26270 */
[----:B------:R-:W-:Y:S01]  /*50a0*/  @!P0 IADD3 R5, R92, 0x11, RZ ;  /* 0x000000115c058810 */ /* 0x000fe20007ffe0ff */
[--C-:B------:R-:W-:Y:S01]  /*50b0*/  FFMA.FTZ R10, R10, c[0x0][0x23c], -R4.reuse ;  /* 0x00008f000a0a7a23 */ /* 0x100fe20000010804 */
[----:B------:R-:W-:Y:S01]  /*50c0*/  @!P0 FSEL R11, R11, -INF , !P1 ;  /* 0xff8000000b0b8808 */ /* 0x000fe20004800000 */
[----:B------:R-:W-:Y:S01]  /*50d0*/  MUFU.EX2 R84, R9 ;  /* 0x0000000900547308 */ /* 0x000fe20000000800 */
[-C--:B------:R-:W-:Y:S03]  /*50e0*/  @!P0 ISETP.GE.AND P1, PT, R6, R78.reuse, PT ;  /* 0x0000004e0600820c */ /* 0x080fe60003f26270 */
[----:B------:R-:W-:Y:S01]  /*50f0*/  FFMA.FTZ R11, R11, c[0x0][0x23c], -R4 ;  /* 0x00008f000b0b7a23 */ /* 0x000fe20000010804 */
[----:B------:R-:W-:Y:S02]  /*5100*/  @!P0 FSEL R12, R12, -INF , !P1 ;  /* 0xff8000000c0c8808 */ /* 0x000fe40004800000 */
[-C--:B------:R-:W-:Y:S03]  /*5110*/  @!P0 ISETP.GE.AND P1, PT, R5, R78.reuse, PT ;  /* 0x0000004e0500820c */ /* 0x080fe60003f26270 */
[----:B------:R-:W-:Y:S01]  /*5120*/  MUFU.EX2 R87, R10 ;  /* 0x0000000a00577308 */ /* 0x000fe20000000800 */
[----:B------:R-:W-:Y:S01]  /*5130*/  @!P0 FSEL R13, R13, -INF , !P1 ;  /* 0xff8000000d0d8808 */ /* 0x000fe20004800000 */
[--C-:B------:R-:W-:Y:S01]  /*5140*/  FFMA.FTZ R12, R12, c[0x0][0x23c], -R76.reuse ;  /* 0x00008f000c0c7a23 */ /* 0x100fe2000001084c */
[-C--:B------:R-:W-:Y:S01]  /*5150*/  @!P0 ISETP.GE.AND P1, PT, R6, R77.reuse, PT ;  /* 0x0000004d0600820c */ /* 0x080fe20003f26270 */
[----:B-1----:R-:W4:Y:S01]  /*5160*/  LDL R8, [R1+0x8c] ;  /* 0x00008c0001087983 */ /* 0x002f220000100800 */
[----:B------:R-:W-:Y:S01]  /*5170*/  @!P0 IADD3 R6, R92, 0x19, RZ ;  /* 0x000000195c068810 */ /* 0x000fe20007ffe0ff */
[----:B------:R-:W-:Y:S01]  /*5180*/  FFMA.FTZ R13, R13, c[0x0][0x23c], -R76 ;  /* 0x00008f000d0d7a23 */ /* 0x000fe2000001084c */
[----:B------:R-:W-:Y:S02]  /*5190*/  @!P0 FSEL R14, R14, -INF , !P1 ;  /* 0xff8000000e0e8808 */ /* 0x000fe40004800000 */
[----:B------:R-:W-:Y:S01]  /*51a0*/  @!P0 ISETP.GE.AND P1, PT, R5, R77, PT ;  /* 0x0000004d0500820c */ /* 0x000fe20003f26270 */
[----:B------:R-:W-:Y:S01]  /*51b0*/  MUFU.EX2 R86, R11 ;  /* 0x0000000b00567308 */ /* 0x000fe20000000800 */
[----:B------:R-:W-:Y:S01]  /*51c0*/  @!P0 IADD3 R5, R92, 0x18, RZ ;  /* 0x000000185c058810 */ /* 0x000fe20007ffe0ff */
[--C-:B------:R-:W-:Y:S01]  /*51d0*/  FFMA.FTZ R14, R14, c[0x0][0x23c], -R4.reuse ;  /* 0x00008f000e0e7a23 */ /* 0x100fe20000010804 */
[----:B------:R-:W5:Y:S01]  /*51e0*/  LDL R92, [R1+0x5c] ;  /* 0x00005c00015c7983 */ /* 0x000f620000100800 */
[----:B------:R-:W-:Y:S02]  /*51f0*/  @!P0 FSEL R15, R15, -INF , !P1 ;  /* 0xff8000000f0f8808 */ /* 0x000fe40004800000 */
[-C--:B------:R-:W-:Y:S02]  /*5200*/  @!P0 ISETP.GE.AND P1, PT, R6, R78.reuse, PT ;  /* 0x0000004e0600820c */ /* 0x080fe40003f26270 */
[----:B------:R-:W-:Y:S01]  /*5210*/  @!P0 ISETP.GE.AND P2, PT, R5, R78, PT ;  /* 0x0000004e0500820c */ /* 0x000fe20003f46270 */
[----:B------:R-:W-:Y:S01]  /*5220*/  FFMA.FTZ R15, R15, c[0x0][0x23c], -R4 ;  /* 0x00008f000f0f7a23 */ /* 0x000fe20000010804 */
[----:B------:R-:W-:Y:S10]  /*5230*/  MUFU.EX2 R81, R12 ;  /* 0x0000000c00517308 */ /* 0x000ff40000000800 */
[----:B------:R-:W1:Y:S10]  /*5240*/  MUFU.EX2 R80, R13 ;  /* 0x0000000d00507308 */ /* 0x000e740000000800 */
[----:B------:R-:W-:Y:S10]  /*5250*/  MUFU.EX2 R83, R14 ;  /* 0x0000000e00537308 */ /* 0x000ff40000000800 */
[----:B------:R-:W1:Y:S01]  /*5260*/  MUFU.EX2 R82, R15 ;  /* 0x0000000f00527308 */ /* 0x000e620000000800 */
[C---:B--2---:R-:W-:Y:S02]  /*5270*/  FFMA.FTZ R17, R7.reuse, UR6, R17 ;  /* 0x0000000607117c23 */ /* 0x044fe40008010011 */
[----:B------:R-:W-:Y:S01]  /*5280*/  FFMA.FTZ R19, R7, UR6, R19 ;  /* 0x0000000607137c23 */ /* 0x000fe20008010013 */
[----:B-1----:R-:W-:Y:S02]  /*5290*/  F2FP.PACK_AB R7, R80, R81 ;  /* 0x000000515007723e */ /* 0x002fe400000000ff */
[----:B------:R-:W-:Y:S02]  /*52a0*/  @!P0 FSEL R17, R17, -INF , !P1 ;  /* 0xff80000011118808 */ /* 0x000fe40004800000 */
[----:B------:R-:W-:Y:S02]  /*52b0*/  @!P0 ISETP.GE.AND P1, PT, R5, R77, PT ;  /* 0x0000004d0500820c */ /* 0x000fe40003f26270 */
[----:B------:R-:W-:Y:S01]  /*52c0*/  F2FP.PACK_AB R5, R90, R91 ;  /* 0x0000005b5a05723e */ /* 0x000fe200000000ff */
[C---:B----4-:R-:W-:Y:S02]  /*52d0*/  FFMA.FTZ R18, R8.reuse, UR6, R18 ;  /* 0x0000000608127c23 */ /* 0x050fe40008010012 */
[----:B------:R-:W-:Y:S01]  /*52e0*/  FFMA.FTZ R16, R8, UR6, R16 ;  /* 0x0000000608107c23 */ /* 0x000fe20008010010 */
[----:B------:R-:W-:Y:S02]  /*52f0*/  F2FP.PACK_AB R8, R86, R87 ;  /* 0x000000575608723e */ /* 0x000fe400000000ff */
[----:B------:R-:W-:Y:S02]  /*5300*/  @!P0 FSEL R18, R18, -INF , !P1 ;  /* 0xff80000012128808 */ /* 0x000fe40004800000 */
[----:B------:R-:W-:Y:S02]  /*5310*/  @!P0 ISETP.GE.AND P1, PT, R6, R77, PT ;  /* 0x0000004d0600820c */ /* 0x000fe40003f26270 */
[----:B------:R-:W-:Y:S01]  /*5320*/  F2FP.PACK_AB R6, R88, R89 ;  /* 0x000000595806723e */ /* 0x000fe200000000ff */
[--C-:B------:R-:W-:Y:S01]  /*5330*/  FFMA.FTZ R18, R18, c[0x0][0x23c], -R4.reuse ;  /* 0x00008f0012127a23 */ /* 0x100fe20000010804 */
[----:B------:R-:W-:Y:S02]  /*5340*/  @!P0 FSEL R19, R19, -INF , !P1 ;  /* 0xff80000013138808 */ /* 0x000fe40004800000 */
[----:B------:R-:W-:Y:S01]  /*5350*/  @!P0 FSEL R16, R16, -INF , !P2 ;  /* 0xff80000010108808 */ /* 0x000fe20005000000 */
[----:B------:R1:W-:Y:S01]  /*5360*/  STS [R95+0x14000], R6 ;  /* 0x014000065f007388 */ /* 0x0003e20000000800 */
[----:B------:R-:W-:Y:S01]  /*5370*/  MUFU.EX2 R79, R18 ;  /* 0x00000012004f7308 */ /* 0x000fe20000000800 */
[----:B------:R-:W-:Y:S01]  /*5380*/  FFMA.FTZ R4, R19, c[0x0][0x23c], -R4 ;  /* 0x00008f0013047a23 */ /* 0x000fe20000010804 */
[----:B---3--:R-:W-:Y:S01]  /*5390*/  IADD3 R74, P0, R73, UR11, RZ ;  /* 0x0000000b494a7c10 */ /* 0x008fe2000ff1e0ff */
[--C-:B------:R-:W-:Y:S01]  /*53a0*/  FFMA.FTZ R16, R16, c[0x0][0x23c], -R76.reuse ;  /* 0x00008f0010107a23 */ /* 0x100fe2000001084c */
[----:B------:R2:W-:Y:S01]  /*53b0*/  STS [R95+0x14400], R5 ;  /* 0x014400055f007388 */ /* 0x0005e20000000800 */
[----:B------:R-:W-:Y:S01]  /*53c0*/  FFMA.FTZ R76, R17, c[0x0][0x23c], -R76 ;  /* 0x00008f00114c7a23 */ /* 0x000fe2000001084c */
[----:B------:R-:W-:Y:S02]  /*53d0*/  IADD3.X R75, R72, UR10, RZ, P0, !PT ;  /* 0x0000000a484b7c10 */ /* 0x000fe400087fe4ff */
[----:B------:R-:W-:Y:S02]  /*53e0*/  PLOP3.LUT P0, PT, PT, PT, UP0, 0x80, 0x0 ;  /* 0x000000000000781c */ /* 0x000fe40003f0f008 */
[----:B------:R3:W-:Y:S01]  /*53f0*/  MUFU.EX2 R77, R4 ;  /* 0x00000004004d7308 */ /* 0x0007e20000000800 */
[----:B------:R-:W4:Y:S05]  /*5400*/  LDG.E R73, [R74.64] ;  /* 0x000000044a497981 */ /* 0x000f2a000c1e1900 */
[----:B------:R-:W4:Y:S04]  /*5410*/  LDG.E R72, [R74.64+0x20] ;  /* 0x000020044a487981 */ /* 0x000f28000c1e1900 */
[----:B------:R-:W-:Y:S01]  /*5420*/  MUFU.EX2 R78, R16 ;  /* 0x00000010004e7308 */ /* 0x000fe20000000800 */
[----:B-1----:R-:W-:Y:S09]  /*5430*/  F2FP.PACK_AB R6, R82, R83 ;  /* 0x000000535206723e */ /* 0x002ff200000000ff */
[----:B------:R-:W2:Y:S01]  /*5440*/  MUFU.EX2 R76, R76 ;  /* 0x0000004c004c7308 */ /* 0x000ea20000000800 */
[----:B---3--:R-:W-:Y:S05]  /*5450*/  F2FP.PACK_AB R4, R84, R85 ;  /* 0x000000555404723e */ /* 0x008fea00000000ff */
[----:B------:R1:W-:Y:S05]  /*5460*/  STS [R94+0x14000], R4 ;  /* 0x014000045e007388 */ /* 0x0003ea0000000800 */
[----:B------:R-:W-:Y:S05]  /*5470*/  STS [R94+0x14400], R8 ;  /* 0x014400085e007388 */ /* 0x000fea0000000800 */
[----:B------:R-:W-:Y:S05]  /*5480*/  STS [R93+0x14000], R7 ;  /* 0x014000075d007388 */ /* 0x000fea0000000800 */
[----:B------:R-:W-:Y:S01]  /*5490*/  STS [R93+0x14400], R6 ;  /* 0x014400065d007388 */ /* 0x000fe20000000800 */
[----:B--2---:R-:W-:Y:S05]  /*54a0*/  F2FP.PACK_AB R5, R76, R78 ;  /* 0x0000004e4c05723e */ /* 0x004fea00000000ff */
[----:B-----5:R-:W-:Y:S01]  /*54b0*/  STS [R92+0x14000], R5 ;  /* 0x014000055c007388 */ /* 0x020fe20000000800 */
        /* <DEDUP_REMOVED lines=62> */
[----:B----4-:R-:W-:Y:S03]  /*58a0*/  FADD.FTZ R6, -R72, R6 ;  /* 0x0000000648067221 */ /* 0x010fe60000010100 */
[C---:B------:R-:W-:Y:S02]  /*58b0*/  FADD.FTZ R68, -R73.reuse, R4 ;  /* 0x0000000449447221 */ /* 0x040fe40000010100 */
[----:B------:R-:W-:Y:S03]  /*58c0*/  FADD.FTZ R4, -R73, R5 ;  /* 0x0000000549047221 */ /* 0x000fe60000010100 */
        /* <DEDUP_REMOVED lines=180> */
.L_x_108:
        /* <DEDUP_REMOVED lines=381> */
[----:B------:R-:W-:Y:S02]  /*7be0*/  LEA.HI.X.SX32 R5, R5, R97, 0x1, P0 ;  /* 0x0000006105057211 */ /* 0x000fe400000f0eff */
[C---:B------:R-:W-:Y:S02]  /*7bf0*/  @!P3 LEA R12, P5, R9.reuse, R4, 0x6 ;  /* 0x00000004090cb211 */ /* 0x040fe400078a30ff */
[C---:B------:R-:W-:Y:S01]  /*7c00*/  @!P1 LEA R8, P0, R6.reuse, R96, 0x1 ;  /* 0x0000006006089211 */ /* 0x040fe200078008ff */
[----:B------:R-:W-:Y:S01]  /*7c10*/  @!PT LDS RZ, [RZ] ;  /* 0x00000000fffff984 */ /* 0x000fe20000000800 */
[----:B------:R-:W-:Y:S01]  /*7c20*/  @!PT LDS RZ, [RZ] ;  /* 0x00000000fffff984 */ /* 0x000fe20000000800 */
[----:B------:R-:W-:Y:S01]  /*7c30*/  @!PT LDS RZ, [RZ] ;  /* 0x00000000fffff984 */ /* 0x000fe20000000800 */
[----:B------:R1:W-:Y:S01]  /*7c40*/  @!P3 LDGSTS.E.BYPASS.LTC128B.128 [R248], [R4.64] ;  /* 0x0000000004f8bfae */ /* 0x0003e2000b901d44 */
[----:B------:R-:W-:Y:S02]  /*7c50*/  @!P3 LEA.HI.X R13, R9, R5, R11, 0x6, P5 ;  /* 0x00000005090db211 */ /* 0x000fe400028f340b */
[CCC-:B------:R-:W-:Y:S01]  /*7c60*/  @!P2 LEA.HI.X R11, R6.reuse, R97.reuse, R7.reuse, 0x1, P4 ;  /* 0x00000061060ba211 */ /* 0x1c0fe200020f0c07 */
[----:B------:R1:W-:Y:S01]  /*7c70*/  @P2 STS.128 [R248+0x2000], RZ ;  /* 0x002000fff8002388 */ /* 0x0003e20000000c00 */
[----:B------:R-:W-:Y:S03]  /*7c80*/  @!P1 LEA.HI.X R9, R6, R97, R7, 0x1, P0 ;  /* 0x0000006106099211 */ /* 0x000fe600000f0c07 */
        /* <DEDUP_REMOVED lines=26> */
.L_x_109:
        /* <DEDUP_REMOVED lines=172> */
.L_x_111:
        /* <DEDUP_REMOVED lines=18> */
.L_x_112:
        /* <DEDUP_REMOVED lines=55> */
.L_x_114:
[----:B------:R-:W-:Y:S05]  /*8d80*/  BSYNC B0 ;  /* 0x0000000000007941 */ /* 0x000fea0003800000 */
.L_x_113:
        /* <DEDUP_REMOVED lines=19> */
.L_x_116:
[----:B------:R-:W-:Y:S05]  /*8ec0*/  BSYNC B0 ;  /* 0x0000000000007941 */ /* 0x000fea0003800000 */
.L_x_115:
        /* <DEDUP_REMOVED lines=29> */
.L_x_118:
[----:B------:R-:W-:Y:S05]  /*90a0*/  BSYNC B0 ;  /* 0x0000000000007941 */ /* 0x000fea0003800000 */
.L_x_117:
        /* <DEDUP_REMOVED lines=16> */
.L_x_91:
[----:B------:R-:W-:Y:S05]  /*91b0*/  BSYNC B1 ;  /* 0x0000000000017941 */ /* 0x000fea0003800000 */
.L_x_77:
        /* <DEDUP_REMOVED lines=11> */
.L_x_119:
[----:B------:R-:W-:Y:S05]  /*9270*/  EXIT ;  /* 0x000000000000794d */ /* 0x000fea0003800000 */
.L_x_121:
        /* <DEDUP_REMOVED lines=16> */
.L_x_800:


//--------------------- .text._ZN5flash44flash_bwd_dq_dk_dv_loop_seqk_parallel_kernelI23Flash_bwd_kernel_traitsILi192ELi64ELi64ELi8ELi4ELi2ELi2ELb0ELb0EN7cutlass6half_tE19Flash_kernel_traitsILi192ELi64ELi64ELi8ES3_EELb0ELb1ELb0ELb0ELb0ELb0ELb0EEEvNS_16Flash_bwd_paramsE --------------------------
	.section	.text._ZN5flash44flash_bwd_dq_dk_dv_loop_seqk_parallel_kernelI23Flash_bwd_kernel_traitsILi192ELi64ELi64ELi8ELi4ELi2ELi2ELb0ELb0EN7cutlass6half_tE19Flash_kernel_traitsILi192ELi64ELi64ELi8ES3_EELb0ELb1ELb0ELb0ELb0ELb0ELb0EEEvNS_16Flash_bwd_paramsE,"ax",@progbits
	.sectioninfo	@"SHI_REGISTERS=255"
	.align	128
        .global         _ZN5flash44flash_bwd_dq_dk_dv_loop_seqk_parallel_kernelI23Flash_bwd_kernel_traitsILi192ELi64ELi64ELi8ELi4ELi2ELi2ELb0ELb0EN7cutlass6half_tE19Flash_kernel_traitsILi192ELi64ELi64ELi8ES3_EELb0ELb1ELb0ELb0ELb0ELb0ELb0EEEvNS_16Flash_bwd_paramsE
        .type           _ZN5flash44flash_bwd_dq_dk_dv_loop_seqk_parallel_kernelI23Flash_bwd_kernel_traitsILi192ELi64ELi64ELi8ELi4ELi2ELi2ELb0ELb0EN7cutlass6half_tE19Flash_kernel_traitsILi192ELi64ELi64ELi8ES3_EELb0ELb1ELb0ELb0ELb0ELb0ELb0EEEvNS_16Flash_bwd_paramsE,@function
        .size           _ZN5flash44flash_bwd_dq_dk_dv_loop_seqk_parallel_kernelI23Flash_bwd_kernel_traitsILi192ELi64ELi64ELi8ELi4ELi2ELi2ELb0ELb0EN7cutlass6half_tE19Flash_kernel_traitsILi192ELi64ELi64ELi8ES3_EELb0ELb1ELb0ELb0ELb0ELb0ELb0EEEvNS_16Flash_bwd_paramsE,(.L_x_801 - _ZN5flash44flash_bwd_dq_dk_dv_loop_seqk_parallel_kernelI23Flash_bwd_kernel_traitsILi192ELi64ELi64ELi8ELi4ELi2ELi2ELb0ELb0EN7cutlass6half_tE19Flash_kernel_traitsILi192ELi64ELi64ELi8ES3_EELb0ELb1ELb0ELb0ELb0ELb0ELb0EEEvNS_16Flash_bwd_paramsE)
        .other          _ZN5flash44flash_bwd_dq_dk_dv_loop_seqk_parallel_kernelI23Flash_bwd_kernel_traitsILi192ELi64ELi64ELi8ELi4ELi2ELi2ELb0ELb0EN7cutlass6half_tE19Flash_kernel_traitsILi192ELi64ELi64ELi8ES3_EELb0ELb1ELb0ELb0ELb0ELb0ELb0EEEvNS_16Flash_bwd_paramsE,@"STO_CUDA_ENTRY STV_DEFAULT"
_ZN5flash44flash_bwd_dq_dk_dv_loop_seqk_parallel_kernelI23Flash_bwd_kernel_traitsILi192ELi64ELi64ELi8ELi4ELi2ELi2ELb0ELb0EN7cutlass6half_tE19Flash_kernel_traitsILi192ELi64ELi64ELi8ES3_EELb0ELb1ELb0ELb0ELb0ELb0ELb0EEEvNS_16Flash_bwd_paramsE:
.text._ZN5flash44flash_bwd_dq_dk_dv_loop_seqk_parallel_kernelI23Flash_bwd_kernel_traitsILi192ELi64ELi64ELi8ELi4ELi2ELi2ELb0ELb0EN7cutlass6half_tE19Flash_kernel_traitsILi192ELi64ELi64ELi8ES3_EELb0ELb1ELb0ELb0ELb0ELb0ELb0EEEvNS_16Flash_bwd_paramsE:
[----:B------:R-:W-:Y:S02]  /*0000*/  MOV R1, c[0x0][0x28] ;  /* 0x00000a0000017a02 */ /* 0x000fe40000000f00 */
[----:B------:R-:W1:Y:S01]  /*0010*/  S2R R235, SR_CTAID.X ;  /* 0x0000000000eb7919 */ /* 0x000e620000002500 */
[----:B------:R-:W-:Y:S01]  /*0020*/  ULDC UR5, c[0x0][0x218] ;  /* 0x0000860000057ab9 */ /* 0x000fe20000000800 */
[----:B------:R-:W-:Y:S01]  /*0030*/  IADD3 R1, R1, -0x18, RZ ;  /* 0xffffffe801017810 */ /* 0x000fe20007ffe0ff */
[----:B------:R-:W-:-:S04]  /*0040*/  UIADD3 UR5, UR5, 0x3f, URZ ;  /* 0x0000003f05057890 */ /* 0x000fc8000fffe03f */
[----:B------:R-:W-:-:S04]  /*0050*/  USHF.R.S32.HI UR4, URZ, 0x1f, UR5 ;  /* 0x0000001f3f047899 */ /* 0x000fc80008011405 */
[----:B------:R-:W-:-:S04]  /*0060*/  ULEA.HI UR4, UR4, UR5, URZ, 0x6 ;  /* 0x0000000504047291 */ /* 0x000fc8000f8f303f */
[----:B------:R-:W-:-:S06]  /*0070*/  USHF.R.S32.HI UR4, URZ, 0x6, UR4 ;  /* 0x000000063f047899 */ /* 0x000fcc0008011404 */
[----:B-1----:R-:W-:-:S13]  /*0080*/  ISETP.GE.AND P0, PT, R235, UR4, PT ;  /* 0x00000004eb007c0c */ /* 0x002fda000bf06270 */
[----:B------:R-:W-:Y:S05]  /*0090*/  @P0 EXIT ;  /* 0x000000000000094d */ /* 0x000fea0003800000 */
[----:B------:R-:W1:Y:S01]  /*00a0*/  S2R R12, SR_TID.X ;  /* 0x00000000000c7919 */ /* 0x000e620000002100 */
[----:B------:R-:W-:Y:S01]  /*00b0*/  IMAD.MOV.U32 R170, RZ, RZ, 0x20 ;  /* 0x00000020ffaa7424 */ /* 0x000fe200078e00ff */
[----:B------:R-:W-:Y:S01]  /*00c0*/  ULDC.64 UR6, c[0x0][0x118] ;  /* 0x0000460000067ab9 */ /* 0x000fe20000000a00 */
[----:B------:R-:W-:Y:S02]  /*00d0*/  IMAD.MOV.U32 R171, RZ, RZ, 0x40 ;  /* 0x00000040ffab7424 */ /* 0x000fe400078e00ff */
[----:B------:R-:W-:Y:S01]  /*00e0*/  IMAD.MOV.U32 R205, RZ, RZ, -0x10 ;  /* 0xfffffff0ffcd7424 */ /* 0x000fe200078e00ff */
[----:B-1----:R-:W-:Y:S01]  /*00f0*/  SHF.R.S32.HI R13, RZ, 0x1f, R12 ;  /* 0x0000001fff0d7819 */ /* 0x002fe2000001140c */
[----:B------:R-:W-:-:S03]  /*0100*/  IMAD.SHL.U32 R247, R12, 0x2, RZ ;  /* 0x000000020cf77824 */ /* 0x000fc600078e00ff */
[CC--:B------:R-:W-:Y:S02]  /*0110*/  LEA.HI R6, R13.reuse, R12.reuse, RZ, 0x4 ;  /* 0x0000000c0d067211 */ /* 0x0c0fe400078f20ff */
[CC--:B------:R-:W-:Y:S02]  /*0120*/  LEA.HI R16, R13.reuse, R12.reuse, RZ, 0x3 ;  /* 0x0000000c0d107211 */ /* 0x0c0fe400078f18ff */
[----:B------:R-:W-:Y:S02]  /*0130*/  SHF.R.S32.HI R5, RZ, 0x4, R6 ;  /* 0x00000004ff057819 */ /* 0x000fe40000011406 */
[----:B------:R-:W-:Y:S02]  /*0140*/  LOP3.LUT R0, R16, 0xfffffff8, RZ, 0xc0, !PT ;  /* 0xfffffff810007812 */ /* 0x000fe400078ec0ff */
[----:B------:R-:W-:Y:S02]  /*0150*/  SHF.R.S32.HI R234, RZ, 0x3, R16 ;  /* 0x00000003ffea7819 */ /* 0x000fe40000011410 */
[----:B------:R-:W-:Y:S01]  /*0160*/  LEA.HI R15, R13, R12, RZ, 0x2 ;  /* 0x0000000c0d0f7211 */ /* 0x000fe200078f10ff */
[----:B------:R-:W-:Y:S01]  /*0170*/  IMAD.IADD R0, R12, 0x1, -R0 ;  /* 0x000000010c007824 */ /* 0x000fe200078e0a00 */
[----:B------:R-:W-:Y:S01]  /*0180*/  LEA.HI R2, R6, R5, RZ, 0x1 ;  /* 0x0000000506027211 */ /* 0x000fe200078f08ff */
[----:B------:R-:W-:Y:S01]  /*0190*/  IMAD.SHL.U32 R7, R234, 0x40, RZ ;  /* 0x00000040ea077824 */ /* 0x000fe200078e00ff */
[--C-:B------:R-:W-:Y:S01]  /*01a0*/  SHF.R.S32.HI R8, RZ, 0x2, R15.reuse ;  /* 0x00000002ff087819 */ /* 0x100fe2000001140f */
[----:B------:R-:W-:Y:S01]  /*01b0*/  IMAD.SHL.U32 R200, R0, 0x8, RZ ;  /* 0x0000000800c87824 */ /* 0x000fe200078e00ff */
[----:B------:R-:W-:-:S02]  /*01c0*/  SHF.R.S32.HI R3, RZ, 0x1f, R15 ;  /* 0x0000001fff037819 */ /* 0x000fc4000001140f */
[----:B------:R-:W-:Y:S02]  /*01d0*/  LOP3.LUT R4, R2, 0xfffffffe, RZ, 0xc0, !PT ;  /* 0xfffffffe02047812 */ /* 0x000fe400078ec0ff */
[----:B------:R-:W-:Y:S02]  /*01e0*/  LEA.HI R14, R13, R12, RZ, 0x5 ;  /* 0x0000000c0d0e7211 */ /* 0x000fe400078f28ff */
[----:B------:R-:W-:Y:S01]  /*01f0*/  LEA.HI R3, R3, R8, RZ, 0x3 ;  /* 0x0000000803037211 */ /* 0x000fe200078f18ff */
[----:B------:R-:W-:Y:S01]  /*0200*/  IMAD.IADD R10, R5, 0x1, -R4 ;  /* 0x00000001050a7824 */ /* 0x000fe200078e0a04 */
[----:B------:R-:W-:Y:S02]  /*0210*/  LOP3.LUT R2, R7, 0x1c0, RZ, 0xc0, !PT ;  /* 0x000001c007027812 */ /* 0x000fe400078ec0ff */
[----:B------:R-:W-:Y:S01]  /*0220*/  SHF.R.S32.HI R20, RZ, 0x5, R14 ;  /* 0x00000005ff147819 */ /* 0x000fe2000001140e */
[----:B------:R-:W-:Y:S01]  /*0230*/  IMAD.SHL.U32 R173, R10, 0x200, RZ ;  /* 0x000002000aad7824 */ /* 0x000fe200078e00ff */
[----:B------:R-:W-:-:S02]  /*0240*/  LOP3.LUT R4, R3, 0xfffffff8, RZ, 0xc0, !PT ;  /* 0xfffffff803047812 */ /* 0x000fc400078ec0ff */
[----:B------:R-:W-:Y:S02]  /*0250*/  LOP3.LUT R5, R2, 0x38, R200, 0xf8, !PT ;  /* 0x0000003802057812 */ /* 0x000fe400078ef8c8 */
[----:B------:R-:W-:Y:S01]  /*0260*/  SHF.R.U32.HI R3, RZ, 0x3, R2 ;  /* 0x00000003ff037819 */ /* 0x000fe20000011602 */
[----:B------:R-:W-:Y:S01]  /*0270*/  IMAD.IADD R7, R8, 0x1, -R4 ;  /* 0x0000000108077824 */ /* 0x000fe200078e0a04 */
[----:B------:R-:W-:Y:S02]  /*0280*/  LOP3.LUT R2, R6, 0xfffffff0, RZ, 0xc0, !PT ;  /* 0xfffffff006027812 */ /* 0x000fe400078ec0ff */
[----:B------:R-:W-:Y:S02]  /*0290*/  LEA.HI R6, R14, R20, RZ, 0x1 ;  /* 0x000000140e067211 */ /* 0x000fe400078f08ff */
[----:B------:R-:W-:Y:S01]  /*02a0*/  LOP3.LUT R9, R5, R3, RZ, 0x3c, !PT ;  /* 0x0000000305097212 */ /* 0x000fe200078e3cff */
[----:B------:R-:W-:Y:S01]  /*02b0*/  IMAD.IADD R2, R12, 0x1, -R2 ;  /* 0x000000010c027824 */ /* 0x000fe200078e0a02 */
[----:B------:R-:W-:-:S02]  /*02c0*/  LOP3.LUT R3, R6, 0xfffffffe, RZ, 0xc0, !PT ;  /* 0xfffffffe06037812 */ /* 0x000fc400078ec0ff */
[C---:B------:R-:W-:Y:S02]  /*02d0*/  LOP3.LUT P4, RZ, R0.reuse, 0x4, RZ, 0xc0, !PT ;  /* 0x0000000400ff7812 */ /* 0x040fe4000788c0ff */
[C---:B------:R-:W-:Y:S01]  /*02e0*/  LOP3.LUT P3, RZ, R0.reuse, 0x2, RZ, 0xc0, !PT ;  /* 0x0000000200ff7812 */ /* 0x040fe2000786c0ff */
[----:B------:R-:W-:Y:S01]  /*02f0*/  IMAD.SHL.U32 R0, R0, 0x40, RZ ;  /* 0x0000004000007824 */ /* 0x000fe200078e00ff */
[----:B------:R-:W-:Y:S01]  /*0300*/  SHF.R.S32.HI R5, RZ, 0x1f, R2 ;  /* 0x0000001fff057819 */ /* 0x000fe20000011402 */
[----:B------:R-:W-:Y:S01]  /*0310*/  IMAD.IADD R181, R20, 0x1, -R3 ;  /* 0x0000000114b57824 */ /* 0x000fe200078e0a03 */
[----:B------:R-:W-:Y:S02]  /*0320*/  LEA.HI R4, R13, R12, RZ, 0x7 ;  /* 0x0000000c0d047211 */ /* 0x000fe400078f38ff */
[----:B------:R-:W-:Y:S01]  /*0330*/  LOP3.LUT R0, R0, 0x1c0, RZ, 0xc0, !PT ;  /* 0x000001c000007812 */ /* 0x000fe200078ec0ff */
[----:B------:R-:W-:Y:S01]  /*0340*/  IMAD.SHL.U32 R3, R181, 0x10, RZ ;  /* 0x00000010b5037824 */ /* 0x000fe200078e00ff */
[----:B------:R-:W-:-:S02]  /*0350*/  LEA.HI R11, R5, R2, RZ, 0x3 ;  /* 0x00000002050b7211 */ /* 0x000fc400078f18ff */
[----:B------:R-:W-:Y:S02]  /*0360*/  SHF.R.S32.HI R8, RZ, 0x7, R4 ;  /* 0x00000007ff087819 */ /* 0x000fe40000011404 */
[C---:B------:R-:W-:Y:S02]  /*0370*/  LOP3.LUT R5, R0.reuse, 0x10, R3, 0xf8, !PT ;  /* 0x0000001000057812 */ /* 0x040fe400078ef803 */
[----:B------:R-:W-:Y:S01]  /*0380*/  LOP3.LUT R169, R0, 0x8, R16, 0xf8, !PT ;  /* 0x0000000800a97812 */ /* 0x000fe200078ef810 */
[----:B------:R-:W-:Y:S01]  /*0390*/  IMAD R4, R8, 0x800, R173 ;  /* 0x0000080008047824 */ /* 0x000fe200078e02ad */
[----:B------:R-:W-:Y:S02]  /*03a0*/  SHF.R.U32.HI R0, RZ, 0x3, R0 ;  /* 0x00000003ff007819 */ /* 0x000fe40000011600 */
[----:B------:R-:W-:Y:S02]  /*03b0*/  LOP3.LUT R5, R5, 0x8, R16, 0xf8, !PT ;  /* 0x0000000805057812 */ /* 0x000fe400078ef810 */
[----:B------:R-:W-:-:S02]  /*03c0*/  LOP3.LUT R6, R11, 0xfffffff8, RZ, 0xc0, !PT ;  /* 0xfffffff80b067812 */ /* 0x000fc400078ec0ff */
[----:B------:R-:W-:Y:S02]  /*03d0*/  LOP3.LUT R169, R169, R0, RZ, 0x3c, !PT ;  /* 0x00000000a9a97212 */ /* 0x000fe400078e3cff */
[----:B------:R-:W-:Y:S01]  /*03e0*/  LOP3.LUT R173, R173, R5, R0, 0xf6, !PT ;  /* 0x00000005adad7212 */ /* 0x000fe200078ef600 */
[----:B------:R-:W-:Y:S01]  /*03f0*/  IMAD.IADD R19, R2, 0x1, -R6 ;  /* 0x0000000102137824 */ /* 0x000fe200078e0a06 */
[----:B------:R-:W-:Y:S01]  /*0400*/  LEA.HI R0, R13, R12, RZ, 0x6 ;  /* 0x0000000c0d007211 */ /* 0x000fe200078f30ff */
[----:B------:R-:W-:Y:S01]  /*0410*/  IMAD.IADD R169, R4, 0x1, R169 ;  /* 0x0000000104a97824 */ /* 0x000fe200078e02a9 */
[----:B------:R-:W-:Y:S01]  /*0420*/  LOP3.LUT R2, R15, 0x7ffffffc, RZ, 0xc0, !PT ;  /* 0x7ffffffc0f027812 */ /* 0x000fe200078ec0ff */
[----:B------:R-:W-:Y:S01]  /*0430*/  IMAD.SHL.U32 R6, R11, 0x40, RZ ;  /* 0x000000400b067824 */ /* 0x000fe200078e00ff */
[----:B------:R-:W-:Y:S01]  /*0440*/  LOP3.LUT R3, R7, 0x1, RZ, 0xc0, !PT ;  /* 0x0000000107037812 */ /* 0x000fe200078ec0ff */
[----:B------:R1:W-:Y:S01]  /*0450*/  STL [R1+0x10], R19 ;  /* 0x0000101301007387 */ /* 0x0003e20000100800 */
[----:B------:R-:W-:Y:S01]  /*0460*/  SHF.R.S32.HI R0, RZ, 0x6, R0 ;  /* 0x00000006ff007819 */ /* 0x000fe20000011400 */
[----:B------:R-:W-:Y:S01]  /*0470*/  IMAD.IADD R5, R12, 0x1, -R2 ;  /* 0x000000010c057824 */ /* 0x000fe200078e0a02 */
[----:B------:R-:W-:Y:S01]  /*0480*/  ISETP.NE.U32.AND P0, PT, R3, 0x1, PT ;  /* 0x000000010300780c */ /* 0x000fe20003f05070 */
[----:B------:R-:W-:Y:S01]  /*0490*/  IMAD.SHL.U32 R169, R169, 0x2, RZ ;  /* 0x00000002a9a97824 */ /* 0x000fe200078e00ff */
[----:B------:R-:W-:Y:S01]  /*04a0*/  LOP3.LUT R4, R14, 0xffffffe0, RZ, 0xc0, !PT ;  /* 0xffffffe00e047812 */ /* 0x000fe200078ec0ff */
[C---:B------:R-:W-:Y:S01]  /*04b0*/  IMAD R17, R0.reuse, 0x200, R9 ;  /* 0x0000020000117824 */ /* 0x040fe200078e0209 */
[----:B------:R-:W-:Y:S01]  /*04c0*/  SHF.R.S32.HI R3, RZ, 0x1f, R14 ;  /* 0x0000001fff037819 */ /* 0x000fe2000001140e */
[----:B------:R-:W-:Y:S01]  /*04d0*/  IMAD.SHL.U32 R2, R0, 0x8, RZ ;  /* 0x0000000800027824 */ /* 0x000fe200078e00ff */
[C---:B------:R-:W-:Y:S01]  /*04e0*/  R2P PR, R7.reuse, 0x6 ;  /* 0x0000000607007804 */ /* 0x040fe20000000000 */
[----:B------:R-:W-:Y:S01]  /*04f0*/  IMAD.SHL.U32 R0, R7, 0x40, RZ ;  /* 0x0000004007007824 */ /* 0x000fe200078e00ff */
[----:B------:R-:W-:Y:S01]  /*0500*/  LEA.HI R3, R3, R20, RZ, 0x2 ;  /* 0x0000001403037211 */ /* 0x000fe200078f10ff */
[----:B------:R-:W-:Y:S01]  /*0510*/  IMAD.IADD R18, R12, 0x1, -R4 ;  /* 0x000000010c127824 */ /* 0x000fe200078e0a04 */
[----:B------:R-:W-:Y:S01]  /*0520*/  LOP3.LUT R2, R2, 0x18, RZ, 0xc0, !PT ;  /* 0x0000001802027812 */ /* 0x000fe200078ec0ff */
[----:B------:R-:W-:Y:S01]  /*0530*/  IMAD.SHL.U32 R4, R8, 0x20, RZ ;  /* 0x0000002008047824 */ /* 0x000fe200078e00ff */
[----:B------:R-:W-:Y:S01]  /*0540*/  LOP3.LUT R0, R0, 0x1c0, RZ, 0xc0, !PT ;  /* 0x000001c000007812 */ /* 0x000fe200078ec0ff */
[----:B------:R-:W-:Y:S01]  /*0550*/  IMAD.SHL.U32 R8, R5, 0x2, RZ ;  /* 0x0000000205087824 */ /* 0x000fe200078e00ff */
[----:B------:R-:W-:Y:S01]  /*0560*/  LOP3.LUT R187, R3, 0xfffffffc, RZ, 0xc0, !PT ;  /* 0xfffffffc03bb7812 */ /* 0x000fe200078ec0ff */
[----:B------:R-:W-:Y:S01]  /*0570*/  IMAD.SHL.U32 R5, R10, 0x20, RZ ;  /* 0x000000200a057824 */ /* 0x000fe200078e00ff */
[----:B------:R-:W-:Y:S01]  /*0580*/  SHF.R.U32.HI R3, RZ, 0x3, R0 ;  /* 0x00000003ff037819 */ /* 0x000fe20000011600 */
[----:B------:R1:W-:Y:S01]  /*0590*/  STL [R1+0xc], R18 ;  /* 0x00000c1201007387 */ /* 0x0003e20000100800 */
[----:B------:R-:W-:Y:S01]  /*05a0*/  LOP3.LUT R247, R4, 0x6, R247, 0xf8, !PT ;  /* 0x0000000604f77812 */ /* 0x000fe200078ef8f7 */
[----:B------:R-:W-:Y:S01]  /*05b0*/  IMAD.IADD R187, R20, 0x1, -R187 ;  /* 0x0000000114bb7824 */ /* 0x000fe200078e0abb */
[----:B------:R-:W-:Y:S01]  /*05c0*/  LOP3.LUT R4, R0, 0x20, R4, 0xf8, !PT ;  /* 0x0000002000047812 */ /* 0x000fe200078ef804 */
[----:B------:R1:W-:Y:S01]  /*05d0*/  STL [R1+0x8], R17 ;  /* 0x0000081101007387 */ /* 0x0003e20000100800 */
[----:B------:R-:W-:Y:S01]  /*05e0*/  LOP3.LUT R5, R2, 0x20, R5, 0xf8, !PT ;  /* 0x0000002002057812 */ /* 0x000fe200078ef805 */
[----:B------:R-:W-:Y:S01]  /*05f0*/  IMAD.SHL.U32 R174, R173, 0x2, RZ ;  /* 0x00000002adae7824 */ /* 0x000fe200078e00ff */
[----:B------:R-:W-:Y:S01]  /*0600*/  LOP3.LUT R9, R3, R0, R2, 0x1e, !PT ;  /* 0x0000000003097212 */ /* 0x000fe200078e1e02 */
[----:B------:R-:W-:Y:S01]  /*0610*/  IMAD.SHL.U32 R2, R19, 0x40, RZ ;  /* 0x0000004013027824 */ /* 0x000fe200078e00ff */
[----:B------:R-:W-:Y:S01]  /*0620*/  LOP3.LUT R3, R4, R3, RZ, 0x3c, !PT ;  /* 0x0000000304037212 */ /* 0x000fe200078e3cff */
[----:B------:R-:W-:Y:S01]  /*0630*/  IMAD R0, R187, 0x400, R8 ;  /* 0x00000400bb007824 */ /* 0x000fe200078e0208 */
[----:B------:R-:W-:Y:S01]  /*0640*/  SHF.R.S32.HI R4, RZ, 0x1f, R18 ;  /* 0x0000001fff047819 */ /* 0x000fe20000011412 */
[----:B------:R-:W-:Y:S01]  /*0650*/  IMAD.SHL.U32 R191, R17, 0x2, RZ ;  /* 0x0000000211bf7824 */ /* 0x000fe200078e00ff */
[----:B------:R-:W-:Y:S01]  /*0660*/  LOP3.LUT R2, R2, 0x1c0, RZ, 0xc0, !PT ;  /* 0x000001c002027812 */ /* 0x000fe200078ec0ff */
[----:B------:R-:W-:Y:S01]  /*0670*/  IMAD.IADD R203, R0, 0x1, R3 ;  /* 0x0000000100cb7824 */ /* 0x000fe200078e0203 */
[----:B------:R-:W-:Y:S01]  /*0680*/  LEA.HI R4, R4, R18, RZ, 0x2 ;  /* 0x0000001204047211 */ /* 0x000fe200078f10ff */
[----:B------:R-:W-:Y:S01]  /*0690*/  IMAD.SHL.U32 R0, R10, 0x8, RZ ;  /* 0x000000080a007824 */ /* 0x000fe200078e00ff */
[----:B------:R-:W-:Y:S01]  /*06a0*/  SHF.R.U32.HI R3, RZ, 0x3, R2 ;  /* 0x00000003ff037819 */ /* 0x000fe20000011602 */
[----:B------:R-:W-:Y:S01]  /*06b0*/  IMAD.SHL.U32 R203, R203, 0x2, RZ ;  /* 0x00000002cbcb7824 */ /* 0x000fe200078e00ff */
[----:B------:R-:W-:-:S02]  /*06c0*/  SEL R170, R170, 0xffffffe0, !P3 ;  /* 0xffffffe0aaaa7807 */ /* 0x000fc40005800000 */
[----:B------:R-:W-:Y:S02]  /*06d0*/  LOP3.LUT R7, R2, 0x8, R0, 0xf8, !PT ;  /* 0x0000000802077812 */ /* 0x000fe400078ef800 */
[----:B------:R-:W-:Y:S01]  /*06e0*/  LOP3.LUT R2, R3, R5, R2, 0x1e, !PT ;  /* 0x0000000503027212 */ /* 0x000fe200078e1e02 */
[----:B------:R-:W-:Y:S01]  /*06f0*/  IMAD.IADD R170, R169, 0x1, R170 ;  /* 0x00000001a9aa7824 */ /* 0x000fe200078e02aa */
[----:B------:R-:W-:Y:S01]  /*0700*/  SHF.R.S32.HI R5, RZ, 0x2, R4 ;  /* 0x00000002ff057819 */ /* 0x000fe20000011404 */
[----:B------:R-:W-:Y:S01]  /*0710*/  IMAD R4, R181, 0x400, R8 ;  /* 0x00000400b5047824 */ /* 0x000fe200078e0208 */
[----:B------:R-:W-:Y:S02]  /*0720*/  LOP3.LUT R0, R6, 0xfffffe00, RZ, 0xc0, !PT ;  /* 0xfffffe0006007812 */ /* 0x000fe400078ec0ff */
[----:B------:R-:W-:Y:S01]  /*0730*/  LOP3.LUT R3, R7, R3, RZ, 0x3c, !PT ;  /* 0x0000000307037212 */ /* 0x000fe200078e3cff */
[----:B------:R-:W-:Y:S01]  /*0740*/  IMAD R5, R187, 0x10, R5 ;  /* 0x00000010bb057824 */ /* 0x000fe200078e0205 */
[----:B------:R-:W-:Y:S01]  /*0750*/  SEL R171, R171, 0xffffffc0, !P4 ;  /* 0xffffffc0abab7807 */ /* 0x000fe20006000000 */
[----:B------:R-:W-:Y:S01]  /*0760*/  IMAD.IADD R4, R4, 0x1, R9 ;  /* 0x0000000104047824 */ /* 0x000fe200078e0209 */
[----:B------:R-:W-:Y:S01]  /*0770*/  SEL R205, R205, 0x10, !P0 ;  /* 0x00000010cdcd7807 */ /* 0x000fe20004000000 */
[--C-:B------:R-:W-:Y:S01]  /*0780*/  IMAD R181, R181, 0x400, R0.reuse ;  /* 0x00000400b5b57824 */ /* 0x100fe200078e0200 */
[----:B------:R1:W-:Y:S01]  /*0790*/  STL [R1+0x4], R5 ;  /* 0x0000040501007387 */ /* 0x0003e20000100800 */
[----:B------:R-:W-:Y:S01]  /*07a0*/  IADD3 R204, R203, 0x20, RZ ;  /* 0x00000020cbcc7810 */ /* 0x000fe20007ffe0ff */
[----:B------:R-:W-:Y:S01]  /*07b0*/  IMAD R187, R187, 0x400, R0 ;  /* 0x00000400bbbb7824 */ /* 0x000fe200078e0200 */
[----:B------:R-:W-:Y:S01]  /*07c0*/  LEA R236, R4, 0x12000, 0x1 ;  /* 0x0001200004ec7811 */ /* 0x000fe200078e08ff */
[----:B------:R-:W-:Y:S01]  /*07d0*/  IMAD.IADD R181, R3, 0x1, R181 ;  /* 0x0000000103b57824 */ /* 0x000fe200078e02b5 */
[----:B------:R-:W-:Y:S01]  /*07e0*/  @P1 IADD3 R204, R203, -0x20, RZ ;  /* 0xffffffe0cbcc1810 */ /* 0x000fe20007ffe0ff */
[--C-:B------:R-:W-:Y:S01]  /*07f0*/  IMAD R173, R173, 0x2, R171.reuse ;  /* 0x00000002adad7824 */ /* 0x100fe200078e02ab */
[----:B------:R-:W-:Y:S01]  /*0800*/  LOP3.LUT R186, R2, R0, RZ, 0xfc, !PT ;  /* 0x0000000002ba7212 */ /* 0x000fe200078efcff */
[----:B------:R-:W-:Y:S01]  /*0810*/  IMAD.IADD R172, R169, 0x1, R171 ;  /* 0x00000001a9ac7824 */ /* 0x000fe200078e02ab */
[----:B------:R-:W-:Y:S01]  /*0820*/  IADD3 R237, R236, 0x40, RZ ;  /* 0x00000040eced7810 */ /* 0x000fe20007ffe0ff */
[----:B------:R-:W-:Y:S01]  /*0830*/  IMAD.IADD R206, R203, 0x1, R205 ;  /* 0x00000001cbce7824 */ /* 0x000fe200078e02cd */
[----:B------:R-:W-:Y:S01]  /*0840*/  SHF.R.S32.HI R0, RZ, 0x1f, R234 ;  /* 0x0000001fff007819 */ /* 0x000fe200000114ea */
[----:B------:R-:W-:Y:S01]  /*0850*/  IMAD.IADD R187, R187, 0x1, R3 ;  /* 0x00000001bbbb7824 */ /* 0x000fe200078e0203 */
[C---:B------:R-:W-:Y:S01]  /*0860*/  IADD3 R210, R200.reuse, 0x40, RZ ;  /* 0x00000040c8d27810 */ /* 0x040fe20007ffe0ff */
[----:B------:R-:W-:Y:S01]  /*0870*/  IMAD.IADD R171, R171, 0x1, R170 ;  /* 0x00000001abab7824 */ /* 0x000fe200078e02aa */
[----:B------:R-:W-:Y:S01]  /*0880*/  IADD3 R211, R200, 0x80, RZ ;  /* 0x00000080c8d37810 */ /* 0x000fe20007ffe0ff */
[----:B------:R-:W-:Y:S01]  /*0890*/  IMAD.IADD R205, R205, 0x1, R204 ;  /* 0x00000001cdcd7824 */ /* 0x000fe200078e02cc */
[----:B------:R-:W-:-:S02]  /*08a0*/  LEA R181, R181, 0x1e000, 0x1 ;  /* 0x0001e000b5b57811 */ /* 0x000fc400078e08ff */
[----:B------:R-:W-:Y:S02]  /*08b0*/  @P2 IADD3 R237, R236, -0x40, RZ ;  /* 0xffffffc0eced2810 */ /* 0x000fe40007ffe0ff */
.L_x_168:
[----:B--2-4-:R-:W2:Y:S01]  /*08c0*/  S2R R34, SR_CTAID.Y ;  /* 0x0000000000227919 */ /* 0x014ea20000002600 */
[----:B---3--:R-:W3:Y:S01]  /*08d0*/  LDC.U8 R0, c[0x0][0x312] ;  /* 0x0000c480ff007b82 */ /* 0x008ee20000000000 */
[----:B------:R-:W-:Y:S02]  /*08e0*/  ISETP.NE.U32.AND P2, PT, RZ, c[0x0][0x240], PT ;  /* 0x00009000ff007a0c */ /* 0x000fe40003f45070 */
[----:B-1----:R-:W4:Y:S01]  /*08f0*/  S2R R2, SR_CTAID.Y ;  /* 0x0000000000027919 */ /* 0x002f220000002600 */
[----:B------:R-:W-:Y:S02]  /*0900*/  ISETP.EQ.U32.AND P5, PT, RZ, c[0x0][0x248], PT ;  /* 0x00009200ff007a0c */ /* 0x000fe40003fa2070 */
[----:B------:R-:W-:Y:S02]  /*0910*/  ISETP.NE.AND.EX P2, PT, RZ, c[0x0][0x244], PT, P2 ;  /* 0x00009100ff007a0c */ /* 0x000fe40003f45320 */
[----:B------:R-:W-:Y:S01]  /*0920*/  ISETP.NE.U32.AND P3, PT, RZ, c[0x0][0x250], PT ;  /* 0x00009400ff007a0c */ /* 0x000fe20003f65070 */
[----:B------:R-:W-:-:S03]  /*0930*/  IMAD.MOV.U32 R36, RZ, RZ, -0x1 ;  /* 0xffffffffff247424 */ /* 0x000fc600078e00ff */
[----:B------:R-:W-:Y:S01]  /*0940*/  ISETP.NE.AND.EX P3, PT, RZ, c[0x0][0x254], PT, P3 ;  /* 0x00009500ff007a0c */ /* 0x000fe20003f65330 */
[----:B--2---:R-:W-:Y:S01]  /*0950*/  IMAD.SHL.U32 R8, R34, 0x4, RZ ;  /* 0x0000000422087824 */ /* 0x004fe200078e00ff */
[----:B---3--:R-:W-:Y:S01]  /*0960*/  ISETP.NE.AND P4, PT, R0, RZ, PT ;  /* 0x000000ff0000720c */ /* 0x008fe20003f85270 */
[----:B------:R-:W-:Y:S01]  /*0970*/  IMAD.MOV.U32 R0, RZ, RZ, -0x1 ;  /* 0xffffffffff007424 */ /* 0x000fe200078e00ff */
[----:B----4-:R-:W-:Y:S02]  /*0980*/  SHF.R.S32.HI R35, RZ, 0x1f, R2 ;  /* 0x0000001fff237819 */ /* 0x010fe40000011402 */
[----:B------:R-:W-:Y:S02]  /*0990*/  IADD3 R2, P0, R8, c[0x0][0x240], RZ ;  /* 0x0000900008027a10 */ /* 0x000fe40007f1e0ff */
[----:B------:R-:W-:Y:S02]  /*09a0*/  SHF.L.U64.HI R7, R34, 0x2, R35 ;  /* 0x0000000222077819 */ /* 0x000fe40000010223 */
[----:B------:R-:W-:-:S02]  /*09b0*/  ISETP.EQ.OR.EX P5, PT, RZ, c[0x0][0x24c], !P4, P5 ;  /* 0x00009300ff007a0c */ /* 0x000fc400067a2750 */
[----:B------:R-:W-:Y:S02]  /*09c0*/  IADD3.X R3, R7, c[0x0][0x244], RZ, P0, !PT ;  /* 0x0000910007037a10 */ /* 0x000fe400007fe4ff */
[----:B------:R-:W-:-:S03]  /*09d0*/  @P3 IADD3 R4, P0, R8, c[0x0][0x250], RZ ;  /* 0x0000940008043a10 */ /* 0x000fc60007f1e0ff */
[----:B------:R2:W3:Y:S04]  /*09e0*/  @P2 LDG.E R0, [R2.64] ;  /* 0x0000000602002981 */ /* 0x0004e8000c1e1900 */
[----:B------:R2:W3:Y:S01]  /*09f0*/  @P2 LDG.E R6, [R2.64+0x4] ;  /* 0x0000040602062981 */ /* 0x0004e2000c1e1900 */
[----:B-1----:R-:W-:Y:S01]  /*0a00*/  @P3 IADD3.X R5, R7, c[0x0][0x254], RZ, P0, !PT ;  /* 0x0000950007053a10 */ /* 0x002fe200007fe4ff */
[----:B------:R-:W-:Y:S01]  /*0a10*/  IMAD.MOV.U32 R233, RZ, RZ, RZ ;  /* 0x000000ffffe97224 */ /* 0x000fe200078e00ff */
[----:B--2---:R-:W-:-:S05]  /*0a20*/  IADD3 R2, P1, R8, c[0x0][0x248], RZ ;  /* 0x0000920008027a10 */ /* 0x004fca0007f3e0ff */
[----:B-----5:R1:W5:Y:S01]  /*0a30*/  @P3 LDG.E R233, [R4.64] ;  /* 0x0000000604e93981 */ /* 0x020362000c1e1900 */
[----:B------:R-:W-:-:S05]  /*0a40*/  IADD3.X R3, R7, c[0x0][0x24c], RZ, P1, !PT ;  /* 0x0000930007037a10 */ /* 0x000fca0000ffe4ff */
[----:B------:R-:W2:Y:S01]  /*0a50*/  @!P5 LDG.E R36, [R2.64] ;  /* 0x000000060224d981 */ /* 0x000ea2000c1e1900 */
[----:B------:R-:W-:-:S04]  /*0a60*/  ISETP.NE.U32.AND P0, PT, RZ, c[0x0][0x248], PT ;  /* 0x00009200ff007a0c */ /* 0x000fc80003f05070 */
[----:B------:R-:W-:Y:S01]  /*0a70*/  ISETP.NE.AND.EX P0, PT, RZ, c[0x0][0x24c], PT, P0 ;  /* 0x00009300ff007a0c */ /* 0x000fe20003f05300 */
[----:B-1----:R-:W-:Y:S02]  /*0a80*/  IMAD.MOV.U32 R4, RZ, RZ, c[0x0][0x218] ;  /* 0x00008600ff047624 */ /* 0x002fe400078e00ff */
[----:B---3--:R-:W-:Y:S02]  /*0a90*/  @P2 IMAD.IADD R18, R6, 0x1, -R0 ;  /* 0x0000000106122824 */ /* 0x008fe400078e0a00 */
[----:B------:R-:W-:Y:S01]  /*0aa0*/  @!P2 IMAD.MOV.U32 R18, RZ, RZ, c[0x0][0x214] ;  /* 0x00008500ff12a624 */ /* 0x000fe200078e00ff */
[----:B--2---:R1:W-:Y:S07]  /*0ab0*/  STL [R1], R36 ;  /* 0x0000002401007387 */ /* 0x0043ee0000100800 */
[----:B------:R-:W-:Y:S05]  /*0ac0*/  @!P0 BRA `(.L_x_122) ;  /* 0x0000003000008947 */ /* 0x000fea0003800000 */
[----:B------:R-:W2:Y:S02]  /*0ad0*/  @P4 LDG.E R4, [R2.64+0x4] ;  /* 0x0000040602044981 */ /* 0x000ea4000c1e1900 */
[----:B--2---:R-:W-:-:S06]  /*0ae0*/  @P4 IADD3 R4, R4, -R36, RZ ;  /* 0x8000002404044210 */ /* 0x004fcc0007ffe0ff */
[----:B------:R2:W5:Y:S02]  /*0af0*/  @!P4 LDG.E R4, [R2.64] ;  /* 0x000000060204c981 */ /* 0x000564000c1e1900 */
.L_x_122:
[----:B------:R-:W-:-:S04]  /*0b00*/  ISETP.NE.U32.AND P1, PT, RZ, c[0x0][0x258], PT ;  /* 0x00009600ff007a0c */ /* 0x000fc80003f25070 */
[----:B------:R-:W-:-:S13]  /*0b10*/  ISETP.NE.AND.EX P1, PT, RZ, c[0x0][0x25c], PT, P1 ;  /* 0x00009700ff007a0c */ /* 0x000fda0003f25310 */
[----:B--2---:R-:W-:-:S04]  /*0b20*/  @P1 IADD3 R2, P0, R8, c[0x0][0x258], RZ ;  /* 0x0000960008021a10 */ /* 0x004fc80007f1e0ff */
[----:B------:R-:W-:-:S06]  /*0b30*/  @P1 IADD3.X R3, R7, c[0x0][0x25c], RZ, P0, !PT ;  /* 0x0000970007031a10 */ /* 0x000fcc00007fe4ff */
[----:B------:R-:W2:Y:S01]  /*0b40*/  @P1 LDG.E R3, [R2.64] ;  /* 0x0000000602031981 */ /* 0x000ea2000c1e1900 */
[----:B------:R-:W-:Y:S01]  /*0b50*/  @!P1 ISETP.NE.U32.AND P0, PT, RZ, c[0x0][0x268], PT ;  /* 0x00009a00ff009a0c */ /* 0x000fe20003f05070 */
[----:B------:R-:W-:-:S03]  /*0b60*/  IMAD.SHL.U32 R246, R235, 0x40, RZ ;  /* 0x00000040ebf67824 */ /* 0x000fc600078e00ff */
[----:B------:R-:W-:-:S04]  /*0b70*/  @!P1 ISETP.NE.AND.EX P0, PT, RZ, c[0x0][0x26c], PT, P0 ;  /* 0x00009b00ff009a0c */ /* 0x000fc80003f05300 */
[----:B------:R-:W-:Y:S01]  /*0b80*/  @!P1 SEL R2, RZ, c[0x0][0x21c], !P0 ;  /* 0x00008700ff029a07 */ /* 0x000fe20004000000 */
[----:B--2--5:R-:W-:-:S03]  /*0b90*/  @P1 IMAD.IADD R209, R3, 0x1, -R233 ;  /* 0x0000000103d11824 */ /* 0x024fc600078e0ae9 */
[----:B------:R-:W-:-:S04]  /*0ba0*/  @!P1 IADD3 R209, R2, R4, -R233 ;  /* 0x0000000402d19210 */ /* 0x000fc80007ffe8e9 */
[----:B------:R-:W-:-:S13]  /*0bb0*/  ISETP.GT.AND P0, PT, R209, R246, PT ;  /* 0x000000f6d100720c */ /* 0x000fda0003f04270 */
[----:B------:R-:W-:Y:S05]  /*0bc0*/  @!P0 BRA `(.L_x_123) ;  /* 0x0000779000008947 */ /* 0x000fea0003800000 */
[----:B------:R-:W-:Y:S01]  /*0bd0*/  ISETP.NE.AND P0, PT, R36, -0x1, PT ;  /* 0xffffffff2400780c */ /* 0x000fe20003f05270 */
[----:B------:R-:W-:Y:S01]  /*0be0*/  IMAD R3, R35, c[0x0][0x178], RZ ;  /* 0x00005e0023037a24 */ /* 0x000fe200078e02ff */
[----:B------:R-:W-:Y:S01]  /*0bf0*/  IADD3 R2, R18, 0x3f, RZ ;  /* 0x0000003f12027810 */ /* 0x000fe20007ffe0ff */
[----:B------:R-:W-:Y:S01]  /*0c00*/  IMAD.WIDE.U32 R26, R34, c[0x0][0x178], RZ ;  /* 0x00005e00221a7a25 */ /* 0x000fe200078e00ff */
[----:B------:R-:W-:Y:S02]  /*0c10*/  ISETP.NE.AND P1, PT, R0, -0x1, PT ;  /* 0xffffffff0000780c */ /* 0x000fe40003f25270 */
[----:B------:R-:W-:Y:S01]  /*0c20*/  SHF.R.S32.HI R7, RZ, 0x1f, R2 ;  /* 0x0000001fff077819 */ /* 0x000fe20000011402 */
[----:B------:R-:W-:Y:S02]  /*0c30*/  IMAD R3, R34, c[0x0][0x17c], R3 ;  /* 0x00005f0022037a24 */ /* 0x000fe400078e0203 */
[----:B------:R-:W-:Y:S01]  /*0c40*/  IMAD.WIDE.U32 R4, R0, c[0x0][0x190], RZ ;  /* 0x0000640000047a25 */ /* 0x000fe200078e00ff */
[----:B------:R-:W-:-:S03]  /*0c50*/  LEA.HI R7, R7, R2, RZ, 0x6 ;  /* 0x0000000207077211 */ /* 0x000fc600078f30ff */
[----:B------:R-:W-:Y:S01]  /*0c60*/  @P0 IMAD.IADD R6, R233, 0x1, R36 ;  /* 0x00000001e9060824 */ /* 0x000fe200078e0224 */
[----:B------:R-:W-:Y:S01]  /*0c70*/  LOP3.LUT R8, R7, 0xffffffc0, RZ, 0xc0, !PT ;  /* 0xffffffc007087812 */ /* 0x000fe200078ec0ff */
[----:B------:R-:W-:Y:S01]  /*0c80*/  IMAD R9, R0, c[0x0][0x194], RZ ;  /* 0x0000650000097a24 */ /* 0x000fe200078e02ff */
[----:B------:R-:W-:Y:S01]  /*0c90*/  SEL R26, R26, R4, !P1 ;  /* 0x000000041a1a7207 */ /* 0x000fe20004800000 */
[----:B------:R-:W-:Y:S01]  /*0ca0*/  IMAD.IADD R22, R27, 0x1, R3 ;  /* 0x000000011b167824 */ /* 0x000fe200078e0203 */
[----:B------:R-:W-:Y:S01]  /*0cb0*/  IADD3 R8, R8, -0x40, RZ ;  /* 0xffffffc008087810 */ /* 0x000fe20007ffe0ff */
[C---:B------:R-:W-:Y:S01]  /*0cc0*/  @P0 IMAD.WIDE.U32 R2, R6.reuse, c[0x0][0x198], RZ ;  /* 0x0000660006020a25 */ /* 0x040fe200078e00ff */
[----:B------:R-:W-:Y:S02]  /*0cd0*/  @P1 IADD3 R22, R5, R9, RZ ;  /* 0x0000000905161210 */ /* 0x000fe40007ffe0ff */
[----:B------:R-:W-:Y:S01]  /*0ce0*/  SHF.R.S32.HI R193, RZ, 0x6, R7 ;  /* 0x00000006ffc17819 */ /* 0x000fe20000011407 */
[----:B------:R-:W-:Y:S01]  /*0cf0*/  @P0 IMAD R24, R6, c[0x0][0x19c], R3 ;  /* 0x0000670006180a24 */ /* 0x000fe200078e0203 */
[----:B------:R-:W-:Y:S01]  /*0d00*/  SHF.R.S32.HI R16, RZ, 0x1f, R8 ;  /* 0x0000001fff107819 */ /* 0x000fe20000011408 */
[----:B------:R-:W-:Y:S01]  /*0d10*/  @P0 IMAD.MOV.U32 R23, RZ, RZ, R2 ;  /* 0x000000ffff170224 */ /* 0x000fe200078e0002 */
[----:B------:R-:W-:Y:S05]  /*0d20*/  @P0 BRA `(.L_x_124) ;  /* 0x000000a000000947 */ /* 0x000fea0003800000 */
[----:B------:R-:W-:Y:S01]  /*0d30*/  SHF.R.S32.HI R2, RZ, 0x1f, R233 ;  /* 0x0000001fff027819 */ /* 0x000fe200000114e9 */
[----:B------:R-:W-:-:S04]  /*0d40*/  IMAD R5, R35, c[0x0][0x180], RZ ;  /* 0x0000600023057a24 */ /* 0x000fc800078e02ff */
[----:B------:R-:W-:Y:S02]  /*0d50*/  IMAD R4, R2, c[0x0][0x198], RZ ;  /* 0x0000660002047a24 */ /* 0x000fe400078e02ff */
[----:B------:R-:W-:-:S04]  /*0d60*/  IMAD.WIDE.U32 R2, R233, c[0x0][0x198], RZ ;  /* 0x00006600e9027a25 */ /* 0x000fc800078e00ff */
[----:B------:R-:W-:-:S05]  /*0d70*/  IMAD R4, R233, c[0x0][0x19c], R4 ;  /* 0x00006700e9047a24 */ /* 0x000fca00078e0204 */
[----:B------:R-:W-:Y:S01]  /*0d80*/  IADD3 R3, R3, R4, RZ ;  /* 0x0000000403037210 */ /* 0x000fe20007ffe0ff */
[----:B------:R-:W-:-:S04]  /*0d90*/  IMAD R4, R34, c[0x0][0x184], R5 ;  /* 0x0000610022047a24 */ /* 0x000fc800078e0205 */
[----:B------:R-:W-:-:S05]  /*0da0*/  IMAD.WIDE.U32 R2, R34, c[0x0][0x180], R2 ;  /* 0x0000600022027a25 */ /* 0x000fca00078e0002 */
[----:B------:R-:W-:Y:S02]  /*0db0*/  IADD3 R24, R3, R4, RZ ;  /* 0x0000000403187210 */ /* 0x000fe40007ffe0ff */
[----:B------:R-:W-:Y:S02]  /*0dc0*/  MOV R23, R2 ;  /* 0x0000000200177202 */ /* 0x000fe40000000f00 */
.L_x_124:
[----:B------:R-:W-:-:S05]  /*0dd0*/  @P0 IADD3 R4, R233, R36, RZ ;  /* 0x00000024e9040210 */ /* 0x000fca0007ffe0ff */
[----:B------:R-:W-:-:S04]  /*0de0*/  @P0 IMAD.WIDE.U32 R2, R4, c[0x0][0x1a0], RZ ;  /* 0x0000680004020a25 */ /* 0x000fc800078e00ff */
[----:B------:R-:W-:Y:S01]  /*0df0*/  @P0 IMAD R27, R4, c[0x0][0x1a4], R3 ;  /* 0x00006900041b0a24 */ /* 0x000fe200078e0203 */
[----:B------:R-:W-:Y:S01]  /*0e00*/  @P0 MOV R25, R2 ;  /* 0x0000000200190202 */ /* 0x000fe20000000f00 */
        /* <DEDUP_REMOVED lines=11> */
.L_x_125:
[----:B------:R-:W-:Y:S01]  /*0ec0*/  IABS R11, c[0x0][0x1c8] ;  /* 0x00007200000b7a13 */ /* 0x000fe20000000000 */
[----:B------:R-:W2:Y:S01]  /*0ed0*/  S2R R33, SR_CTAID.Z ;  /* 0x0000000000217919 */ /* 0x000ea20000002700 */
[----:B------:R-:W3:Y:S01]  /*0ee0*/  LDC.U8 R17, c[0x0][0x328] ;  /* 0x0000ca00ff117b82 */ /* 0x000ee20000000000 */
[----:B------:R-:W-:Y:S01]  /*0ef0*/  IMAD.MOV.U32 R13, RZ, RZ, c[0x0][0x224] ;  /* 0x00008900ff0d7624 */ /* 0x000fe200078e00ff */
[----:B------:R-:W4:Y:S01]  /*0f00*/  I2F.RP R2, R11 ;  /* 0x0000000b00027306 */ /* 0x000f220000209400 */
[C---:B------:R-:W-:Y:S01]  /*0f10*/  @P1 IMAD.WIDE.U32 R4, R0.reuse, c[0x0][0x370], RZ ;  /* 0x0000dc0000041a25 */ /* 0x040fe200078e00ff */
[----:B------:R-:W5:Y:S02]  /*0f20*/  S2R R19, SR_CTAID.X ;  /* 0x0000000000137919 */ /* 0x000f640000002500 */
[----:B------:R-:W-:Y:S01]  /*0f30*/  SHF.R.S32.HI R13, RZ, 0x1f, R13 ;  /* 0x0000001fff0d7819 */ /* 0x000fe2000001140d */
[----:B------:R-:W-:Y:S01]  /*0f40*/  @P1 IMAD R12, R0, c[0x0][0x374], R5 ;  /* 0x0000dd00000c1a24 */ /* 0x000fe200078e0205 */
[----:B------:R-:W-:Y:S01]  /*0f50*/  @P1 MOV R10, R4 ;  /* 0x00000004000a1202 */ /* 0x000fe20000000f00 */
[----:B------:R-:W-:Y:S01]  /*0f60*/  @!P1 IMAD.WIDE.U32 R4, R34, c[0x0][0x368], RZ ;  /* 0x0000da0022049a25 */ /* 0x000fe200078e00ff */
[----:B------:R-:W1:Y:S03]  /*0f70*/  LDC.U8 R29, c[0x0][0x3d0] ;  /* 0x0000f400ff1d7b82 */ /* 0x000e660000000000 */
[----:B------:R-:W-:-:S02]  /*0f80*/  IMAD.MOV.U32 R28, RZ, RZ, c[0x0][0x22c] ;  /* 0x00008b00ff1c7624 */ /* 0x000fc400078e00ff */
[----:B------:R-:W-:Y:S01]  /*0f90*/  IMAD.WIDE.U32 R14, R34, c[0x0][0x224], RZ ;  /* 0x00008900220e7a25 */ /* 0x000fe200078e00ff */
[----:B----4-:R-:W4:Y:S03]  /*0fa0*/  MUFU.RCP R2, R2 ;  /* 0x0000000200027308 */ /* 0x010f260000001000 */
[----:B------:R-:W-:Y:S01]  /*0fb0*/  IMAD.WIDE R20, R28, c[0x0][0x1c0], RZ ;  /* 0x000070001c147a25 */ /* 0x000fe200078e02ff */
[----:B--2---:R-:W-:-:S03]  /*0fc0*/  IABS R7, R33 ;  /* 0x0000002100077213 */ /* 0x004fc60000000000 */
[----:B------:R-:W-:Y:S01]  /*0fd0*/  @!P1 IMAD.MOV.U32 R10, RZ, RZ, R4 ;  /* 0x000000ffff0a9224 */ /* 0x000fe200078e0004 */
[----:B------:R-:W-:Y:S02]  /*0fe0*/  LOP3.LUT R9, R33, c[0x0][0x1c8], RZ, 0x3c, !PT ;  /* 0x0000720021097a12 */ /* 0x000fe400078e3cff */
[----:B---3--:R-:W-:Y:S02]  /*0ff0*/  ISETP.NE.AND P3, PT, R17, RZ, PT ;  /* 0x000000ff1100720c */ /* 0x008fe40003f65270 */
[----:B------:R-:W-:Y:S02]  /*1000*/  ISETP.GE.AND P4, PT, R9, RZ, PT ;  /* 0x000000ff0900720c */ /* 0x000fe40003f86270 */
[----:B------:R-:W-:Y:S02]  /*1010*/  SHF.L.U64.HI R9, R34, 0x7, R35 ;  /* 0x0000000722097819 */ /* 0x000fe40000010223 */
[----:B------:R-:W-:Y:S02]  /*1020*/  SHF.R.S32.HI R30, RZ, 0x1f, R33 ;  /* 0x0000001fff1e7819 */ /* 0x000fe40000011421 */
[----:B----4-:R-:W-:-:S02]  /*1030*/  IADD3 R2, R2, 0xffffffe, RZ ;  /* 0x0ffffffe02027810 */ /* 0x010fc40007ffe0ff */
[----:B------:R-:W-:Y:S02]  /*1040*/  SEL R9, R9, RZ, P2 ;  /* 0x000000ff09097207 */ /* 0x000fe40001000000 */
[----:B------:R-:W2:Y:S02]  /*1050*/  F2I.FTZ.U32.TRUNC.NTZ R3, R2 ;  /* 0x0000000200037305 */ /* 0x000ea4000021f000 */
[----:B--2---:R-:W-:-:S05]  /*1060*/  IADD3 R2, RZ, -R3, RZ ;  /* 0x80000003ff027210 */ /* 0x004fca0007ffe0ff */
[----:B------:R-:W-:Y:S02]  /*1070*/  IMAD R6, R2, R11, RZ ;  /* 0x0000000b02067224 */ /* 0x000fe400078e02ff */
[----:B------:R-:W-:-:S04]  /*1080*/  IMAD.MOV.U32 R2, RZ, RZ, RZ ;  /* 0x000000ffff027224 */ /* 0x000fc800078e00ff */
[----:B------:R-:W-:-:S04]  /*1090*/  IMAD.HI.U32 R2, R3, R6, R2 ;  /* 0x0000000603027227 */ /* 0x000fc800078e0002 */
[----:B------:R-:W-:Y:S02]  /*10a0*/  @!P1 IMAD R6, R35, c[0x0][0x368], RZ ;  /* 0x0000da0023069a24 */ /* 0x000fe400078e02ff */
[----:B------:R-:W-:-:S04]  /*10b0*/  IMAD.HI.U32 R2, R2, R7, RZ ;  /* 0x0000000702027227 */ /* 0x000fc800078e00ff */
[----:B------:R-:W-:Y:S01]  /*10c0*/  @!P1 IMAD R6, R34, c[0x0][0x36c], R6 ;  /* 0x0000db0022069a24 */ /* 0x000fe200078e0206 */
[----:B------:R-:W-:-:S04]  /*10d0*/  IADD3 R3, -R2, RZ, RZ ;  /* 0x000000ff02037210 */ /* 0x000fc80007ffe1ff */
[----:B------:R-:W-:Y:S01]  /*10e0*/  @!P1 IADD3 R12, R5, R6, RZ ;  /* 0x00000006050c9210 */ /* 0x000fe20007ffe0ff */
[----:B------:R-:W-:Y:S02]  /*10f0*/  IMAD R3, R11, R3, R7 ;  /* 0x000000030b037224 */ /* 0x000fe400078e0207 */
[----:B------:R-:W-:Y:S02]  /*1100*/  IMAD R7, R13, R34, RZ ;  /* 0x000000220d077224 */ /* 0x000fe400078e02ff */
[----:B------:R-:W-:Y:S01]  /*1110*/  IMAD.SHL.U32 R6, R34, 0x80, RZ ;  /* 0x0000008022067824 */ /* 0x000fe200078e00ff */
[----:B------:R-:W-:Y:S01]  /*1120*/  ISETP.GT.U32.AND P5, PT, R11, R3, PT ;  /* 0x000000030b00720c */ /* 0x000fe20003fa4070 */
[----:B------:R-:W-:Y:S02]  /*1130*/  IMAD R5, R35, c[0x0][0x224], R7 ;  /* 0x0000890023057a24 */ /* 0x000fe400078e0207 */
[----:B------:R-:W-:Y:S01]  /*1140*/  IMAD R7, R21, R14, RZ ;  /* 0x0000000e15077224 */ /* 0x000fe200078e02ff */
[----:B------:R-:W-:-:S02]  /*1150*/  SEL R6, R6, RZ, P2 ;  /* 0x000000ff06067207 */ /* 0x000fc40001000000 */
[----:B------:R-:W-:Y:S01]  /*1160*/  IADD3 R4, R15, R5, RZ ;  /* 0x000000050f047210 */ /* 0x000fe20007ffe0ff */
[----:B------:R-:W-:Y:S01]  /*1170*/  IMAD.WIDE.U32 R14, R20, R14, RZ ;  /* 0x0000000e140e7225 */ /* 0x000fe200078e00ff */
[----:B------:R-:W-:-:S03]  /*1180*/  IADD3 R6, P2, R8, R6, RZ ;  /* 0x0000000608067210 */ /* 0x000fc60007f5e0ff */
[C---:B------:R-:W-:Y:S02]  /*1190*/  IMAD R7, R20.reuse, R4, R7 ;  /* 0x0000000414077224 */ /* 0x040fe400078e0207 */
[-C--:B------:R-:W-:Y:S01]  /*11a0*/  @!P5 IADD3 R3, R3, -R11.reuse, RZ ;  /* 0x8000000b0303d210 */ /* 0x080fe20007ffe0ff */
[----:B------:R-:W-:Y:S01]  /*11b0*/  IMAD.WIDE.U32 R4, R20, R0, RZ ;  /* 0x0000000014047225 */ /* 0x000fe200078e00ff */
[----:B------:R-:W-:Y:S02]  /*11c0*/  @!P5 IADD3 R2, R2, 0x1, RZ ;  /* 0x000000010202d810 */ /* 0x000fe40007ffe0ff */
[----:B------:R-:W-:Y:S01]  /*11d0*/  ISETP.GE.U32.AND P6, PT, R3, R11, PT ;  /* 0x0000000b0300720c */ /* 0x000fe20003fc6070 */
[----:B------:R-:W-:Y:S01]  /*11e0*/  IMAD.X R9, R16, 0x1, R9, P2 ;  /* 0x0000000110097824 */ /* 0x000fe200010e0609 */
[----:B------:R-:W-:Y:S01]  /*11f0*/  ISETP.NE.AND P5, PT, RZ, c[0x0][0x1c8], PT ;  /* 0x00007200ff007a0c */ /* 0x000fe20003fa5270 */
[C---:B------:R-:W-:Y:S01]  /*1200*/  IMAD R13, R21.reuse, R6, RZ ;  /* 0x00000006150d7224 */ /* 0x040fe200078e02ff */
[----:B------:R-:W-:Y:S01]  /*1210*/  SEL R17, R14, R4, !P1 ;  /* 0x000000040e117207 */ /* 0x000fe20004800000 */
[----:B------:R-:W-:Y:S01]  /*1220*/  IMAD R3, R21, R0, RZ ;  /* 0x0000000015037224 */ /* 0x000fe200078e02ff */
[----:B------:R-:W-:Y:S01]  /*1230*/  IADD3 R11, R15, R7, RZ ;  /* 0x000000070f0b7210 */ /* 0x000fe20007ffe0ff */
[----:B------:R-:W-:Y:S01]  /*1240*/  @P3 IMAD R4, R34, c[0x0][0x214], RZ ;  /* 0x0000850022043a24 */ /* 0x000fe200078e02ff */
[----:B-1----:R-:W-:Y:S01]  /*1250*/  ISETP.NE.AND P2, PT, R29, RZ, PT ;  /* 0x000000ff1d00720c */ /* 0x002fe20003f45270 */
[----:B------:R-:W-:Y:S01]  /*1260*/  IMAD.WIDE.U32 R6, R20, R6, RZ ;  /* 0x0000000614067225 */ /* 0x000fe200078e00ff */
[----:B------:R-:W-:-:S02]  /*1270*/  @P1 IADD3 R11, R5, R3, RZ ;  /* 0x00000003050b1210 */ /* 0x000fc40007ffe0ff */
[----:B------:R-:W-:Y:S01]  /*1280*/  @P3 SEL R4, R4, R0, !P1 ;  /* 0x0000000004043207 */ /* 0x000fe20004800000 */
[----:B------:R-:W-:Y:S01]  /*1290*/  IMAD R9, R20, R9, R13 ;  /* 0x0000000914097224 */ /* 0x000fe200078e020d */
[----:B------:R-:W-:Y:S01]  /*12a0*/  @P6 IADD3 R2, R2, 0x1, RZ ;  /* 0x0000000102026810 */ /* 0x000fe20007ffe0ff */
[----:B-----5:R-:W-:-:S03]  /*12b0*/  IMAD.WIDE.U32 R20, R19, c[0x0][0x3d8], RZ ;  /* 0x0000f60013147a25 */ /* 0x020fc600078e00ff */
[----:B------:R-:W-:Y:S01]  /*12c0*/  IADD3 R9, R7, R9, RZ ;  /* 0x0000000907097210 */ /* 0x000fe20007ffe0ff */
[----:B------:R-:W-:Y:S01]  /*12d0*/  IMAD.MOV.U32 R14, RZ, RZ, R2 ;  /* 0x000000ffff0e7224 */ /* 0x000fe200078e0002 */
[----:B------:R-:W-:Y:S01]  /*12e0*/  SEL R20, R20, RZ, P2 ;  /* 0x000000ff14147207 */ /* 0x000fe20001000000 */
[----:B------:R-:W-:Y:S01]  /*12f0*/  IMAD R3, R19, c[0x0][0x3dc], R21 ;  /* 0x0000f70013037a24 */ /* 0x000fe200078e0215 */
[----:B------:R-:W-:Y:S01]  /*1300*/  SHF.R.S32.HI R19, RZ, 0x1f, R246 ;  /* 0x0000001fff137819 */ /* 0x000fe200000114f6 */
[C---:B------:R-:W-:Y:S01]  /*1310*/  IMAD R13, R33.reuse, c[0x0][0x22c], RZ ;  /* 0x00008b00210d7a24 */ /* 0x040fe200078e02ff */
[----:B------:R-:W-:Y:S01]  /*1320*/  @!P4 IADD3 R14, -R14, RZ, RZ ;  /* 0x000000ff0e0ec210 */ /* 0x000fe20007ffe1ff */
[----:B------:R-:W-:Y:S01]  /*1330*/  @!P3 IMAD R5, R34, c[0x0][0x1c0], R33 ;  /* 0x000070002205ba24 */ /* 0x000fe200078e0221 */
[----:B------:R-:W-:Y:S01]  /*1340*/  @!P5 LOP3.LUT R14, RZ, c[0x0][0x1c8], RZ, 0x33, !PT ;  /* 0x00007200ff0eda12 */ /* 0x000fe200078e33ff */
[----:B------:R-:W-:Y:S01]  /*1350*/  @P3 IMAD R4, R33, c[0x0][0x234], R4 ;  /* 0x00008d0021043a24 */ /* 0x000fe200078e0204 */
[----:B------:R-:W-:Y:S01]  /*1360*/  SHF.R.S32.HI R29, RZ, 0x1f, R13 ;  /* 0x0000001fff1d7819 */ /* 0x000fe2000001140d */
[----:B------:R-:W-:Y:S01]  /*1370*/  @!P3 IMAD R4, R5, c[0x0][0x214], RZ ;  /* 0x000085000504ba24 */ /* 0x000fe200078e02ff */
[----:B------:R-:W-:-:S02]  /*1380*/  SEL R15, R3, RZ, P2 ;  /* 0x000000ff030f7207 */ /* 0x000fc40001000000 */
[----:B------:R-:W-:Y:S01]  /*1390*/  SHF.R.S32.HI R21, RZ, 0x1f, R14 ;  /* 0x0000001fff157819 */ /* 0x000fe2000001140e */
[----:B------:R-:W-:Y:S05]  /*13a0*/  @!P3 BRA `(.L_x_126) ;  /* 0x000000700000b947 */ /* 0x000fea0003800000 */
[C---:B------:R-:W-:Y:S01]  /*13b0*/  @!P1 IMAD R0, R34.reuse, c[0x0][0x224], RZ ;  /* 0x0000890022009a24 */ /* 0x040fe200078e02ff */
[----:B------:R-:W-:Y:S02]  /*13c0*/  MOV R3, 0x80 ;  /* 0x0000008000037802 */ /* 0x000fe40000000f00 */
[----:B------:R-:W-:Y:S02]  /*13d0*/  MOV R2, c[0x0][0x210] ;  /* 0x0000840000027a02 */ /* 0x000fe40000000f00 */
[----:B------:R-:W-:-:S03]  /*13e0*/  LEA R0, R34, R0, 0x7 ;  /* 0x0000000022007211 */ /* 0x000fc600078e38ff */
[----:B------:R-:W-:-:S04]  /*13f0*/  IMAD R2, R3, R2, c[0x0][0x234] ;  /* 0x00008d0003027624 */ /* 0x000fc800078e0202 */
[----:B------:R-:W-:Y:S01]  /*1400*/  IMAD R0, R2, R33, R0 ;  /* 0x0000002102007224 */ /* 0x000fe200078e0200 */
[----:B------:R-:W-:Y:S05]  /*1410*/  BRA `(.L_x_127) ;  /* 0x0000002000007947 */ /* 0x000fea0003800000 */
.L_x_126:
[----:B------:R-:W-:-:S04]  /*1420*/  IMAD R0, R34, c[0x0][0x1c0], R33 ;  /* 0x0000700022007a24 */ /* 0x000fc800078e0221 */
[----:B------:R-:W-:Y:S02]  /*1430*/  IMAD R0, R0, c[0x0][0x224], RZ ;  /* 0x0000890000007a24 */ /* 0x000fe400078e02ff */
.L_x_127:
[----:B------:R-:W2:Y:S01]  /*1440*/  LDL R39, [R1+0xc] ;  /* 0x00000c0001277983 */ /* 0x000ea20000100800 */
[----:B------:R-:W-:Y:S01]  /*1450*/  IMAD R28, R28, c[0x0][0x1c0], RZ ;  /* 0x000070001c1c7a24 */ /* 0x000fe200078e02ff */
[----:B------:R-:W-:Y:S01]  /*1460*/  IADD3 R2, P4, R200, R10, RZ ;  /* 0x0000000ac8027210 */ /* 0x000fe20007f9e0ff */
[----:B------:R-:W-:Y:S01]  /*1470*/  IMAD R5, R16, c[0x0][0x370], RZ ;  /* 0x0000dc0010057a24 */ /* 0x000fe200078e02ff */
[----:B------:R-:W1:Y:S01]  /*1480*/  S2R R37, SR_TID.X ;  /* 0x0000000000257919 */ /* 0x000e620000002100 */
[----:B------:R-:W-:Y:S01]  /*1490*/  IMAD.SHL.U32 R3, R28, 0x40, RZ ;  /* 0x000000401c037824 */ /* 0x000fe200078e00ff */
[----:B------:R-:W-:Y:S01]  /*14a0*/  SHF.R.S32.HI R201, RZ, 0x1f, R200 ;  /* 0x0000001fffc97819 */ /* 0x000fe200000114c8 */
[----:B------:R-:W-:Y:S01]  /*14b0*/  IMAD.IADD R0, R8, 0x1, R0 ;  /* 0x0000000108007824 */ /* 0x000fe200078e0200 */
[----:B------:R-:W3:Y:S01]  /*14c0*/  S2R R38, SR_TID.X ;  /* 0x0000000000267919 */ /* 0x000ee20000002100 */
[----:B------:R-:W-:Y:S01]  /*14d0*/  SHF.R.S32.HI R32, RZ, 0x1f, R234 ;  /* 0x0000001fff207819 */ /* 0x000fe200000114ea */
[----:B------:R-:W-:Y:S01]  /*14e0*/  IMAD.MOV.U32 R31, RZ, RZ, 0x4 ;  /* 0x00000004ff1f7424 */ /* 0x000fe200078e00ff */
[----:B------:R-:W-:Y:S01]  /*14f0*/  IADD3 R7, P3, P1, R6, R3, R13 ;  /* 0x0000000306077210 */ /* 0x000fe2000797e00d */
[----:B------:R-:W-:Y:S01]  /*1500*/  IMAD R5, R8, c[0x0][0x374], R5 ;  /* 0x0000dd0008057a24 */ /* 0x000fe200078e0205 */
[----:B------:R-:W-:Y:S01]  /*1510*/  SHF.R.S32.HI R6, RZ, 0x1f, R3 ;  /* 0x0000001fff067819 */ /* 0x000fe20000011403 */
[----:B------:R-:W-:Y:S01]  /*1520*/  IMAD.X R3, R201, 0x1, R12, P4 ;  /* 0x00000001c9037824 */ /* 0x000fe200020e060c */
[----:B------:R-:W-:Y:S01]  /*1530*/  BSSY B1, `(.L_x_123) ;  /* 0x00006e2000017945 */ /* 0x000fe20003800000 */
[----:B------:R-:W-:Y:S01]  /*1540*/  IMAD.WIDE R12, R0, R31, c[0x0][0x3c8] ;  /* 0x0000f200000c7625 */ /* 0x000fe200078e021f */
[----:B------:R-:W-:-:S02]  /*1550*/  IADD3.X R10, R9, R6, R29, P3, P1 ;  /* 0x00000006090a7210 */ /* 0x000fc40001fe241d */
[----:B------:R-:W-:Y:S01]  /*1560*/  IADD3 R9, P3, P1, R20, R7, R17 ;  /* 0x0000000714097210 */ /* 0x000fe2000797e011 */
[C---:B------:R-:W-:Y:S01]  /*1570*/  IMAD.WIDE.U32 R2, R8.reuse, c[0x0][0x370], R2 ;  /* 0x0000dc0008027a25 */ /* 0x040fe200078e0002 */
[----:B------:R-:W-:Y:S02]  /*1580*/  IADD3 R17, R8, R4, RZ ;  /* 0x0000000408117210 */ /* 0x000fe40007ffe0ff */
[----:B------:R-:W-:Y:S01]  /*1590*/  IADD3 R4, P4, R234, R8, RZ ;  /* 0x00000008ea047210 */ /* 0x000fe20007f9e0ff */
[----:B------:R-:W-:Y:S01]  /*15a0*/  IMAD.IADD R3, R3, 0x1, R5 ;  /* 0x0000000103037824 */ /* 0x000fe200078e0205 */
[----:B------:R-:W-:Y:S01]  /*15b0*/  IADD3 R5, -R209, R18, R246 ;  /* 0x00000012d1057210 */ /* 0x000fe20007ffe1f6 */
[----:B------:R-:W-:Y:S01]  /*15c0*/  IMAD R8, R30, c[0x0][0x378], RZ ;  /* 0x0000de001e087a24 */ /* 0x000fe200078e02ff */
[----:B------:R-:W-:Y:S01]  /*15d0*/  IADD3.X R6, R32, R16, RZ, P4, !PT ;  /* 0x0000001020067210 */ /* 0x000fe200027fe4ff */
[----:B------:R-:W-:Y:S01]  /*15e0*/  IMAD.WIDE.U32 R2, R33, c[0x0][0x378], R2 ;  /* 0x0000de0021027a25 */ /* 0x000fe200078e0002 */
[----:B-1----:R-:W-:-:S02]  /*15f0*/  SHF.R.S32.HI R37, RZ, 0x1f, R37 ;  /* 0x0000001fff257819 */ /* 0x002fc40000011425 */
[----:B------:R-:W-:Y:S01]  /*1600*/  IADD3.X R10, R15, R10, R11, P3, P1 ;  /* 0x0000000a0f0a7210 */ /* 0x000fe20001fe240b */
[----:B------:R-:W-:Y:S01]  /*1610*/  IMAD R6, R6, c[0x0][0x190], RZ ;  /* 0x0000640006067a24 */ /* 0x000fe200078e02ff */
[----:B---3--:R-:W-:Y:S01]  /*1620*/  LEA.HI R37, R37, R38, RZ, 0x5 ;  /* 0x0000002625257211 */ /* 0x008fe200078f28ff */
[----:B------:R-:W-:Y:S01]  /*1630*/  IMAD R8, R33, c[0x0][0x37c], R8 ;  /* 0x0000df0021087a24 */ /* 0x000fe200078e0208 */
[----:B------:R-:W-:Y:S01]  /*1640*/  IADD3 R7, R5, -c[0x0][0x2e8], RZ ;  /* 0x8000ba0005077a10 */ /* 0x000fe20007ffe0ff */
[C---:B------:R-:W-:Y:S01]  /*1650*/  IMAD R11, R4.reuse, c[0x0][0x194], R6 ;  /* 0x00006500040b7a24 */ /* 0x040fe200078e0206 */
[----:B------:R-:W-:Y:S01]  /*1660*/  SHF.R.S32.HI R37, RZ, 0x5, R37 ;  /* 0x00000005ff257819 */ /* 0x000fe20000011425 */
[----:B------:R-:W-:-:S04]  /*1670*/  IMAD.WIDE.U32 R4, R4, c[0x0][0x190], R200 ;  /* 0x0000640004047a25 */ /* 0x000fc800078e00c8 */
[----:B------:R-:W-:Y:S01]  /*1680*/  IMAD.IADD R3, R3, 0x1, R8 ;  /* 0x0000000103037824 */ /* 0x000fe200078e0208 */
[----:B------:R-:W-:Y:S01]  /*1690*/  IADD3 R4, P3, R26, R4, RZ ;  /* 0x000000041a047210 */ /* 0x000fe20007f7e0ff */
[----:B------:R-:W-:Y:S02]  /*16a0*/  IMAD.MOV.U32 R213, RZ, RZ, R12 ;  /* 0x000000ffffd57224 */ /* 0x000fe400078e000c */
[----:B------:R-:W-:Y:S01]  /*16b0*/  IMAD.WIDE.U32 R2, R234, c[0x0][0x370], R2 ;  /* 0x0000dc00ea027a25 */ /* 0x000fe200078e0002 */
[----:B------:R-:W-:-:S03]  /*16c0*/  IADD3.X R5, R22, R5, R11, P3, !PT ;  /* 0x0000000516057210 */ /* 0x000fc60001ffe40b */
[----:B------:R-:W-:Y:S02]  /*16d0*/  IMAD R11, R30, c[0x0][0x1a8], RZ ;  /* 0x00006a001e0b7a24 */ /* 0x000fe400078e02ff */
[----:B------:R-:W-:-:S04]  /*16e0*/  IMAD.WIDE.U32 R4, R33, c[0x0][0x1a8], R4 ;  /* 0x00006a0021047a25 */ /* 0x000fc800078e0004 */
[----:B------:R-:W-:Y:S01]  /*16f0*/  IMAD R11, R33, c[0x0][0x1ac], R11 ;  /* 0x00006b00210b7a24 */ /* 0x000fe200078e020b */
[----:B------:R-:W-:Y:S01]  /*1700*/  LEA R196, P3, R4, c[0x0][0x160], 0x1 ;  /* 0x0000580004c47a11 */ /* 0x000fe200078608ff */
[----:B------:R-:W-:Y:S02]  /*1710*/  IMAD.MOV.U32 R212, RZ, RZ, R13 ;  /* 0x000000ffffd47224 */ /* 0x000fe400078e000d */
[----:B------:R-:W-:-:S05]  /*1720*/  IMAD.IADD R11, R5, 0x1, R11 ;  /* 0x00000001050b7824 */ /* 0x000fca00078e020b */
[----:B------:R-:W-:Y:S01]  /*1730*/  LEA.HI.X R197, R4, c[0x0][0x164], R11, 0x1, P3 ;  /* 0x0000590004c57a11 */ /* 0x000fe200018f0c0b */
[----:B--2---:R-:W-:-:S05]  /*1740*/  IMAD R0, R37, R28, R39 ;  /* 0x0000001c25007224 */ /* 0x004fca00078e0227 */
[----:B------:R-:W-:-:S04]  /*1750*/  IADD3 R6, P1, R0, R9, RZ ;  /* 0x0000000900067210 */ /* 0x000fc80007f3e0ff */
[----:B------:R-:W-:Y:S02]  /*1760*/  LEA.HI.X.SX32 R9, R0, R10, 0x1, P1 ;  /* 0x0000000a00097211 */ /* 0x000fe400008f0eff */
[----:B------:R-:W-:Y:S02]  /*1770*/  SHF.R.S32.HI R0, RZ, 0x1f, R7 ;  /* 0x0000001fff007819 */ /* 0x000fe40000011407 */
[----:B------:R-:W-:Y:S02]  /*1780*/  LEA R188, P1, R6, c[0x0][0x350], 0x2 ;  /* 0x0000d40006bc7a11 */ /* 0x000fe400078210ff */
[----:B------:R-:W-:Y:S01]  /*1790*/  LEA.HI R7, R0, R7, RZ, 0x6 ;  /* 0x0000000700077211 */ /* 0x000fe200078f30ff */
[----:B------:R-:W-:Y:S01]  /*17a0*/  IMAD R0, R32, c[0x0][0x370], RZ ;  /* 0x0000dc0020007a24 */ /* 0x000fe200078e02ff */
[----:B------:R-:W-:Y:S01]  /*17b0*/  LEA.HI.X R189, R6, c[0x0][0x354], R9, 0x2, P1 ;  /* 0x0000d50006bd7a11 */ /* 0x000fe200008f1409 */
[----:B------:R-:W-:Y:S01]  /*17c0*/  IMAD.WIDE R8, R17, R31, c[0x0][0x200] ;  /* 0x0000800011087625 */ /* 0x000fe200078e021f */
[----:B------:R-:W-:-:S02]  /*17d0*/  SHF.R.S32.HI R6, RZ, 0x6, R7 ;  /* 0x00000006ff067819 */ /* 0x000fc40000011407 */
[----:B------:R-:W-:Y:S01]  /*17e0*/  LEA R194, P1, R2, c[0x0][0x330], 0x1 ;  /* 0x0000cc0002c27a11 */ /* 0x000fe200078208ff */
[----:B------:R-:W-:Y:S01]  /*17f0*/  IMAD R0, R234, c[0x0][0x374], R0 ;  /* 0x0000dd00ea007a24 */ /* 0x000fe200078e0200 */
[----:B------:R-:W-:Y:S01]  /*1800*/  IMNMX R231, RZ, R6, !PT ;  /* 0x00000006ffe77217 */ /* 0x000fe20007800200 */
[----:B------:R-:W-:Y:S01]  /*1810*/  IMAD.MOV.U32 R207, RZ, RZ, R9 ;  /* 0x000000ffffcf7224 */ /* 0x000fe200078e0009 */
[----:B------:R-:W-:Y:S01]  /*1820*/  MOV R208, R8 ;  /* 0x0000000800d07202 */ /* 0x000fe20000000f00 */
[----:B------:R-:W-:Y:S01]  /*1830*/  IMAD.IADD R0, R3, 0x1, R0 ;  /* 0x0000000103007824 */ /* 0x000fe200078e0200 */
[C---:B------:R-:W-:Y:S02]  /*1840*/  ISETP.GT.AND P4, PT, R193.reuse, R231, PT ;  /* 0x000000e7c100720c */ /* 0x040fe40003f84270 */
[----:B------:R-:W-:Y:S02]  /*1850*/  IADD3 R193, R193, -0x1, RZ ;  /* 0xffffffffc1c17810 */ /* 0x000fe40007ffe0ff */
[----:B------:R-:W-:-:S09]  /*1860*/  LEA.HI.X R195, R2, c[0x0][0x334], R0, 0x1, P1 ;  /* 0x0000cd0002c37a11 */ /* 0x000fd200008f0c00 */
[----:B------:R-:W-:Y:S05]  /*1870*/  @P4 BRA `(.L_x_128) ;  /* 0x000007a000004947 */ /* 0x000fea0003800000 */
[----:B------:R-:W-:-:S05]  /*1880*/  @P0 IADD3 R0, R233, R36, RZ ;  /* 0x00000024e9000210 */ /* 0x000fca0007ffe0ff */
[----:B------:R-:W-:-:S04]  /*1890*/  @P0 IMAD.WIDE.U32 R2, R0, c[0x0][0x3a0], RZ ;  /* 0x0000e80000020a25 */ /* 0x000fc800078e00ff */
[----:B------:R-:W-:Y:S01]  /*18a0*/  @P0 IMAD R5, R0, c[0x0][0x3a4], R3 ;  /* 0x0000e90000050a24 */ /* 0x000fe200078e0203 */
[----:B------:R-:W-:Y:S01]  /*18b0*/  @P0 MOV R4, R2 ;  /* 0x0000000200040202 */ /* 0x000fe20000000f00 */
[----:B------:R-:W-:Y:S05]  /*18c0*/  @P0 BRA `(.L_x_129) ;  /* 0x000000a000000947 */ /* 0x000fea0003800000 */
[----:B------:R-:W-:Y:S01]  /*18d0*/  SHF.R.S32.HI R0, RZ, 0x1f, R233 ;  /* 0x0000001fff007819 */ /* 0x000fe200000114e9 */
[----:B------:R-:W-:-:S04]  /*18e0*/  IMAD.WIDE.U32 R2, R233, c[0x0][0x3a0], RZ ;  /* 0x0000e800e9027a25 */ /* 0x000fc800078e00ff */
[----:B------:R-:W-:Y:S02]  /*18f0*/  IMAD R0, R0, c[0x0][0x3a0], RZ ;  /* 0x0000e80000007a24 */ /* 0x000fe400078e02ff */
[----:B------:R-:W-:Y:S02]  /*1900*/  IMAD R4, R35, c[0x0][0x388], RZ ;  /* 0x0000e20023047a24 */ /* 0x000fe400078e02ff */
[----:B------:R-:W-:-:S05]  /*1910*/  IMAD R0, R233, c[0x0][0x3a4], R0 ;  /* 0x0000e900e9007a24 */ /* 0x000fca00078e0200 */
[----:B------:R-:W-:Y:S01]  /*1920*/  IADD3 R3, R3, R0, RZ ;  /* 0x0000000003037210 */ /* 0x000fe20007ffe0ff */
[----:B------:R-:W-:-:S04]  /*1930*/  IMAD R0, R34, c[0x0][0x38c], R4 ;  /* 0x0000e30022007a24 */ /* 0x000fc800078e0204 */
[----:B------:R-:W-:-:S05]  /*1940*/  IMAD.WIDE.U32 R2, R34, c[0x0][0x388], R2 ;  /* 0x0000e20022027a25 */ /* 0x000fca00078e0002 */
[----:B------:R-:W-:Y:S02]  /*1950*/  IADD3 R5, R3, R0, RZ ;  /* 0x0000000003057210 */ /* 0x000fe40007ffe0ff */
[----:B------:R-:W-:Y:S02]  /*1960*/  MOV R4, R2 ;  /* 0x0000000200047202 */ /* 0x000fe40000000f00 */
.L_x_129:
        /* <DEDUP_REMOVED lines=15> */
.L_x_130:
[----:B------:R-:W-:Y:S01]  /*1a60*/  IMAD R9, R235, -0x40, R209 ;  /* 0xffffffc0eb097824 */ /* 0x000fe200078e02d1 */
[----:B------:R-:W-:Y:S01]  /*1a70*/  BSSY B0, `(.L_x_131) ;  /* 0x000001a000007945 */ /* 0x000fe20003800000 */
[----:B------:R-:W-:Y:S02]  /*1a80*/  IMAD R0, R19, c[0x0][0x3a0], RZ ;  /* 0x0000e80013007a24 */ /* 0x000fe400078e02ff */
[----:B------:R-:W-:Y:S01]  /*1a90*/  IMAD.WIDE.U32 R2, R246, c[0x0][0x3a0], R200 ;  /* 0x0000e800f6027a25 */ /* 0x000fe200078e00c8 */
[----:B------:R-:W-:-:S03]  /*1aa0*/  ISETP.GE.AND P4, PT, R234, R9, PT ;  /* 0x00000009ea00720c */ /* 0x000fc60003f86270 */
[----:B------:R-:W-:Y:S01]  /*1ab0*/  IMAD R0, R246, c[0x0][0x3a4], R0 ;  /* 0x0000e900f6007a24 */ /* 0x000fe200078e0200 */
[----:B------:R-:W-:Y:S01]  /*1ac0*/  IADD3 R4, P0, R4, R2, RZ ;  /* 0x0000000204047210 */ /* 0x000fe20007f1e0ff */
[----:B------:R-:W-:-:S03]  /*1ad0*/  IMAD R8, R30, c[0x0][0x3b8], RZ ;  /* 0x0000ee001e087a24 */ /* 0x000fc600078e02ff */
[----:B------:R-:W-:Y:S01]  /*1ae0*/  IADD3.X R5, R5, R3, R0, P0, !PT ;  /* 0x0000000305057210 */ /* 0x000fe200007fe400 */
[----:B------:R-:W-:-:S04]  /*1af0*/  IMAD R8, R33, c[0x0][0x3bc], R8 ;  /* 0x0000ef0021087a24 */ /* 0x000fc800078e0208 */
[----:B------:R-:W-:-:S05]  /*1b00*/  IMAD.WIDE.U32 R4, R33, c[0x0][0x3b8], R4 ;  /* 0x0000ee0021047a25 */ /* 0x000fca00078e0004 */
[----:B------:R-:W-:Y:S01]  /*1b10*/  IADD3 R8, R5, R8, RZ ;  /* 0x0000000805087210 */ /* 0x000fe20007ffe0ff */
[----:B------:R-:W-:Y:S05]  /*1b20*/  @P4 BRA `(.L_x_132) ;  /* 0x000000e000004947 */ /* 0x000fea0003800000 */
[----:B------:R-:W-:Y:S01]  /*1b30*/  MOV R3, R8 ;  /* 0x0000000800037202 */ /* 0x000fe20000000f00 */
[----:B------:R-:W-:Y:S01]  /*1b40*/  IMAD R0, R32, c[0x0][0x3a0], RZ ;  /* 0x0000e80020007a24 */ /* 0x000fe200078e02ff */
[----:B------:R-:W-:Y:S01]  /*1b50*/  ISETP.GE.AND P3, PT, R200, c[0x0][0x220], PT ;  /* 0x00008800c8007a0c */ /* 0x000fe20003f66270 */
[----:B------:R-:W-:Y:S01]  /*1b60*/  IMAD.MOV.U32 R2, RZ, RZ, R4 ;  /* 0x000000ffff027224 */ /* 0x000fe200078e0004 */
[----:B------:R-:W-:Y:S01]  /*1b70*/  ISETP.GE.AND P2, PT, R210, c[0x0][0x220], PT ;  /* 0x00008800d2007a0c */ /* 0x000fe20003f46270 */
[C---:B------:R-:W-:Y:S01]  /*1b80*/  IMAD R0, R234.reuse, c[0x0][0x3a4], R0 ;  /* 0x0000e900ea007a24 */ /* 0x040fe200078e0200 */
[----:B------:R-:W-:Y:S01]  /*1b90*/  ISETP.GE.AND P1, PT, R211, c[0x0][0x220], PT ;  /* 0x00008800d3007a0c */ /* 0x000fe20003f26270 */
[----:B------:R-:W-:-:S04]  /*1ba0*/  IMAD.WIDE.U32 R6, R234, c[0x0][0x3a0], R2 ;  /* 0x0000e800ea067a25 */ /* 0x000fc800078e0002 */
[----:B------:R-:W-:Y:S01]  /*1bb0*/  IMAD.IADD R0, R7, 0x1, R0 ;  /* 0x0000000107007824 */ /* 0x000fe200078e0200 */
[----:B------:R-:W-:-:S04]  /*1bc0*/  LEA R2, P0, R6, c[0x0][0x340], 0x1 ;  /* 0x0000d00006027a11 */ /* 0x000fc800078008ff */
[----:B------:R-:W-:-:S05]  /*1bd0*/  LEA.HI.X R3, R6, c[0x0][0x344], R0, 0x1, P0 ;  /* 0x0000d10006037a11 */ /* 0x000fca00000f0c00 */
[----:B------:R1:W-:Y:S04]  /*1be0*/  @!P3 STG.E.128 [R2.64], RZ ;  /* 0x000000ff0200b986 */ /* 0x0003e8000c101d06 */
[----:B------:R1:W-:Y:S04]  /*1bf0*/  @!P2 STG.E.128 [R2.64+0x80], RZ ;  /* 0x000080ff0200a986 */ /* 0x0003e8000c101d06 */
[----:B------:R1:W-:Y:S02]  /*1c00*/  @!P1 STG.E.128 [R2.64+0x100], RZ ;  /* 0x000100ff02009986 */ /* 0x0003e4000c101d06 */
.L_x_132:
[----:B------:R-:W-:Y:S05]  /*1c10*/  BSYNC B0 ;  /* 0x0000000000007941 */ /* 0x000fea0003800000 */
.L_x_131:
[----:B------:R-:W-:Y:S01]  /*1c20*/  IADD3 R0, R234, 0x20, RZ ;  /* 0x00000020ea007810 */ /* 0x000fe20007ffe0ff */
[----:B------:R-:W-:Y:S03]  /*1c30*/  BSSY B0, `(.L_x_133) ;  /* 0x0000012000007945 */ /* 0x000fe60003800000 */
[----:B------:R-:W-:-:S13]  /*1c40*/  ISETP.GE.AND P3, PT, R0, R9, PT ;  /* 0x000000090000720c */ /* 0x000fda0003f66270 */
[----:B------:R-:W-:Y:S05]  /*1c50*/  @P3 BRA `(.L_x_134) ;  /* 0x000000f000003947 */ /* 0x000fea0003800000 */
[----:B------:R-:W-:Y:S01]  /*1c60*/  IADD3 R0, P0, R234, 0x20, RZ ;  /* 0x00000020ea007810 */ /* 0x000fe20007f1e0ff */
[----:B------:R-:W-:Y:S01]  /*1c70*/  IMAD.MOV.U32 R5, RZ, RZ, R8 ;  /* 0x000000ffff057224 */ /* 0x000fe200078e0008 */
[----:B------:R-:W-:Y:S02]  /*1c80*/  ISETP.GE.AND P2, PT, R200, c[0x0][0x220], PT ;  /* 0x00008800c8007a0c */ /* 0x000fe40003f46270 */
[----:B------:R-:W-:Y:S01]  /*1c90*/  ISETP.GE.AND P1, PT, R210, c[0x0][0x220], PT ;  /* 0x00008800d2007a0c */ /* 0x000fe20003f26270 */
[----:B-1----:R-:W-:Y:S01]  /*1ca0*/  IMAD.X R2, RZ, RZ, R32, P0 ;  /* 0x000000ffff027224 */ /* 0x002fe200000e0620 */
        /* <DEDUP_REMOVED lines=10> */
.L_x_134:
[----:B------:R-:W-:Y:S05]  /*1d50*/  BSYNC B0 ;  /* 0x0000000000007941 */ /* 0x000fea0003800000 */
.L_x_133:
[----:B-1----:R-:W-:Y:S01]  /*1d60*/  IMAD.WIDE.U32 R2, R246, c[0x0][0x3a8], R200 ;  /* 0x0000ea00f6027a25 */ /* 0x002fe200078e00c8 */
[----:B------:R-:W-:Y:S03]  /*1d70*/  BSSY B0, `(.L_x_135) ;  /* 0x0000018000007945 */ /* 0x000fe60003800000 */
[----:B------:R-:W-:Y:S01]  /*1d80*/  IMAD R0, R19, c[0x0][0x3a8], RZ ;  /* 0x0000ea0013007a24 */ /* 0x000fe200078e02ff */
[----:B------:R-:W-:Y:S01]  /*1d90*/  IADD3 R4, P0, R10, R2, RZ ;  /* 0x000000020a047210 */ /* 0x000fe20007f1e0ff */
[----:B------:R-:W-:-:S02]  /*1da0*/  IMAD R8, R30, c[0x0][0x3c0], RZ ;  /* 0x0000f0001e087a24 */ /* 0x000fc400078e02ff */
[----:B------:R-:W-:Y:S02]  /*1db0*/  IMAD R0, R246, c[0x0][0x3ac], R0 ;  /* 0x0000eb00f6007a24 */ /* 0x000fe400078e0200 */
[----:B------:R-:W-:-:S03]  /*1dc0*/  IMAD R8, R33, c[0x0][0x3c4], R8 ;  /* 0x0000f10021087a24 */ /* 0x000fc600078e0208 */
[----:B------:R-:W-:-:S05]  /*1dd0*/  IADD3.X R5, R11, R3, R0, P0, !PT ;  /* 0x000000030b057210 */ /* 0x000fca00007fe400 */
        /* <DEDUP_REMOVED lines=17> */
.L_x_136:
[----:B------:R-:W-:Y:S05]  /*1ef0*/  BSYNC B0 ;  /* 0x0000000000007941 */ /* 0x000fea0003800000 */
.L_x_135:
[----:B------:R-:W-:Y:S05]  /*1f00*/  @P3 BRA `(.L_x_137) ;  /* 0x0000644000003947 */ /* 0x000fea0003800000 */
[----:B------:R-:W-:Y:S01]  /*1f10*/  IADD3 R0, P0, R234, 0x20, RZ ;  /* 0x00000020ea007810 */ /* 0x000fe20007f1e0ff */
[----:B------:R-:W-:Y:S01]  /*1f20*/  IMAD.MOV.U32 R5, RZ, RZ, R8 ;  /* 0x000000ffff057224 */ /* 0x000fe200078e0008 */
[----:B------:R-:W-:-:S03]  /*1f30*/  ISETP.GE.AND P1, PT, R200, c[0x0][0x220], PT ;  /* 0x00008800c8007a0c */ /* 0x000fc60003f26270 */
        /* <DEDUP_REMOVED lines=14> */
.L_x_128:
[----:B------:R-:W-:Y:S01]  /*2020*/  @P2 BAR.SYNC.DEFER_BLOCKING 0x0 ;  /* 0x0000000000002b1d */ /* 0x000fe20000010000 */
[C---:B------:R-:W-:Y:S01]  /*2030*/  IMAD R10, R193.reuse, -0x40, R18 ;  /* 0xffffffc0c10a7824 */ /* 0x040fe200078e0212 */
[----:B------:R-:W-:-:S04]  /*2040*/  LEA.HI R6, R193, R193, RZ, 0x1 ;  /* 0x000000c1c1067211 */ /* 0x000fc800078f08ff */
[----:B------:R-:W-:Y:S01]  /*2050*/  ISETP.GE.AND P5, PT, R234, R10, PT ;  /* 0x0000000aea00720c */ /* 0x000fe20003fa6270 */
[----:B------:R-:W-:Y:S01]  /*2060*/  BSSY B0, `(.L_x_138) ;  /* 0x000001b000007945 */ /* 0x000fe20003800000 */
[----:B------:R-:W-:-:S05]  /*2070*/  LOP3.LUT R6, R6, 0xfffffffe, RZ, 0xc0, !PT ;  /* 0xfffffffe06067812 */ /* 0x000fca00078ec0ff */
[----:B------:R-:W-:-:S05]  /*2080*/  IMAD.IADD R6, R193, 0x1, -R6 ;  /* 0x00000001c1067824 */ /* 0x000fca00078e0a06 */
[----:B------:R-:W-:Y:S01]  /*2090*/  ISETP.NE.AND P0, PT, R6, 0x1, PT ;  /* 0x000000010600780c */ /* 0x000fe20003f05270 */
[----:B------:R1:W-:Y:S04]  /*20a0*/  @P5 STS.128 [R191+0xc000], RZ ;  /* 0x00c000ffbf005388 */ /* 0x0003e80000000c00 */
[----:B------:R1:W-:Y:S04]  /*20b0*/  @P5 STS.128 [R191+0xe000], RZ ;  /* 0x00e000ffbf005388 */ /* 0x0003e80000000c00 */
[----:B------:R1:W-:Y:S01]  /*20c0*/  @P5 STS.128 [R191+0x10000], RZ ;  /* 0x010000ffbf005388 */ /* 0x0003e20000000c00 */
[----:B------:R-:W-:Y:S05]  /*20d0*/  @P5 BRA `(.L_x_139) ;  /* 0x0000013000005947 */ /* 0x000fea0003800000 */
[----:B------:R-:W-:Y:S02]  /*20e0*/  ISETP.GE.AND P3, PT, R200, c[0x0][0x220], PT ;  /* 0x00008800c8007a0c */ /* 0x000fe40003f66270 */
[----:B------:R-:W-:-:S02]  /*20f0*/  ISETP.GE.AND P2, PT, R210, c[0x0][0x220], PT ;  /* 0x00008800d2007a0c */ /* 0x000fc40003f46270 */
[----:B------:R-:W-:-:S09]  /*2100*/  ISETP.GE.AND P1, PT, R211, c[0x0][0x220], PT ;  /* 0x00008800d3007a0c */ /* 0x000fd20003f26270 */
        /* <DEDUP_REMOVED lines=16> */
.L_x_139:
[----:B------:R-:W-:Y:S05]  /*2210*/  BSYNC B0 ;  /* 0x0000000000007941 */ /* 0x000fea0003800000 */
.L_x_138:
[----:B------:R-:W-:Y:S01]  /*2220*/  IADD3 R12, R234, 0x20, RZ ;  /* 0x00000020ea0c7810 */ /* 0x000fe20007ffe0ff */
[----:B------:R-:W-:Y:S01]  /*2230*/  BSSY B0, `(.L_x_140) ;  /* 0x0000026000007945 */ /* 0x000fe20003800000 */
[----:B------:R-:W-:-:S02]  /*2240*/  IMAD.MOV.U32 R185, RZ, RZ, 0x20 ;  /* 0x00000020ffb97424 */ /* 0x000fc400078e00ff */
[----:B------:R-:W-:-:S13]  /*2250*/  ISETP.GE.AND P4, PT, R12, R10, PT ;  /* 0x0000000a0c00720c */ /* 0x000fda0003f86270 */
[----:B------:R4:W-:Y:S04]  /*2260*/  @P4 STS.128 [R191+0xd000], RZ ;  /* 0x00d000ffbf004388 */ /* 0x0009e80000000c00 */
[----:B------:R4:W-:Y:S04]  /*2270*/  @P4 STS.128 [R191+0xf000], RZ ;  /* 0x00f000ffbf004388 */ /* 0x0009e80000000c00 */
[----:B------:R4:W-:Y:S01]  /*2280*/  @P4 STS.128 [R191+0x11000], RZ ;  /* 0x011000ffbf004388 */ /* 0x0009e20000000c00 */
[----:B------:R-:W-:Y:S05]  /*2290*/  @P4 BRA `(.L_x_141) ;  /* 0x000001f000004947 */ /* 0x000fea0003800000 */
[----:B------:R-:W-:Y:S01]  /*22a0*/  ISETP.GE.AND P3, PT, R200, c[0x0][0x220], PT ;  /* 0x00008800c8007a0c */ /* 0x000fe20003f66270 */
[----:B------:R-:W-:Y:S01]  /*22b0*/  IMAD.WIDE.U32 R6, R185, c[0x0][0x370], RZ ;  /* 0x0000dc00b9067a25 */ /* 0x000fe200078e00ff */
[----:B------:R-:W-:-:S03]  /*22c0*/  ISETP.GE.AND P2, PT, R210, c[0x0][0x220], PT ;  /* 0x00008800d2007a0c */ /* 0x000fc60003f46270 */
[----:B------:R-:W-:Y:S01]  /*22d0*/  IMAD R9, R185, c[0x0][0x374], RZ ;  /* 0x0000dd00b9097a24 */ /* 0x000fe200078e02ff */
[----:B------:R-:W-:-:S04]  /*22e0*/  IADD3 R2, P6, R2, R6, RZ ;  /* 0x0000000602027210 */ /* 0x000fc80007fde0ff */
[----:B------:R-:W-:-:S03]  /*22f0*/  IADD3.X R0, R0, R7, R9, P6, !PT ;  /* 0x0000000700007210 */ /* 0x000fc600037fe409 */
[----:B------:R-:W-:Y:S01]  /*2300*/  @!P3 IMAD.MOV.U32 R3, RZ, RZ, c[0x0][0x370] ;  /* 0x0000dc00ff03b624 */ /* 0x000fe200078e00ff */
[----:B------:R1:W-:Y:S01]  /*2310*/  @P3 STS.128 [R191+0xd000], RZ ;  /* 0x00d000ffbf003388 */ /* 0x0003e20000000c00 */
[----:B------:R-:W-:-:S03]  /*2320*/  @!P3 IMAD.MOV.U32 R6, RZ, RZ, c[0x0][0x374] ;  /* 0x0000dd00ff06b624 */ /* 0x000fc600078e00ff */
[----:B------:R-:W-:-:S04]  /*2330*/  @!P3 LEA R8, P1, R3, R194, 0x6 ;  /* 0x000000c20308b211 */ /* 0x000fc800078230ff */
[----:B------:R-:W-:Y:S02]  /*2340*/  @!P3 LEA.HI.X R9, R3, R195, R6, 0x6, P1 ;  /* 0x000000c30309b211 */ /* 0x000fe400008f3406 */
[----:B------:R-:W-:Y:S02]  /*2350*/  ISETP.GE.AND P1, PT, R211, c[0x0][0x220], PT ;  /* 0x00008800d3007a0c */ /* 0x000fe40003f26270 */
        /* <DEDUP_REMOVED lines=19> */
.L_x_141:
[----:B------:R-:W-:Y:S05]  /*2490*/  BSYNC B0 ;  /* 0x0000000000007941 */ /* 0x000fea0003800000 */
.L_x_140:
[----:B------:R-:W5:Y:S01]  /*24a0*/  LDL R2, [R1+0x8] ;  /* 0x0000080001027983 */ /* 0x000f620000100800 */
[----:B------:R-:W-:Y:S01]  /*24b0*/  BSSY B0, `(.L_x_142) ;  /* 0x000002e000007945 */ /* 0x000fe20003800000 */
[----:B-----5:R-:W-:-:S04]  /*24c0*/  IADD3 R0, R2, 0x3000, RZ ;  /* 0x0000300002007810 */ /* 0x020fc80007ffe0ff */
[----:B------:R-:W-:-:S05]  /*24d0*/  SEL R0, R0, R2, !P0 ;  /* 0x0000000200007207 */ /* 0x000fca0004000000 */
[----:B------:R-:W-:Y:S01]  /*24e0*/  IMAD.SHL.U32 R190, R0, 0x2, RZ ;  /* 0x0000000200be7824 */ /* 0x000fe200078e00ff */
[----:B------:R-:W-:Y:S05]  /*24f0*/  @!P5 BRA `(.L_x_143) ;  /* 0x000000d00000d947 */ /* 0x000fea0003800000 */
[----:B------:R1:W-:Y:S04]  /*2500*/  STS [R190], RZ ;  /* 0x000000ffbe007388 */ /* 0x0003e80000000800 */
[----:B------:R1:W-:Y:S04]  /*2510*/  STS [R190+0x4], RZ ;  /* 0x000004ffbe007388 */ /* 0x0003e80000000800 */
        /* <DEDUP_REMOVED lines=9> */
[----:B------:R1:W-:Y:S01]  /*25b0*/  STS [R190+0x400c], RZ ;  /* 0x00400cffbe007388 */ /* 0x0003e20000000800 */
[----:B------:R-:W-:Y:S05]  /*25c0*/  BRA `(.L_x_144) ;  /* 0x000001c000007947 */ /* 0x000fea0003800000 */
.L_x_143:
[----:B------:R-:W-:Y:S02]  /*25d0*/  ISETP.GE.AND P3, PT, R200, c[0x0][0x220], PT ;  /* 0x00008800c8007a0c */ /* 0x000fe40003f66270 */
[----:B------:R-:W-:-:S02]  /*25e0*/  ISETP.GE.AND P2, PT, R210, c[0x0][0x220], PT ;  /* 0x00008800d2007a0c */ /* 0x000fc40003f46270 */
[----:B------:R-:W-:-:S09]  /*25f0*/  ISETP.GE.AND P1, PT, R211, c[0x0][0x220], PT ;  /* 0x00008800d3007a0c */ /* 0x000fd20003f26270 */
[----:B------:R1:W-:Y:S04]  /*2600*/  @P3 STS [R190], RZ ;  /* 0x000000ffbe003388 */ /* 0x0003e80000000800 */
[----:B------:R1:W-:Y:S04]  /*2610*/  @P3 STS [R190+0x4], RZ ;  /* 0x000004ffbe003388 */ /* 0x0003e80000000800 */
[----:B------:R1:W-:Y:S04]  /*2620*/  @P3 STS [R190+0x8], RZ ;  /* 0x000008ffbe003388 */ /* 0x0003e80000000800 */
[----:B------:R1:W-:Y:S04]  /*2630*/  @P3 STS [R190+0xc], RZ ;  /* 0x00000cffbe003388 */ /* 0x0003e80000000800 */
[----:B------:R-:W-:Y:S01]  /*2640*/  @!PT LDS RZ, [RZ] ;  /* 0x00000000fffff984 */ /* 0x000fe20000000800 */
[----:B------:R-:W-:Y:S01]  /*2650*/  @!PT LDS RZ, [RZ] ;  /* 0x00000000fffff984 */ /* 0x000fe20000000800 */
[----:B------:R-:W-:Y:S01]  /*2660*/  @!PT LDS RZ, [RZ] ;  /* 0x00000000fffff984 */ /* 0x000fe20000000800 */
[----:B------:R1:W-:Y:S04]  /*2670*/  @!P3 LDGSTS.E.BYPASS.LTC128B.128 [R190], [R196.64] ;  /* 0x00000000c4bebfae */ /* 0x0003e8000b901d46 */
[----:B------:R1:W-:Y:S04]  /*2680*/  @P2 STS [R190+0x2000], RZ ;  /* 0x002000ffbe002388 */ /* 0x0003e80000000800 */
[----:B------:R1:W-:Y:S04]  /*2690*/  @P2 STS [R190+0x2004], RZ ;  /* 0x002004ffbe002388 */ /* 0x0003e80000000800 */
[----:B------:R1:W-:Y:S04]  /*26a0*/  @P2 STS [R190+0x2008], RZ ;  /* 0x002008ffbe002388 */ /* 0x0003e80000000800 */
[----:B------:R1:W-:Y:S04]  /*26b0*/  @P2 STS [R190+0x200c], RZ ;  /* 0x00200cffbe002388 */ /* 0x0003e80000000800 */
[----:B------:R-:W-:Y:S01]  /*26c0*/  @!PT LDS RZ, [RZ] ;  /* 0x00000000fffff984 */ /* 0x000fe20000000800 */
[----:B------:R-:W-:Y:S01]  /*26d0*/  @!PT LDS RZ, [RZ] ;  /* 0x00000000fffff984 */ /* 0x000fe20000000800 */
[----:B------:R-:W-:Y:S01]  /*26e0*/  @!PT LDS RZ, [RZ] ;  /* 0x00000000fffff984 */ /* 0x000fe20000000800 */
[----:B------:R1:W-:Y:S04]  /*26f0*/  @!P2 LDGSTS.E.BYPASS.LTC128B.128 [R190+0x2000], [R196.64+0x80] ;  /* 0x02000080c4beafae */ /* 0x0003e8000b901d46 */
[----:B------:R1:W-:Y:S04]  /*2700*/  @P1 STS [R190+0x4000], RZ ;  /* 0x004000ffbe001388 */ /* 0x0003e80000000800 */
[----:B------:R1:W-:Y:S04]  /*2710*/  @P1 STS [R190+0x4004], RZ ;  /* 0x004004ffbe001388 */ /* 0x0003e80000000800 */
[----:B------:R1:W-:Y:S04]  /*2720*/  @P1 STS [R190+0x4008], RZ ;  /* 0x004008ffbe001388 */ /* 0x0003e80000000800 */
[----:B------:R1:W-:Y:S01]  /*2730*/  @P1 STS [R190+0x400c], RZ ;  /* 0x00400cffbe001388 */ /* 0x0003e20000000800 */
[----:B------:R-:W-:Y:S05]  /*2740*/  @P1 BRA `(.L_x_144) ;  /* 0x0000004000001947 */ /* 0x000fea0003800000 */
[----:B------:R-:W-:Y:S01]  /*2750*/  @!PT LDS RZ, [RZ] ;  /* 0x00000000fffff984 */ /* 0x000fe20000000800 */
[----:B------:R-:W-:Y:S01]  /*2760*/  @!PT LDS RZ, [RZ] ;  /* 0x00000000fffff984 */ /* 0x000fe20000000800 */
[----:B------:R-:W-:Y:S01]  /*2770*/  @!PT LDS RZ, [RZ] ;  /* 0x00000000fffff984 */ /* 0x000fe20000000800 */
[----:B------:R1:W-:Y:S02]  /*2780*/  LDGSTS.E.BYPASS.LTC128B.128 [R190+0x4000], [R196.64+0x100] ;  /* 0x04000100c4be7fae */ /* 0x0003e4000b901d46 */
.L_x_144:
[----:B------:R-:W-:Y:S05]  /*2790*/  BSYNC B0 ;  /* 0x0000000000007941 */ /* 0x000fea0003800000 */
.L_x_142:
[----:B------:R-:W-:Y:S01]  /*27a0*/  BSSY B0, `(.L_x_145) ;  /* 0x0000037000007945 */ /* 0x000fe20003800000 */
[----:B------:R-:W-:-:S02]  /*27b0*/  IMAD R2, R185, c[0x0][0x194], RZ ;  /* 0x00006500b9027a24 */ /* 0x000fc400078e02ff */
[----:B-1----:R-:W-:Y:S01]  /*27c0*/  IMAD.WIDE.U32 R6, R185, c[0x0][0x190], RZ ;  /* 0x00006400b9067a25 */ /* 0x002fe200078e00ff */
[----:B------:R-:W-:Y:S05]  /*27d0*/  @!P4 BRA `(.L_x_146) ;  /* 0x000000d00000c947 */ /* 0x000fea0003800000 */
        /* <DEDUP_REMOVED lines=13> */
.L_x_146:
[----:B------:R-:W-:Y:S02]  /*28b0*/  ISETP.GE.AND P3, PT, R200, c[0x0][0x220], PT ;  /* 0x00008800c8007a0c */ /* 0x000fe40003f66270 */
[----:B------:R-:W-:-:S02]  /*28c0*/  ISETP.GE.AND P2, PT, R210, c[0x0][0x220], PT ;  /* 0x00008800d2007a0c */ /* 0x000fc40003f46270 */
[----:B------:R-:W-:-:S04]  /*28d0*/  IADD3 R0, P1, R4, R6, RZ ;  /* 0x0000000604007210 */ /* 0x000fc80007f3e0ff */
[----:B------:R-:W-:Y:S02]  /*28e0*/  IADD3.X R6, R11, R7, R2, P1, !PT ;  /* 0x000000070b067210 */ /* 0x000fe40000ffe402 */
[----:B------:R-:W-:-:S03]  /*28f0*/  ISETP.GE.AND P1, PT, R211, c[0x0][0x220], PT ;  /* 0x00008800d3007a0c */ /* 0x000fc60003f26270 */
[----:B------:R-:W-:Y:S01]  /*2900*/  @!P3 IMAD.MOV.U32 R5, RZ, RZ, c[0x0][0x190] ;  /* 0x00006400ff05b624 */ /* 0x000fe200078e00ff */
[----:B------:R1:W-:Y:S01]  /*2910*/  @P3 STS [R190+0x1000], RZ ;  /* 0x001000ffbe003388 */ /* 0x0003e20000000800 */
[----:B------:R-:W-:Y:S01]  /*2920*/  @!P3 IMAD.MOV.U32 R7, RZ, RZ, c[0x0][0x194] ;  /* 0x00006500ff07b624 */ /* 0x000fe200078e00ff */
[C---:B------:R-:W-:Y:S02]  /*2930*/  @!P2 LEA R2, P4, R0.reuse, c[0x0][0x160], 0x1 ;  /* 0x000058000002aa11 */ /* 0x040fe400078808ff */
[C---:B------:R-:W-:Y:S01]  /*2940*/  @!P3 LEA R4, P5, R5.reuse, R196, 0x6 ;  /* 0x000000c40504b211 */ /* 0x040fe200078a30ff */
[----:B------:R1:W-:Y:S01]  /*2950*/  @P3 STS [R190+0x1004], RZ ;  /* 0x001004ffbe003388 */ /* 0x0003e20000000800 */
[----:B------:R-:W-:Y:S02]  /*2960*/  @!P2 LEA.HI.X R3, R0, c[0x0][0x164], R6, 0x1, P4 ;  /* 0x000059000003aa11 */ /* 0x000fe400020f0c06 */
[----:B------:R-:W-:Y:S01]  /*2970*/  @!P3 LEA.HI.X R5, R5, R197, R7, 0x6, P5 ;  /* 0x000000c50505b211 */ /* 0x000fe200028f3407 */
[----:B------:R1:W-:Y:S04]  /*2980*/  @P3 STS [R190+0x1008], RZ ;  /* 0x001008ffbe003388 */ /* 0x0003e80000000800 */
[----:B------:R1:W-:Y:S04]  /*2990*/  @P3 STS [R190+0x100c], RZ ;  /* 0x00100cffbe003388 */ /* 0x0003e80000000800 */
[----:B------:R-:W-:Y:S01]  /*29a0*/  @!PT LDS RZ, [RZ] ;  /* 0x00000000fffff984 */ /* 0x000fe20000000800 */
[----:B------:R-:W-:Y:S01]  /*29b0*/  @!PT LDS RZ, [RZ] ;  /* 0x00000000fffff984 */ /* 0x000fe20000000800 */
[----:B------:R-:W-:Y:S01]  /*29c0*/  @!PT LDS RZ, [RZ] ;  /* 0x00000000fffff984 */ /* 0x000fe20000000800 */
[----:B------:R1:W-:Y:S04]  /*29d0*/  @!P3 LDGSTS.E.BYPASS.LTC128B.128 [R190+0x1000], [R4.64] ;  /* 0x0100000004bebfae */ /* 0x0003e8000b901d46 */
        /* <DEDUP_REMOVED lines=13> */
[----:B-1----:R-:W-:-:S04]  /*2ab0*/  LEA R2, P1, R0, c[0x0][0x160], 0x1 ;  /* 0x0000580000027a11 */ /* 0x002fc800078208ff */
[----:B------:R-:W-:-:S05]  /*2ac0*/  LEA.HI.X R3, R0, c[0x0][0x164], R6, 0x1, P1 ;  /* 0x0000590000037a11 */ /* 0x000fca00008f0c06 */
[----:B------:R-:W-:Y:S01]  /*2ad0*/  @!PT LDS RZ, [RZ] ;  /* 0x00000000fffff984 */ /* 0x000fe20000000800 */
[----:B------:R-:W-:Y:S01]  /*2ae0*/  @!PT LDS RZ, [RZ] ;  /* 0x00000000fffff984 */ /* 0x000fe20000000800 */
[----:B------:R-:W-:Y:S01]  /*2af0*/  @!PT LDS RZ, [RZ] ;  /* 0x00000000fffff984 */ /* 0x000fe20000000800 */
[----:B------:R1:W-:Y:S04]  /*2b00*/  LDGSTS.E.BYPASS.LTC128B.128 [R190+0x5000], [R2.64+0x100] ;  /* 0x0500010002be7fae */ /* 0x0003e8000b901d46 */
.L_x_147:
[----:B------:R-:W-:Y:S05]  /*2b10*/  BSYNC B0 ;  /* 0x0000000000007941 */ /* 0x000fea0003800000 */
.L_x_145:
[----:B--2---:R-:W2:Y:S01]  /*2b20*/  LDL R13, [R1+0x4] ;  /* 0x00000400010d7983 */ /* 0x004ea20000100800 */
[----:B------:R-:W-:Y:S01]  /*2b30*/  IMAD R11, R235, -0x40, R209 ;  /* 0xffffffc0eb0b7824 */ /* 0x000fe200078e02d1 */
[----:B------:R-:W-:Y:S01]  /*2b40*/  MOV R202, 0x7f800000 ;  /* 0x7f80000000ca7802 */ /* 0x000fe20000000f00 */
[----:B------:R-:W-:-:S03]  /*2b50*/  IMAD.MOV.U32 R199, RZ, RZ, 0x7f800000 ;  /* 0x7f800000ffc77424 */ /* 0x000fc600078e00ff */
[----:B------:R-:W-:-:S13]  /*2b60*/  ISETP.GE.AND P6, PT, R234, R11, PT ;  /* 0x0000000bea00720c */ /* 0x000fda0003fc6270 */
[----:B------:R1:W-:Y:S04]  /*2b70*/  @P6 STS.128 [R191+0x12000], RZ ;  /* 0x012000ffbf006388 */ /* 0x0003e80000000c00 */
[----:B------:R1:W-:Y:S04]  /*2b80*/  @P6 STS.128 [R191+0x14000], RZ ;  /* 0x014000ffbf006388 */ /* 0x0003e80000000c00 */
[----:B------:R1:W-:Y:S01]  /*2b90*/  @P6 STS.128 [R191+0x16000], RZ ;  /* 0x016000ffbf006388 */ /* 0x0003e20000000c00 */
[----:B------:R-:W-:Y:S01]  /*2ba0*/  BSSY B0, `(.L_x_148) ;  /* 0x0000034000007945 */ /* 0x000fe20003800000 */
[C---:B--2---:R-:W-:Y:S01]  /*2bb0*/  IADD3 R0, R13.reuse, 0x8, RZ ;  /* 0x000000080d007810 */ /* 0x044fe20007ffe0ff */
[----:B------:R-:W-:Y:S01]  /*2bc0*/  IMAD.SHL.U32 R230, R13, 0x4, RZ ;  /* 0x000000040de67824 */ /* 0x000fe200078e00ff */
[----:B-1----:R-:W-:-:S02]  /*2bd0*/  SHF.R.S32.HI R2, RZ, 0x1f, R13 ;  /* 0x0000001fff027819 */ /* 0x002fc4000001140d */
[CC--:B------:R-:W-:Y:S02]  /*2be0*/  ISETP.GE.AND P3, PT, R13.reuse, R10.reuse, PT ;  /* 0x0000000a0d00720c */ /* 0x0c0fe40003f66270 */
[----:B------:R-:W-:Y:S02]  /*2bf0*/  ISETP.GE.AND P2, PT, R0, R10, PT ;  /* 0x0000000a0000720c */ /* 0x000fe40003f46270 */
[----:B------:R-:W-:Y:S02]  /*2c00*/  SHF.L.U64.HI R229, R13, 0x2, R2 ;  /* 0x000000020de57819 */ /* 0x000fe40000010202 */
[----:B------:R-:W-:-:S04]  /*2c10*/  IADD3 R2, P1, R230, R208, RZ ;  /* 0x000000d0e6027210 */ /* 0x000fc80007f3e0ff */
[----:B------:R-:W-:Y:S01]  /*2c20*/  IADD3.X R3, R229, R207, RZ, P1, !PT ;  /* 0x000000cfe5037210 */ /* 0x000fe20000ffe4ff */
[----:B------:R-:W-:-:S04]  /*2c30*/  IMAD R0, R19, c[0x0][0x198], RZ ;  /* 0x0000660013007a24 */ /* 0x000fc800078e02ff */
[----:B------:R1:W5:Y:S04]  /*2c40*/  @!P3 LDG.E R199, [R2.64] ;  /* 0x0000000602c7b981 */ /* 0x000368000c1e1900 */
[----:B------:R1:W5:Y:S01]  /*2c50*/  @!P2 LDG.E R202, [R2.64+0x20] ;  /* 0x0000200602caa981 */ /* 0x000362000c1e1900 */
[C---:B------:R-:W-:Y:S02]  /*2c60*/  IMAD R0, R246.reuse, c[0x0][0x19c], R0 ;  /* 0x00006700f6007a24 */ /* 0x040fe400078e0200 */
[----:B-1----:R-:W-:-:S05]  /*2c70*/  IMAD.WIDE.U32 R2, R246, c[0x0][0x198], R200 ;  /* 0x00006600f6027a25 */ /* 0x002fca00078e00c8 */
[----:B------:R-:W-:-:S04]  /*2c80*/  IADD3 R4, P1, R23, R2, RZ ;  /* 0x0000000217047210 */ /* 0x000fc80007f3e0ff */
[----:B------:R-:W-:Y:S01]  /*2c90*/  IADD3.X R5, R24, R3, R0, P1, !PT ;  /* 0x0000000318057210 */ /* 0x000fe20000ffe400 */
[----:B------:R-:W-:-:S04]  /*2ca0*/  IMAD R0, R21, c[0x0][0x1b0], RZ ;  /* 0x00006c0015007a24 */ /* 0x000fc800078e02ff */
[C---:B------:R-:W-:Y:S02]  /*2cb0*/  IMAD R0, R14.reuse, c[0x0][0x1b4], R0 ;  /* 0x00006d000e007a24 */ /* 0x040fe400078e0200 */
[----:B------:R-:W-:-:S04]  /*2cc0*/  IMAD.WIDE.U32 R4, R14, c[0x0][0x1b0], R4 ;  /* 0x00006c000e047a25 */ /* 0x000fc800078e0004 */
[----:B------:R-:W-:Y:S01]  /*2cd0*/  IMAD.IADD R10, R5, 0x1, R0 ;  /* 0x00000001050a7824 */ /* 0x000fe200078e0200 */
[----:B------:R-:W-:Y:S05]  /*2ce0*/  @P6 BRA `(.L_x_149) ;  /* 0x000001f000006947 */ /* 0x000fea0003800000 */
[----:B------:R-:W-:Y:S01]  /*2cf0*/  ISETP.GE.AND P4, PT, R200, c[0x0][0x220], PT ;  /* 0x00008800c8007a0c */ /* 0x000fe20003f86270 */
[----:B------:R-:W-:Y:S01]  /*2d00*/  IMAD R0, R32, c[0x0][0x198], RZ ;  /* 0x0000660020007a24 */ /* 0x000fe200078e02ff */
[----:B------:R-:W-:Y:S01]  /*2d10*/  ISETP.GE.AND P3, PT, R210, c[0x0][0x220], PT ;  /* 0x00008800d2007a0c */ /* 0x000fe20003f66270 */
[----:B------:R-:W-:Y:S01]  /*2d20*/  IMAD.MOV.U32 R2, RZ, RZ, R4 ;  /* 0x000000ffff027224 */ /* 0x000fe200078e0004 */
[----:B------:R-:W-:Y:S01]  /*2d30*/  ISETP.GE.AND P1, PT, R211, c[0x0][0x220], PT ;  /* 0x00008800d3007a0c */ /* 0x000fe20003f26270 */
[----:B------:R-:W-:Y:S02]  /*2d40*/  IMAD.MOV.U32 R3, RZ, RZ, R10 ;  /* 0x000000ffff037224 */ /* 0x000fe400078e000a */
[C---:B------:R-:W-:Y:S02]  /*2d50*/  IMAD R0, R234.reuse, c[0x0][0x19c], R0 ;  /* 0x00006700ea007a24 */ /* 0x040fe400078e0200 */
[----:B------:R-:W-:-:S04]  /*2d60*/  IMAD.WIDE.U32 R2, R234, c[0x0][0x198], R2 ;  /* 0x00006600ea027a25 */ /* 0x000fc800078e0002 */
[----:B------:R-:W-:Y:S01]  /*2d70*/  IMAD.IADD R0, R3, 0x1, R0 ;  /* 0x0000000103007824 */ /* 0x000fe200078e0200 */
[C---:B------:R-:W-:Y:S01]  /*2d80*/  @!P4 LEA R8, P5, R2.reuse, c[0x0][0x168], 0x1 ;  /* 0x00005a000208ca11 */ /* 0x040fe200078a08ff */
[----:B------:R1:W-:Y:S01]  /*2d90*/  @P4 STS.128 [R191+0x12000], RZ ;  /* 0x012000ffbf004388 */ /* 0x0003e20000000c00 */
        /* <DEDUP_REMOVED lines=20> */
.L_x_149:
[----:B------:R-:W-:Y:S05]  /*2ee0*/  BSYNC B0 ;  /* 0x0000000000007941 */ /* 0x000fea0003800000 */
.L_x_148:
[----:B------:R-:W-:Y:S01]  /*2ef0*/  ISETP.GE.AND P5, PT, R12, R11, PT ;  /* 0x0000000b0c00720c */ /* 0x000fe20003fa6270 */
[----:B------:R-:W-:-:S12]  /*2f00*/  BSSY B0, `(.L_x_150) ;  /* 0x0000025000007945 */ /* 0x000fd80003800000 */
[----:B------:R2:W-:Y:S04]  /*2f10*/  @P5 STS.128 [R191+0x13000], RZ ;  /* 0x013000ffbf005388 */ /* 0x0005e80000000c00 */
[----:B------:R2:W-:Y:S04]  /*2f20*/  @P5 STS.128 [R191+0x15000], RZ ;  /* 0x015000ffbf005388 */ /* 0x0005e80000000c00 */
[----:B------:R2:W-:Y:S01]  /*2f30*/  @P5 STS.128 [R191+0x17000], RZ ;  /* 0x017000ffbf005388 */ /* 0x0005e20000000c00 */
[----:B------:R-:W-:Y:S05]  /*2f40*/  @P5 BRA `(.L_x_151) ;  /* 0x0000020000005947 */ /* 0x000fea0003800000 */
[----:B------:R-:W-:Y:S01]  /*2f50*/  IADD3 R0, P1, R234, 0x20, RZ ;  /* 0x00000020ea007810 */ /* 0x000fe20007f3e0ff */
[----:B------:R-:W-:Y:S01]  /*2f60*/  IMAD.MOV.U32 R5, RZ, RZ, R10 ;  /* 0x000000ffff057224 */ /* 0x000fe200078e000a */
[----:B------:R-:W-:-:S02]  /*2f70*/  ISETP.GE.AND P4, PT, R200, c[0x0][0x220], PT ;  /* 0x00008800c8007a0c */ /* 0x000fc40003f86270 */
[----:B------:R-:W-:Y:S01]  /*2f80*/  ISETP.GE.AND P3, PT, R210, c[0x0][0x220], PT ;  /* 0x00008800d2007a0c */ /* 0x000fe20003f66270 */
[----:B------:R-:W-:Y:S01]  /*2f90*/  IMAD.X R2, RZ, RZ, R32, P1 ;  /* 0x000000ffff027224 */ /* 0x000fe200008e0620 */
[----:B------:R-:W-:Y:S01]  /*2fa0*/  ISETP.GE.AND P1, PT, R211, c[0x0][0x220], PT ;  /* 0x00008800d3007a0c */ /* 0x000fe20003f26270 */
[----:B-1----:R-:W-:-:S04]  /*2fb0*/  IMAD.WIDE.U32 R6, R0, c[0x0][0x198], R4 ;  /* 0x0000660000067a25 */ /* 0x002fc800078e0004 */
[----:B------:R-:W-:-:S04]  /*2fc0*/  IMAD R2, R2, c[0x0][0x198], RZ ;  /* 0x0000660002027a24 */ /* 0x000fc800078e02ff */
[----:B------:R-:W-:Y:S01]  /*2fd0*/  IMAD R0, R0, c[0x0][0x19c], R2 ;  /* 0x0000670000007a24 */ /* 0x000fe200078e0202 */
[----:B------:R-:W-:Y:S01]  /*2fe0*/  @!P4 LEA R4, P2, R6, c[0x0][0x168], 0x1 ;  /* 0x00005a000604ca11 */ /* 0x000fe200078408ff */
[----:B------:R1:W-:Y:S02]  /*2ff0*/  @P4 STS.128 [R191+0x13000], RZ ;  /* 0x013000ffbf004388 */ /* 0x0003e40000000c00 */
[----:B------:R-:W-:-:S05]  /*3000*/  IMAD.IADD R0, R7, 0x1, R0 ;  /* 0x0000000107007824 */ /* 0x000fca00078e0200 */
[C---:B------:R-:W-:Y:S02]  /*3010*/  @!P4 LEA.HI.X R5, R6.reuse, c[0x0][0x16c], R0, 0x1, P2 ;  /* 0x00005b000605ca11 */ /* 0x040fe400010f0c00 */
[----:B------:R-:W-:-:S03]  /*3020*/  @!P3 LEA R2, P2, R6, c[0x0][0x168], 0x1 ;  /* 0x00005a000602ba11 */ /* 0x000fc600078408ff */
[----:B------:R-:W-:Y:S01]  /*3030*/  @!PT LDS RZ, [RZ] ;  /* 0x00000000fffff984 */ /* 0x000fe20000000800 */
[----:B------:R-:W-:Y:S01]  /*3040*/  @!PT LDS RZ, [RZ] ;  /* 0x00000000fffff984 */ /* 0x000fe20000000800 */
[----:B------:R-:W-:Y:S01]  /*3050*/  @!PT LDS RZ, [RZ] ;  /* 0x00000000fffff984 */ /* 0x000fe20000000800 */
[----:B------:R1:W-:Y:S01]  /*3060*/  @!P4 LDGSTS.E.BYPASS.LTC128B.128 [R191+0x13000], [R4.64] ;  /* 0x1300000004bfcfae */ /* 0x0003e2000b901d46 */
[----:B------:R-:W-:-:S03]  /*3070*/  @!P3 LEA.HI.X R3, R6, c[0x0][0x16c], R0, 0x1, P2 ;  /* 0x00005b000603ba11 */ /* 0x000fc600010f0c00 */
        /* <DEDUP_REMOVED lines=13> */
.L_x_151:
[----:B------:R-:W-:Y:S05]  /*3150*/  BSYNC B0 ;  /* 0x0000000000007941 */ /* 0x000fea0003800000 */
.L_x_150:
[----:B------:R1:W-:Y:S02]  /*3160*/  @P6 STS.128 [R191+0x18000], RZ ;  /* 0x018000ffbf006388 */ /* 0x0003e40000000c00 */
[C---:B-1----:R-:W-:Y:S01]  /*3170*/  IMAD.WIDE.U32 R2, R246.reuse, c[0x0][0x1a0], R200 ;  /* 0x00006800f6027a25 */ /* 0x042fe200078e00c8 */
[----:B------:R-:W-:Y:S01]  /*3180*/  BSSY B0, `(.L_x_152) ;  /* 0x000002b000007945 */ /* 0x000fe20003800000 */
[----:B------:R1:W-:Y:S02]  /*3190*/  @P6 STS.128 [R191+0x1a000], RZ ;  /* 0x01a000ffbf006388 */ /* 0x0003e40000000c00 */
[----:B------:R-:W-:Y:S01]  /*31a0*/  IMAD R0, R19, c[0x0][0x1a0], RZ ;  /* 0x0000680013007a24 */ /* 0x000fe200078e02ff */
[----:B------:R-:W-:Y:S01]  /*31b0*/  IADD3 R4, P1, R25, R2, RZ ;  /* 0x0000000219047210 */ /* 0x000fe20007f3e0ff */
[----:B------:R1:W-:Y:S02]  /*31c0*/  @P6 STS.128 [R191+0x1c000], RZ ;  /* 0x01c000ffbf006388 */ /* 0x0003e40000000c00 */
[----:B------:R-:W-:-:S05]  /*31d0*/  IMAD R0, R246, c[0x0][0x1a4], R0 ;  /* 0x00006900f6007a24 */ /* 0x000fca00078e0200 */
[----:B------:R-:W-:Y:S01]  /*31e0*/  IADD3.X R5, R27, R3, R0, P1, !PT ;  /* 0x000000031b057210 */ /* 0x000fe20000ffe400 */
[----:B------:R-:W-:-:S04]  /*31f0*/  IMAD R0, R21, c[0x0][0x1b8], RZ ;  /* 0x00006e0015007a24 */ /* 0x000fc800078e02ff */
[C---:B------:R-:W-:Y:S02]  /*3200*/  IMAD R0, R14.reuse, c[0x0][0x1bc], R0 ;  /* 0x00006f000e007a24 */ /* 0x040fe400078e0200 */
[----:B------:R-:W-:-:S05]  /*3210*/  IMAD.WIDE.U32 R4, R14, c[0x0][0x1b8], R4 ;  /* 0x00006e000e047a25 */ /* 0x000fca00078e0004 */
[----:B------:R-:W-:Y:S01]  /*3220*/  IADD3 R10, R5, R0, RZ ;  /* 0x00000000050a7210 */ /* 0x000fe20007ffe0ff */
        /* <DEDUP_REMOVED lines=32> */
.L_x_153:
[----:B------:R-:W-:Y:S05]  /*3430*/  BSYNC B0 ;  /* 0x0000000000007941 */ /* 0x000fea0003800000 */
.L_x_152:
[----:B------:R1:W-:Y:S01]  /*3440*/  @P5 STS.128 [R191+0x19000], RZ ;  /* 0x019000ffbf005388 */ /* 0x0003e20000000c00 */
[----:B------:R-:W-:Y:S03]  /*3450*/  BSSY B0, `(.L_x_154) ;  /* 0x0000024000007945 */ /* 0x000fe60003800000 */
        /* <DEDUP_REMOVED lines=12> */
[C---:B------:R-:W-:Y:S01]  /*3520*/  @!P4 LEA R4, P5, R6.reuse, c[0x0][0x170], 0x1 ;  /* 0x00005c000604ca11 */ /* 0x040fe200078a08ff */
[----:B------:R1:W-:Y:S01]  /*3530*/  @P4 STS.128 [R191+0x19000], RZ ;  /* 0x019000ffbf004388 */ /* 0x0003e20000000c00 */
[----:B------:R-:W-:Y:S01]  /*3540*/  @!P3 LEA R2, P2, R6, c[0x0][0x170], 0x1 ;  /* 0x00005c000602ba11 */ /* 0x000fe200078408ff */
[----:B------:R-:W-:-:S05]  /*3550*/  IMAD.IADD R0, R7, 0x1, R0 ;  /* 0x0000000107007824 */ /* 0x000fca00078e0200 */
        /* <DEDUP_REMOVED lines=19> */
.L_x_155:
[----:B------:R-:W-:Y:S05]  /*3690*/  BSYNC B0 ;  /* 0x0000000000007941 */ /* 0x000fea0003800000 */
.L_x_154:
[----:B-12---:R-:W2:Y:S01]  /*36a0*/  LDL R2, [R1+0x10] ;  /* 0x0000100001027983 */ /* 0x006ea20000100800 */
[----:B------:R-:W-:Y:S01]  /*36b0*/  IADD3 R0, R13, 0x1, RZ ;  /* 0x000000010d007810 */ /* 0x000fe20007ffe0ff */
[----:B------:R-:W-:Y:S01]  /*36c0*/  IMAD.MOV.U32 R180, RZ, RZ, 0x40 ;  /* 0x00000040ffb47424 */ /* 0x000fe200078e00ff */
[----:B------:R-:W-:Y:S01]  /*36d0*/  IADD3 R239, R246, 0x40, RZ ;  /* 0x00000040f6ef7810 */ /* 0x000fe20007ffe0ff */
[----:B------:R-:W0:Y:S01]  /*36e0*/  LDGDEPBAR ;  /* 0x00000000000079af */ /* 0x000e220000000000 */
[----:B------:R-:W-:Y:S01]  /*36f0*/  IADD3 R240, R209, R0, -R18 ;  /* 0x00000000d1f07210 */ /* 0x000fe20007ffe812 */
[----:B------:R-:W-:Y:S01]  /*3700*/  IMAD.SHL.U32 R176, R187, 0x2, RZ ;  /* 0x00000002bbb07824 */ /* 0x000fe200078e00ff */
[----:B------:R-:W-:Y:S01]  /*3710*/  IADD3 R0, R186, 0x3000, RZ ;  /* 0x00003000ba007810 */ /* 0x000fe20007ffe0ff */
[----:B------:R-:W-:Y:S01]  /*3720*/  IMAD.MOV.U32 R192, RZ, RZ, R190 ;  /* 0x000000ffffc07224 */ /* 0x000fe200078e00be */
[----:B------:R-:W-:Y:S01]  /*3730*/  IADD3 R18, R18, 0x40, R246 ;  /* 0x0000004012127810 */ /* 0x000fe20007ffe0f6 */
[----:B------:R-:W-:Y:S01]  /*3740*/  CS2R R142, SRZ ;  /* 0x00000000008e7805 */ /* 0x000fe2000001ff00 */
[----:B------:R-:W-:Y:S01]  /*3750*/  SEL R0, R0, R186, !P0 ;  /* 0x000000ba00007207 */ /* 0x000fe20004000000 */
[----:B------:R-:W-:Y:S01]  /*3760*/  CS2R R140, SRZ ;  /* 0x00000000008c7805 */ /* 0x000fe2000001ff00 */
[----:B------:R-:W-:Y:S01]  /*3770*/  CS2R R146, SRZ ;  /* 0x0000000000927805 */ /* 0x000fe2000001ff00 */
[----:B------:R-:W-:Y:S01]  /*3780*/  CS2R R144, SRZ ;  /* 0x0000000000907805 */ /* 0x000fe2000001ff00 */
[----:B------:R-:W-:Y:S01]  /*3790*/  CS2R R138, SRZ ;  /* 0x00000000008a7805 */ /* 0x000fe2000001ff00 */
[----:B------:R-:W-:Y:S01]  /*37a0*/  IMAD.SHL.U32 R168, R0, 0x2, RZ ;  /* 0x0000000200a87824 */ /* 0x000fe200078e00ff */
[----:B------:R-:W-:Y:S01]  /*37b0*/  MOV R0, c[0x0][0x22c] ;  /* 0x00008b0000007a02 */ /* 0x000fe20000000f00 */
[----:B------:R-:W-:Y:S01]  /*37c0*/  CS2R R136, SRZ ;  /* 0x0000000000887805 */ /* 0x000fe2000001ff00 */
[----:B------:R-:W-:Y:S01]  /*37d0*/  CS2R R134, SRZ ;  /* 0x0000000000867805 */ /* 0x000fe2000001ff00 */
[----:B------:R-:W-:Y:S01]  /*37e0*/  CS2R R132, SRZ ;  /* 0x0000000000847805 */ /* 0x000fe2000001ff00 */
[----:B------:R-:W-:Y:S01]  /*37f0*/  CS2R R126, SRZ ;  /* 0x00000000007e7805 */ /* 0x000fe2000001ff00 */
[----:B------:R-:W-:Y:S01]  /*3800*/  IMAD R0, R0, c[0x0][0x1c0], RZ ;  /* 0x0000700000007a24 */ /* 0x000fe200078e02ff */
[----:B------:R-:W-:Y:S01]  /*3810*/  CS2R R124, SRZ ;  /* 0x00000000007c7805 */ /* 0x000fe2000001ff00 */
[----:B------:R-:W-:Y:S01]  /*3820*/  CS2R R130, SRZ ;  /* 0x0000000000827805 */ /* 0x000fe2000001ff00 */
[----:B------:R-:W-:Y:S01]  /*3830*/  CS2R R128, SRZ ;  /* 0x0000000000807805 */ /* 0x000fe2000001ff00 */
[C---:B------:R-:W-:Y:S01]  /*3840*/  IMAD.SHL.U32 R232, R0.reuse, 0x10, RZ ;  /* 0x0000001000e87824 */ /* 0x040fe200078e00ff */
[----:B------:R-:W-:Y:S01]  /*3850*/  CS2R R122, SRZ ;  /* 0x00000000007a7805 */ /* 0x000fe2000001ff00 */
[----:B------:R-:W-:Y:S01]  /*3860*/  IMAD.SHL.U32 R198, R0, 0x8, RZ ;  /* 0x0000000800c67824 */ /* 0x000fe200078e00ff */
[----:B------:R-:W-:Y:S01]  /*3870*/  CS2R R120, SRZ ;  /* 0x0000000000787805 */ /* 0x000fe2000001ff00 */
[----:B------:R-:W-:Y:S01]  /*3880*/  CS2R R118, SRZ ;  /* 0x0000000000767805 */ /* 0x000fe2000001ff00 */
[C---:B------:R-:W-:Y:S01]  /*3890*/  IADD3 R252, R232.reuse, 0x20, RZ ;  /* 0x00000020e8fc7810 */ /* 0x040fe20007ffe0ff */
[----:B------:R-:W-:Y:S01]  /*38a0*/  CS2R R116, SRZ ;  /* 0x0000000000747805 */ /* 0x000fe2000001ff00 */
[C---:B------:R-:W-:Y:S01]  /*38b0*/  IADD3 R248, R232.reuse, 0xa0, RZ ;  /* 0x000000a0e8f87810 */ /* 0x040fe20007ffe0ff */
[----:B------:R-:W-:Y:S01]  /*38c0*/  CS2R R110, SRZ ;  /* 0x00000000006e7805 */ /* 0x000fe2000001ff00 */
[----:B------:R-:W-:Y:S01]  /*38d0*/  IADD3 R251, R232, 0x40, RZ ;  /* 0x00000040e8fb7810 */ /* 0x000fe20007ffe0ff */
[----:B------:R-:W-:Y:S01]  /*38e0*/  IMAD.IADD R245, R198, 0x1, R252 ;  /* 0x00000001c6f57824 */ /* 0x000fe200078e02fc */
[----:B------:R-:W-:Y:S01]  /*38f0*/  IADD3 R249, R232, 0x80, RZ ;  /* 0x00000080e8f97810 */ /* 0x000fe20007ffe0ff */
[----:B------:R-:W-:Y:S01]  /*3900*/  IMAD.IADD R241, R198, 0x1, R248 ;  /* 0x00000001c6f17824 */ /* 0x000fe200078e02f8 */
[----:B------:R-:W-:Y:S01]  /*3910*/  IADD3 R250, R232, 0x60, RZ ;  /* 0x00000060e8fa7810 */ /* 0x000fe20007ffe0ff */
[C---:B------:R-:W-:Y:S01]  /*3920*/  IMAD.IADD R244, R198.reuse, 0x1, R251 ;  /* 0x00000001c6f47824 */ /* 0x040fe200078e02fb */
[C---:B------:R-:W-:Y:S01]  /*3930*/  IADD3 R6, R198.reuse, R245, RZ ;  /* 0x000000f5c6067210 */ /* 0x040fe20007ffe0ff */
[C---:B------:R-:W-:Y:S01]  /*3940*/  IMAD.IADD R242, R198.reuse, 0x1, R249 ;  /* 0x00000001c6f27824 */ /* 0x040fe200078e02f9 */
[C---:B------:R-:W-:Y:S01]  /*3950*/  IADD3 R243, R198.reuse, R250, RZ ;  /* 0x000000fac6f37210 */ /* 0x040fe20007ffe0ff */
[C---:B------:R-:W-:Y:S01]  /*3960*/  IMAD.IADD R5, R198.reuse, 0x1, R244 ;  /* 0x00000001c6057824 */ /* 0x040fe200078e02f4 */
[----:B------:R-:W-:Y:S01]  /*3970*/  CS2R R108, SRZ ;  /* 0x00000000006c7805 */ /* 0x000fe2000001ff00 */
[C---:B------:R-:W-:Y:S01]  /*3980*/  IMAD.IADD R223, R198.reuse, 0x1, R6 ;  /* 0x00000001c6df7824 */ /* 0x040fe200078e0206 */
[C---:B------:R-:W-:Y:S01]  /*3990*/  IADD3 R3, R198.reuse, R242, RZ ;  /* 0x000000f2c6037210 */ /* 0x040fe20007ffe0ff */
[C---:B------:R-:W-:Y:S01]  /*39a0*/  IMAD.IADD R4, R198.reuse, 0x1, R243 ;  /* 0x00000001c6047824 */ /* 0x040fe200078e02f3 */
[C---:B------:R-:W-:Y:S01]  /*39b0*/  IADD3 R221, R198.reuse, R5, RZ ;  /* 0x00000005c6dd7210 */ /* 0x040fe20007ffe0ff */
[C---:B------:R-:W-:Y:S01]  /*39c0*/  IMAD.IADD R222, R198.reuse, 0x1, R223 ;  /* 0x00000001c6de7824 */ /* 0x040fe200078e02df */
[----:B------:R-:W-:Y:S01]  /*39d0*/  CS2R R114, SRZ ;  /* 0x0000000000727805 */ /* 0x000fe2000001ff00 */
[C---:B------:R-:W-:Y:S01]  /*39e0*/  IMAD.IADD R219, R198.reuse, 0x1, R4 ;  /* 0x00000001c6db7824 */ /* 0x040fe200078e0204 */
[----:B------:R-:W-:Y:S01]  /*39f0*/  CS2R R112, SRZ ;  /* 0x0000000000707805 */ /* 0x000fe2000001ff00 */
[C---:B------:R-:W-:Y:S01]  /*3a00*/  IMAD.IADD R217, R198.reuse, 0x1, R3 ;  /* 0x00000001c6d97824 */ /* 0x040fe200078e0203 */
[----:B------:R-:W-:Y:S01]  /*3a10*/  CS2R R106, SRZ ;  /* 0x00000000006a7805 */ /* 0x000fe2000001ff00 */
[C---:B------:R-:W-:Y:S01]  /*3a20*/  IMAD.IADD R220, R198.reuse, 0x1, R221 ;  /* 0x00000001c6dc7824 */ /* 0x040fe200078e02dd */
[C---:B------:R-:W-:Y:S01]  /*3a30*/  IADD3 R218, R198.reuse, R219, RZ ;  /* 0x000000dbc6da7210 */ /* 0x040fe20007ffe0ff */
[----:B------:R-:W-:Y:S01]  /*3a40*/  IMAD.IADD R216, R198, 0x1, R217 ;  /* 0x00000001c6d87824 */ /* 0x000fe200078e02d9 */
        /* <DEDUP_REMOVED lines=27> */
[----:B------:R-:W-:Y:S01]  /*3c00*/  IADD3 R238, R18, -R209, RZ ;  /* 0x800000d112ee7210 */ /* 0x000fe20007ffe0ff */
[C---:B------:R-:W-:Y:S01]  /*3c10*/  IMAD.IADD R227, R198.reuse, 0x1, R220 ;  /* 0x00000001c6e37824 */ /* 0x040fe200078e02dc */
[C---:B------:R-:W-:Y:S01]  /*3c20*/  IADD3 R228, R198.reuse, R222, RZ ;  /* 0x000000dec6e47210 */ /* 0x040fe20007ffe0ff */
[C---:B------:R-:W-:Y:S01]  /*3c30*/  IMAD.IADD R225, R198.reuse, 0x1, R216 ;  /* 0x00000001c6e17824 */ /* 0x040fe200078e02d8 */
[----:B------:R-:W-:-:S02]  /*3c40*/  IADD3 R226, R198, R218, RZ ;  /* 0x000000dac6e27210 */ /* 0x000fc40007ffe0ff */
[----:B--2---:R-:W-:Y:S02]  /*3c50*/  R2P PR, R2, 0x6 ;  /* 0x0000000602007804 */ /* 0x004fe40000000000 */
[----:B------:R-:W-:-:S03]  /*3c60*/  IADD3 R2, R187, 0x3000, RZ ;  /* 0x00003000bb027810 */ /* 0x000fc60007ffe0ff */
[----:B------:R-:W-:Y:S02]  /*3c70*/  SEL R185, R185, 0xffffffe0, !P1 ;  /* 0xffffffe0b9b97807 */ /* 0x000fe40004800000 */
[----:B------:R-:W-:Y:S02]  /*3c80*/  SEL R2, R2, R187, !P0 ;  /* 0x000000bb02027207 */ /* 0x000fe40004000000 */
[----:B------:R-:W-:Y:S01]  /*3c90*/  SEL R180, R180, 0xffffffc0, !P2 ;  /* 0xffffffc0b4b47807 */ /* 0x000fe20005000000 */
[C---:B------:R-:W-:Y:S02]  /*3ca0*/  IMAD.IADD R182, R181.reuse, 0x1, R185 ;  /* 0x00000001b5b67824 */ /* 0x040fe400078e02b9 */
[----:B------:R-:W-:Y:S01]  /*3cb0*/  IMAD.SHL.U32 R175, R2, 0x2, RZ ;  /* 0x0000000202af7824 */ /* 0x000fe200078e00ff */
[----:B------:R-:W-:Y:S01]  /*3cc0*/  IADD3 R183, R181, R180, RZ ;  /* 0x000000b4b5b77210 */ /* 0x000fe20007ffe0ff */
[----:B------:R-:W-:Y:S01]  /*3cd0*/  IMAD.IADD R2, R198, 0x1, R241 ;  /* 0x00000001c6027824 */ /* 0x000fe200078e02f1 */
[----:B------:R-:W-:Y:S01]  /*3ce0*/  IADD3 R184, R180, R182, RZ ;  /* 0x000000b6b4b87210 */ /* 0x000fe20007ffe0ff */
[----:B------:R-:W-:-:S02]  /*3cf0*/  IMAD.IADD R177, R185, 0x1, R176 ;  /* 0x00000001b9b17824 */ /* 0x000fc400078e02b0 */
[----:B------:R-:W-:Y:S01]  /*3d00*/  IMAD.IADD R179, R180, 0x1, R176 ;  /* 0x00000001b4b37824 */ /* 0x000fe200078e02b0 */
[----:B------:R-:W-:Y:S02]  /*3d10*/  IADD3 R215, R198, R2, RZ ;  /* 0x00000002c6d77210 */ /* 0x000fe40007ffe0ff */
[----:B------:R-:W-:-:S03]  /*3d20*/  IADD3 R178, R180, R177, RZ ;  /* 0x000000b1b4b27210 */ /* 0x000fc60007ffe0ff */
[----:B------:R-:W-:-:S05]  /*3d30*/  IMAD.IADD R214, R198, 0x1, R215 ;  /* 0x00000001c6d67824 */ /* 0x000fca00078e02d7 */
[----:B------:R-:W-:Y:S02]  /*3d40*/  IADD3 R224, R198, R214, RZ ;  /* 0x000000d6c6e07210 */ /* 0x000fe40007ffe0ff */
.L_x_158:
[----:B------:R-:W0:Y:S01]  /*3d50*/  LDGDEPBAR ;  /* 0x00000000000079af */ /* 0x000e220000000000 */
[----:B------:R-:W-:Y:S01]  /*3d60*/  IMAD.IADD R0, R175, 0x1, R185 ;  /* 0x00000001af007824 */ /* 0x000fe200078e02b9 */
[----:B-----5:R-:W-:Y:S01]  /*3d70*/  FSETP.NEU.FTZ.AND P0, PT, R199, -INF , PT ;  /* 0xff800000c700780b */ /* 0x020fe20003f1d000 */
[--C-:B------:R-:W-:Y:S01]  /*3d80*/  IMAD.IADD R2, R175, 0x1, R180.reuse ;  /* 0x00000001af027824 */ /* 0x100fe200078e02b4 */
[C---:B------:R-:W-:Y:S01]  /*3d90*/  ISETP.GT.AND P6, PT, R193.reuse, R231, PT ;  /* 0x000000e7c100720c */ /* 0x040fe20003fc4270 */
[----:B------:R-:W-:Y:S02]  /*3da0*/  IMAD.IADD R3, R0, 0x1, R180 ;  /* 0x0000000100037824 */ /* 0x000fe400078e02b4 */
[----:B------:R-:W-:Y:S04]  /*3db0*/  IMAD.MOV.U32 R150, RZ, RZ, c[0x0][0x22c] ;  /* 0x00008b00ff967624 */ /* 0x000fe800078e00ff */
[----:B------:R-:W-:Y:S04]  /*3dc0*/  IMAD R150, R150, c[0x0][0x1c0], RZ ;  /* 0x0000700096967a24 */ /* 0x000fe800078e02ff */
[----:B------:R-:W-:Y:S01]  /*3dd0*/  IMAD.U32 R150, R150, -0x40, RZ ;  /* 0xffffffc096967824 */ /* 0x000fe200078e00ff */
[----:B------:R-:W-:Y:S04]  /*3de0*/  DEPBAR.LE SB0, 0x0 ;  /* 0x000080000000791a */ /* 0x000fe80000000000 */
[----:B------:R-:W-:Y:S06]  /*3df0*/  BAR.SYNC.DEFER_BLOCKING 0x0 ;  /* 0x0000000000007b1d */ /* 0x000fec0000010000 */
[----:B------:R-:W-:Y:S05]  /*3e00*/  LDSM.16.M88.4 R16, [R175] ;  /* 0x00000000af10783b */ /* 0x000fea0000000200 */
[----:B------:R-:W1:Y:S05]  /*3e10*/  LDSM.16.M88.4 R8, [R169+0x12000] ;  /* 0x01200000a908783b */ /* 0x000e6a0000000200 */
[----:B------:R-:W2:Y:S05]  /*3e20*/  LDSM.16.M88.4 R68, [R169+0x12800] ;  /* 0x01280000a944783b */ /* 0x000eaa0000000200 */
[----:B------:R-:W-:Y:S05]  /*3e30*/  LDSM.16.M88.4 R72, [R0] ;  /* 0x000000000048783b */ /* 0x000fea0000000200 */
[----:B------:R-:W3:Y:S05]  /*3e40*/  LDSM.16.M88.4 R76, [R170+0x12000] ;  /* 0x01200000aa4c783b */ /* 0x000eea0000000200 */
[----:B------:R-:W4:Y:S05]  /*3e50*/  LDSM.16.M88.4 R80, [R170+0x12800] ;  /* 0x01280000aa50783b */ /* 0x000f2a0000000200 */
[----:B------:R-:W-:Y:S05]  /*3e60*/  LDSM.16.M88.4 R84, [R2] ;  /* 0x000000000254783b */ /* 0x000fea0000000200 */
[----:B------:R-:W3:Y:S05]  /*3e70*/  LDSM.16.M88.4 R88, [R172+0x12000] ;  /* 0x01200000ac58783b */ /* 0x000eea0000000200 */
[----:B------:R-:W-:Y:S01]  /*3e80*/  LDSM.16.M88.4 R92, [R171+0x12000] ;  /* 0x01200000ab5c783b */ /* 0x000fe20000000200 */
[C---:B-1----:R-:W-:Y:S08]  /*3e90*/  HMMA.16816.F32 R4, R16.reuse, R8, RZ ;  /* 0x000000081004723c */ /* 0x042ff000000018ff */
[C---:B------:R-:W-:Y:S08]  /*3ea0*/  HMMA.16816.F32 R8, R16.reuse, R10, RZ ;  /* 0x0000000a1008723c */ /* 0x040ff000000018ff */
[C---:B--2---:R-:W-:Y:S08]  /*3eb0*/  HMMA.16816.F32 R12, R16.reuse, R68, RZ ;  /* 0x00000044100c723c */ /* 0x044ff000000018ff */
[----:B------:R-:W-:Y:S01]  /*3ec0*/  HMMA.16816.F32 R16, R16, R70, RZ ;  /* 0x000000461010723c */ /* 0x000fe200000018ff */
[----:B------:R-:W1:Y:S07]  /*3ed0*/  LDSM.16.M88.4 R68, [R172+0x12800] ;  /* 0x01280000ac44783b */ /* 0x000e6e0000000200 */
[C---:B---3--:R-:W-:Y:S08]  /*3ee0*/  HMMA.16816.F32 R4, R72.reuse, R76, R4 ;  /* 0x0000004c4804723c */ /* 0x048ff00000001804 */
[C---:B------:R-:W-:Y:S01]  /*3ef0*/  HMMA.16816.F32 R8, R72.reuse, R78, R8 ;  /* 0x0000004e4808723c */ /* 0x040fe20000001808 */
[----:B------:R-:W2:Y:S07]  /*3f00*/  LDSM.16.M88.4 R76, [R3] ;  /* 0x00000000034c783b */ /* 0x000eae0000000200 */
[C---:B----4-:R-:W-:Y:S08]  /*3f10*/  HMMA.16816.F32 R12, R72.reuse, R80, R12 ;  /* 0x00000050480c723c */ /* 0x050ff0000000180c */
[----:B------:R-:W-:Y:S01]  /*3f20*/  HMMA.16816.F32 R16, R72, R82, R16 ;  /* 0x000000524810723c */ /* 0x000fe20000001810 */
[----:B------:R-:W3:Y:S05]  /*3f30*/  LDSM.16.M88.4 R72, [R171+0x12800] ;  /* 0x01280000ab48783b */ /* 0x000eea0000000200 */
[----:B------:R-:W-:Y:S02]  /*3f40*/  LDSM.16.M88.4 R80, [R175+0x2000] ;  /* 0x00200000af50783b */ /* 0x000fe40000000200 */
[C---:B------:R-:W-:Y:S08]  /*3f50*/  HMMA.16816.F32 R4, R84.reuse, R88, R4 ;  /* 0x000000585404723c */ /* 0x040ff00000001804 */
[C---:B------:R-:W-:Y:S01]  /*3f60*/  HMMA.16816.F32 R8, R84.reuse, R90, R8 ;  /* 0x0000005a5408723c */ /* 0x040fe20000001808 */
[----:B------:R-:W4:Y:S07]  /*3f70*/  LDSM.16.M88.4 R88, [R169+0x14000] ;  /* 0x01400000a958783b */ /* 0x000f2e0000000200 */
[C---:B-1----:R-:W-:Y:S08]  /*3f80*/  HMMA.16816.F32 R12, R84.reuse, R68, R12 ;  /* 0x00000044540c723c */ /* 0x042ff0000000180c */
[----:B------:R-:W-:Y:S01]  /*3f90*/  HMMA.16816.F32 R16, R84, R70, R16 ;  /* 0x000000465410723c */ /* 0x000fe20000001810 */
[----:B------:R-:W1:Y:S05]  /*3fa0*/  LDSM.16.M88.4 R68, [R169+0x14800] ;  /* 0x01480000a944783b */ /* 0x000e6a0000000200 */
[----:B------:R-:W-:Y:S02]  /*3fb0*/  LDSM.16.M88.4 R84, [R0+0x2000] ;  /* 0x002000000054783b */ /* 0x000fe40000000200 */
[C---:B--2---:R-:W-:Y:S08]  /*3fc0*/  HMMA.16816.F32 R4, R76.reuse, R92, R4 ;  /* 0x0000005c4c04723c */ /* 0x044ff00000001804 */
[C---:B------:R-:W-:Y:S01]  /*3fd0*/  HMMA.16816.F32 R8, R76.reuse, R94, R8 ;  /* 0x0000005e4c08723c */ /* 0x040fe20000001808 */
[----:B------:R-:W2:Y:S07]  /*3fe0*/  LDSM.16.M88.4 R92, [R170+0x14000] ;  /* 0x01400000aa5c783b */ /* 0x000eae0000000200 */
[C---:B---3--:R-:W-:Y:S08]  /*3ff0*/  HMMA.16816.F32 R12, R76.reuse, R72, R12 ;  /* 0x000000484c0c723c */ /* 0x048ff0000000180c */
[----:B------:R-:W-:Y:S01]  /*4000*/  HMMA.16816.F32 R16, R76, R74, R16 ;  /* 0x0000004a4c10723c */ /* 0x000fe20000001810 */
[----:B------:R-:W3:Y:S05]  /*4010*/  LDSM.16.M88.4 R72, [R170+0x14800] ;  /* 0x01480000aa48783b */ /* 0x000eea0000000200 */
[----:B------:R-:W-:Y:S02]  /*4020*/  LDSM.16.M88.4 R76, [R2+0x2000] ;  /* 0x00200000024c783b */ /* 0x000fe40000000200 */
[C---:B----4-:R-:W-:Y:S08]  /*4030*/  HMMA.16816.F32 R4, R80.reuse, R88, R4 ;  /* 0x000000585004723c */ /* 0x050ff00000001804 */
        /* <DEDUP_REMOVED lines=19> */
[----:B------:R4:W-:Y:S02]  /*4170*/  LDSM.16.M88.4 R76, [R0+0x4000] ;  /* 0x00400000004c783b */ /* 0x0009e40000000200 */
[C---:B--2---:R-:W-:Y:S08]  /*4180*/  HMMA.16816.F32 R4, R80.reuse, R92, R4 ;  /* 0x0000005c5004723c */ /* 0x044ff00000001804 */
[C---:B------:R-:W-:Y:S01]  /*4190*/  HMMA.16816.F32 R8, R80.reuse, R94, R8 ;  /* 0x0000005e5008723c */ /* 0x040fe20000001808 */
[----:B------:R-:W2:Y:S07]  /*41a0*/  LDSM.16.M88.4 R92, [R170+0x16000] ;  /* 0x01600000aa5c783b */ /* 0x000eae0000000200 */
[C---:B---3--:R-:W-:Y:S04]  /*41b0*/  HMMA.16816.F32 R12, R80.reuse, R72, R12 ;  /* 0x00000048500c723c */ /* 0x048fe8000000180c */
[----:B----4-:R-:W-:Y:S04]  /*41c0*/  IMAD.SHL.U32 R0, R193, 0x40, RZ ;  /* 0x00000040c1007824 */ /* 0x010fe800078e00ff */
[----:B------:R-:W-:Y:S01]  /*41d0*/  HMMA.16816.F32 R16, R80, R74, R16 ;  /* 0x0000004a5010723c */ /* 0x000fe20000001810 */
[----:B------:R-:W3:Y:S02]  /*41e0*/  LDSM.16.M88.4 R72, [R170+0x16800] ;  /* 0x01680000aa48783b */ /* 0x000ee40000000200 */
[----:B------:R-:W-:Y:S03]  /*41f0*/  ISETP.GE.AND P2, PT, R0, R238, PT ;  /* 0x000000ee0000720c */ /* 0x000fe60003f46270 */
[----:B------:R4:W-:Y:S01]  /*4200*/  LDSM.16.M88.4 R80, [R2+0x4000] ;  /* 0x004000000250783b */ /* 0x0009e20000000200 */
[-C--:B------:R-:W-:Y:S01]  /*4210*/  ISETP.LT.AND P2, PT, R239, R209.reuse, P2 ;  /* 0x000000d1ef00720c */ /* 0x080fe20001741270 */
[C---:B------:R-:W-:Y:S08]  /*4220*/  HMMA.16816.F32 R4, R84.reuse, R88, R4 ;  /* 0x000000585404723c */ /* 0x040ff00000001804 */
[C---:B------:R-:W-:Y:S01]  /*4230*/  HMMA.16816.F32 R8, R84.reuse, R90, R8 ;  /* 0x0000005a5408723c */ /* 0x040fe20000001808 */
[----:B------:R-:W3:Y:S03]  /*4240*/  LDSM.16.M88.4 R88, [R172+0x16000] ;  /* 0x01600000ac58783b */ /* 0x000ee60000000200 */
[----:B------:R-:W-:Y:S04]  /*4250*/  @!P2 IMAD.IADD R0, R240, 0x1, R0 ;  /* 0x00000001f000a824 */ /* 0x000fe800078e0200 */
[C---:B-1----:R-:W-:Y:S04]  /*4260*/  HMMA.16816.F32 R12, R84.reuse, R68, R12 ;  /* 0x00000044540c723c */ /* 0x042fe8000000180c */
[----:B----4-:R-:W-:Y:S04]  /*4270*/  FMUL.FTZ R2, R199, 1.4426950216293334961 ;  /* 0x3fb8aa3bc7027820 */ /* 0x010fe80000410000 */
[----:B------:R-:W-:Y:S01]  /*4280*/  HMMA.16816.F32 R16, R84, R70, R16 ;  /* 0x000000465410723c */ /* 0x000fe20000001810 */
[----:B------:R-:W1:Y:S03]  /*4290*/  LDSM.16.M88.4 R68, [R172+0x16800] ;  /* 0x01680000ac44783b */ /* 0x000e660000000200 */
[----:B------:R-:W-:Y:S02]  /*42a0*/  FSEL R2, R2, RZ, P0 ;  /* 0x000000ff02027208 */ /* 0x000fe40000000000 */
[----:B------:R4:W-:Y:S02]  /*42b0*/  LDSM.16.M88.4 R84, [R3+0x4000] ;  /* 0x004000000354783b */ /* 0x0009e40000000200 */
[C---:B--2---:R-:W-:Y:S08]  /*42c0*/  HMMA.16816.F32 R4, R76.reuse, R92, R4 ;  /* 0x0000005c4c04723c */ /* 0x044ff00000001804 */
[C---:B------:R-:W-:Y:S01]  /*42d0*/  HMMA.16816.F32 R8, R76.reuse, R94, R8 ;  /* 0x0000005e4c08723c */ /* 0x040fe20000001808 */
[----:B------:R-:W2:Y:S07]  /*42e0*/  LDSM.16.M88.4 R92, [R171+0x16000] ;  /* 0x01600000ab5c783b */ /* 0x000eae0000000200 */
[C---:B---3--:R-:W-:Y:S04]  /*42f0*/  HMMA.16816.F32 R12, R76.reuse, R72, R12 ;  /* 0x000000484c0c723c */ /* 0x048fe8000000180c */
[----:B----4-:R-:W-:Y:S03]  /*4300*/  @!P2 IMAD R3, R235, 0x40, R247 ;  /* 0x00000040eb03a824 */ /* 0x010fe600078e02f7 */
[CC--:B------:R-:W-:Y:S01]  /*4310*/  @!P2 IMNMX R72, R0.reuse, R209.reuse, PT ;  /* 0x000000d10048a217 */ /* 0x0c0fe20003800200 */
[----:B------:R-:W-:Y:S03]  /*4320*/  HMMA.16816.F32 R16, R76, R74, R16 ;  /* 0x0000004a4c10723c */ /* 0x000fe60000001810 */
[CC--:B------:R-:W-:Y:S02]  /*4330*/  @!P2 ISETP.GE.AND P1, PT, R3.reuse, R72.reuse, PT ;  /* 0x000000480300a20c */ /* 0x0c0fe40003f26270 */
[----:B------:R-:W-:Y:S02]  /*4340*/  @!P2 IADD3 R73, R3, 0x1, RZ ;  /* 0x000000010349a810 */ /* 0x000fe40007ffe0ff */
[----:B------:R-:W-:Y:S01]  /*4350*/  @!P2 IADD3 R0, R0, 0x8, RZ ;  /* 0x000000080000a810 */ /* 0x000fe20007ffe0ff */
[C---:B------:R-:W-:Y:S05]  /*4360*/  HMMA.16816.F32 R4, R80.reuse, R88, R4 ;  /* 0x000000585004723c */ /* 0x040fea0000001804 */
[----:B------:R-:W-:Y:S03]  /*4370*/  @!P2 ISETP.GE.AND P0, PT, R73, R72, PT ;  /* 0x000000484900a20c */ /* 0x000fe60003f06270 */
[C---:B------:R-:W-:Y:S08]  /*4380*/  HMMA.16816.F32 R8, R80.reuse, R90, R8 ;  /* 0x0000005a5008723c */ /* 0x040ff00000001808 */
[C---:B-1----:R-:W-:Y:S08]  /*4390*/  HMMA.16816.F32 R12, R80.reuse, R68, R12 ;  /* 0x00000044500c723c */ /* 0x042ff0000000180c */
[----:B------:R-:W-:Y:S01]  /*43a0*/  HMMA.16816.F32 R16, R80, R70, R16 ;  /* 0x000000465010723c */ /* 0x000fe20000001810 */
[----:B------:R-:W1:Y:S07]  /*43b0*/  LDSM.16.M88.4 R68, [R171+0x16800] ;  /* 0x01680000ab44783b */ /* 0x000e6e0000000200 */
[C---:B--2---:R-:W-:Y:S08]  /*43c0*/  HMMA.16816.F32 R4, R84.reuse, R92, R4 ;  /* 0x0000005c5404723c */ /* 0x044ff00000001804 */
[C---:B------:R-:W-:Y:S11]  /*43d0*/  HMMA.16816.F32 R8, R84.reuse, R94, R8 ;  /* 0x0000005e5408723c */ /* 0x040ff60000001808 */
[----:B------:R-:W-:Y:S05]  /*43e0*/  @!UPT UIADD3 URZ, URZ, URZ, URZ ;  /* 0x0000003f3f3ff290 */ /* 0x000fea000fffe03f */
[----:B------:R-:W-:Y:S02]  /*43f0*/  @!P2 FSEL R4, R4, -INF , !P1 ;  /* 0xff8000000404a808 */ /* 0x000fe40004800000 */
[----:B------:R-:W-:Y:S02]  /*4400*/  @!P2 FSEL R5, R5, -INF , !P0 ;  /* 0xff8000000505a808 */ /* 0x000fe40004000000 */
[----:B------:R-:W-:Y:S01]  /*4410*/  FSETP.NEU.FTZ.AND P0, PT, R202, -INF , PT ;  /* 0xff800000ca00780b */ /* 0x000fe20003f1d000 */
[--C-:B------:R-:W-:Y:S02]  /*4420*/  FFMA.FTZ R4, R4, c[0x0][0x23c], -R2.reuse ;  /* 0x00008f0004047a23 */ /* 0x100fe40000010802 */
[----:B------:R-:W-:Y:S01]  /*4430*/  FFMA.FTZ R5, R5, c[0x0][0x23c], -R2 ;  /* 0x00008f0005057a23 */ /* 0x000fe20000010802 */
[C---:B-1----:R-:W-:Y:S01]  /*4440*/  HMMA.16816.F32 R12, R84.reuse, R68, R12 ;  /* 0x00000044540c723c */ /* 0x042fe2000000180c */
[----:B------:R1:W-:Y:S07]  /*4450*/  MUFU.EX2 R99, R4 ;  /* 0x0000000400637308 */ /* 0x0003ee0000000800 */
[----:B------:R-:W-:Y:S03]  /*4460*/  HMMA.16816.F32 R16, R84, R70, R16 ;  /* 0x000000465410723c */ /* 0x000fe60000001810 */
[----:B------:R2:W3:Y:S01]  /*4470*/  MUFU.EX2 R98, R5 ;  /* 0x0000000500627308 */ /* 0x0004e20000000800 */
[----:B-1----:R-:W-:Y:S01]  /*4480*/  @!P2 IMNMX R4, R0, R209, PT ;  /* 0x000000d10004a217 */ /* 0x002fe20003800200 */
[----:B------:R-:W-:Y:S03]  /*4490*/  FMUL.FTZ R0, R202, 1.4426950216293334961 ;  /* 0x3fb8aa3bca007820 */ /* 0x000fe60000410000 */
[-C--:B------:R-:W-:Y:S04]  /*44a0*/  @!P2 ISETP.GE.AND P1, PT, R3, R4.reuse, PT ;  /* 0x000000040300a20c */ /* 0x080fe80003f26270 */
[----:B------:R-:W-:Y:S02]  /*44b0*/  FSEL R0, R0, RZ, P0 ;  /* 0x000000ff00007208 */ /* 0x000fe40000000000 */
[----:B------:R-:W-:Y:S02]  /*44c0*/  @!P2 FSEL R6, R6, -INF , !P1 ;  /* 0xff8000000606a808 */ /* 0x000fe40004800000 */
[----:B------:R-:W-:Y:S02]  /*44d0*/  @!P2 ISETP.GE.AND P0, PT, R73, R4, PT ;  /* 0x000000044900a20c */ /* 0x000fe40003f06270 */
[----:B--2---:R-:W-:Y:S01]  /*44e0*/  @!P2 IADD3 R5, R3, 0x8, RZ ;  /* 0x000000080305a810 */ /* 0x004fe20007ffe0ff */
[--C-:B------:R-:W-:Y:S01]  /*44f0*/  FFMA.FTZ R6, R6, c[0x0][0x23c], -R0.reuse ;  /* 0x00008f0006067a23 */ /* 0x100fe20000010800 */
[----:B------:R-:W-:Y:S02]  /*4500*/  @!P2 FSEL R7, R7, -INF , !P0 ;  /* 0xff8000000707a808 */ /* 0x000fe40004000000 */
[-C--:B------:R-:W-:Y:S01]  /*4510*/  @!P2 ISETP.GE.AND P0, PT, R5, R72.reuse, PT ;  /* 0x000000480500a20c */ /* 0x080fe20003f06270 */
[----:B------:R1:W-:Y:S02]  /*4520*/  MUFU.EX2 R149, R6 ;  /* 0x0000000600957308 */ /* 0x0003e40000000800 */
[----:B------:R-:W-:Y:S01]  /*4530*/  FFMA.FTZ R7, R7, c[0x0][0x23c], -R0 ;  /* 0x00008f0007077a23 */ /* 0x000fe20000010800 */
[----:B------:R-:W-:Y:S05]  /*4540*/  @!P2 FSEL R8, R8, -INF , !P0 ;  /* 0xff8000000808a808 */ /* 0x000fea0004000000 */
[--C-:B------:R-:W-:Y:S02]  /*4550*/  FFMA.FTZ R8, R8, c[0x0][0x23c], -R2.reuse ;  /* 0x00008f0008087a23 */ /* 0x100fe40000010802 */
[----:B------:R-:W-:Y:S10]  /*4560*/  MUFU.EX2 R148, R7 ;  /* 0x0000000700947308 */ /* 0x000ff40000000800 */
[----:B------:R-:W-:Y:S01]  /*4570*/  MUFU.EX2 R95, R8 ;  /* 0x00000008005f7308 */ /* 0x000fe20000000800 */
[----:B-1----:R-:W-:Y:S04]  /*4580*/  @!P2 IADD3 R6, R3, 0x9, RZ ;  /* 0x000000090306a810 */ /* 0x002fe80007ffe0ff */
[----:B------:R-:W-:Y:S04]  /*4590*/  @!P2 ISETP.GE.AND P0, PT, R6, R72, PT ;  /* 0x000000480600a20c */ /* 0x000fe80003f06270 */
[----:B------:R-:W-:Y:S02]  /*45a0*/  @!P2 FSEL R9, R9, -INF , !P0 ;  /* 0xff8000000909a808 */ /* 0x000fe40004000000 */
[-C--:B------:R-:W-:Y:S02]  /*45b0*/  @!P2 ISETP.GE.AND P0, PT, R5, R4.reuse, PT ;  /* 0x000000040500a20c */ /* 0x080fe40003f06270 */
[----:B------:R-:W-:Y:S01]  /*45c0*/  @!P2 IADD3 R5, R3, 0x10, RZ ;  /* 0x000000100305a810 */ /* 0x000fe20007ffe0ff */
[----:B------:R-:W-:Y:S01]  /*45d0*/  FFMA.FTZ R9, R9, c[0x0][0x23c], -R2 ;  /* 0x00008f0009097a23 */ /* 0x000fe20000010802 */
[----:B------:R-:W-:Y:S02]  /*45e0*/  @!P2 FSEL R10, R10, -INF , !P0 ;  /* 0xff8000000a0aa808 */ /* 0x000fe40004000000 */
[----:B------:R-:W-:Y:S01]  /*45f0*/  @!P2 ISETP.GE.AND P0, PT, R6, R4, PT ;  /* 0x000000040600a20c */ /* 0x000fe20003f06270 */
[----:B------:R-:W-:Y:S01]  /*4600*/  MUFU.EX2 R94, R9 ;  /* 0x00000009005e7308 */ /* 0x000fe20000000800 */
[----:B------:R-:W-:Y:S01]  /*4610*/  @!P2 IADD3 R6, R3, 0x11, RZ ;  /* 0x000000110306a810 */ /* 0x000fe20007ffe0ff */
[--C-:B------:R-:W-:Y:S01]  /*4620*/  FFMA.FTZ R10, R10, c[0x0][0x23c], -R0.reuse ;  /* 0x00008f000a0a7a23 */ /* 0x100fe20000010800 */
[----:B------:R-:W-:Y:S02]  /*4630*/  @!P2 FSEL R11, R11, -INF , !P0 ;  /* 0xff8000000b0ba808 */ /* 0x000fe40004000000 */
[-C--:B------:R-:W-:Y:S03]  /*4640*/  @!P2 ISETP.GE.AND P0, PT, R5, R72.reuse, PT ;  /* 0x000000480500a20c */ /* 0x080fe60003f06270 */
[----:B------:R-:W-:Y:S01]  /*4650*/  FFMA.FTZ R11, R11, c[0x0][0x23c], -R0 ;  /* 0x00008f000b0b7a23 */ /* 0x000fe20000010800 */
[----:B------:R-:W-:Y:S01]  /*4660*/  @!P2 FSEL R12, R12, -INF , !P0 ;  /* 0xff8000000c0ca808 */ /* 0x000fe20004000000 */
[----:B------:R-:W-:Y:S01]  /*4670*/  MUFU.EX2 R97, R10 ;  /* 0x0000000a00617308 */ /* 0x000fe20000000800 */
[----:B------:R-:W-:Y:S03]  /*4680*/  @!P2 ISETP.GE.AND P0, PT, R6, R72, PT ;  /* 0x000000480600a20c */ /* 0x000fe60003f06270 */
[--C-:B------:R-:W-:Y:S01]  /*4690*/  FFMA.FTZ R12, R12, c[0x0][0x23c], -R2.reuse ;  /* 0x00008f000c0c7a23 */ /* 0x100fe20000010802 */
[----:B------:R-:W-:Y:S02]  /*46a0*/  @!P2 FSEL R13, R13, -INF , !P0 ;  /* 0xff8000000d0da808 */ /* 0x000fe40004000000 */
[-C--:B------:R-:W-:Y:S02]  /*46b0*/  @!P2 ISETP.GE.AND P0, PT, R5, R4.reuse, PT ;  /* 0x000000040500a20c */ /* 0x080fe40003f06270 */
[----:B------:R-:W-:Y:S01]  /*46c0*/  @!P2 IADD3 R5, R3, 0x18, RZ ;  /* 0x000000180305a810 */ /* 0x000fe20007ffe0ff */
[----:B------:R-:W-:Y:S01]  /*46d0*/  FFMA.FTZ R13, R13, c[0x0][0x23c], -R2 ;  /* 0x00008f000d0d7a23 */ /* 0x000fe20000010802 */
[----:B------:R-:W-:Y:S01]  /*46e0*/  @!P2 FSEL R14, R14, -INF , !P0 ;  /* 0xff8000000e0ea808 */ /* 0x000fe20004000000 */
[----:B------:R-:W1:Y:S01]  /*46f0*/  MUFU.EX2 R96, R11 ;  /* 0x0000000b00607308 */ /* 0x000e620000000800 */
[----:B------:R-:W-:Y:S02]  /*4700*/  @!P2 ISETP.GE.AND P0, PT, R6, R4, PT ;  /* 0x000000040600a20c */ /* 0x000fe40003f06270 */
        /* <DEDUP_REMOVED lines=10> */
[-C--:B------:R-:W-:Y:S03]  /*47b0*/  @!P2 ISETP.GE.AND P0, PT, R5, R4.reuse, PT ;  /* 0x000000040500a20c */ /* 0x080fe60003f06270 */
[----:B------:R-:W-:Y:S01]  /*47c0*/  FFMA.FTZ R2, R17, c[0x0][0x23c], -R2 ;  /* 0x00008f0011027a23 */ /* 0x000fe20000010802 */
[----:B------:R-:W-:Y:S01]  /*47d0*/  @!P2 FSEL R18, R18, -INF , !P0 ;  /* 0xff8000001212a808 */ /* 0x000fe20004000000 */
[----:B------:R-:W2:Y:S01]  /*47e0*/  MUFU.EX2 R90, R13 ;  /* 0x0000000d005a7308 */ /* 0x000ea20000000800 */
[----:B------:R-:W-:Y:S02]  /*47f0*/  @!P2 ISETP.GE.AND P0, PT, R3, R4, PT ;  /* 0x000000040300a20c */ /* 0x000fe40003f06270 */
[----:B---3--:R-:W-:Y:S01]  /*4800*/  F2FP.PACK_AB R3, R98, R99 ;  /* 0x000000636203723e */ /* 0x008fe200000000ff */
[--C-:B------:R-:W-:Y:S01]  /*4810*/  FFMA.FTZ R18, R18, c[0x0][0x23c], -R0.reuse ;  /* 0x00008f0012127a23 */ /* 0x100fe20000010800 */
[----:B------:R-:W-:Y:S02]  /*4820*/  @!P2 FSEL R19, R19, -INF , !P0 ;  /* 0xff8000001313a808 */ /* 0x000fe40004000000 */
[----:B-1----:R-:W-:Y:S01]  /*4830*/  F2FP.PACK_AB R5, R96, R97 ;  /* 0x000000616005723e */ /* 0x002fe200000000ff */
[----:B------:R1:W-:Y:S01]  /*4840*/  STS [R203+0x20000], R3 ;  /* 0x02000003cb007388 */ /* 0x0003e20000000800 */
[----:B------:R-:W-:Y:S01]  /*4850*/  IADD3 R84, P0, R230, R213, RZ ;  /* 0x000000d5e6547210 */ /* 0x000fe20007f1e0ff */
[----:B------:R3:W-:Y:S01]  /*4860*/  MUFU.EX2 R86, R2 ;  /* 0x0000000200567308 */ /* 0x0007e20000000800 */
[----:B------:R-:W-:Y:S03]  /*4870*/  FFMA.FTZ R0, R19, c[0x0][0x23c], -R0 ;  /* 0x00008f0013007a23 */ /* 0x000fe60000010800 */
[----:B------:R-:W-:Y:S01]  /*4880*/  IMAD.X R85, R229, 0x1, R212, P0 ;  /* 0x00000001e5557824 */ /* 0x000fe200000e06d4 */
[C---:B------:R-:W-:Y:S04]  /*4890*/  LEA R188, P0, R150.reuse, R188, 0x2 ;  /* 0x000000bc96bc7211 */ /* 0x040fe800078010ff */
[----:B------:R-:W-:Y:S01]  /*48a0*/  LEA.HI.X.SX32 R189, R150, R189, 0x2, P0 ;  /* 0x000000bd96bd7211 */ /* 0x000fe200000f16ff */
[----:B------:R4:W-:Y:S01]  /*48b0*/  MUFU.EX2 R88, R0 ;  /* 0x0000000000587308 */ /* 0x0009e20000000800 */
[----:B--2---:R-:W-:Y:S09]  /*48c0*/  F2FP.PACK_AB R4, R90, R93 ;  /* 0x0000005d5a04723e */ /* 0x004ff200000000ff */
[----:B------:R-:W-:Y:S01]  /*48d0*/  MUFU.EX2 R92, R14 ;  /* 0x0000000e005c7308 */ /* 0x000fe20000000800 */
[----:B---3--:R-:W-:Y:S05]  /*48e0*/  F2FP.PACK_AB R2, R148, R149 ;  /* 0x000000959402723e */ /* 0x008fea00000000ff */
[----:B------:R2:W-:Y:S04]  /*48f0*/  STS [R203+0x20400], R2 ;  /* 0x02040002cb007388 */ /* 0x0005e80000000800 */
[----:B------:R-:W1:Y:S01]  /*4900*/  MUFU.EX2 R91, R15 ;  /* 0x0000000f005b7308 */ /* 0x000e620000000800 */
[----:B----4-:R-:W-:Y:S01]  /*4910*/  F2FP.PACK_AB R0, R94, R95 ;  /* 0x0000005f5e00723e */ /* 0x010fe200000000ff */
[----:B------:R-:W-:Y:S05]  /*4920*/  STS [R206+0x20400], R5 ;  /* 0x02040005ce007388 */ /* 0x000fea0000000800 */
[----:B------:R3:W-:Y:S03]  /*4930*/  STS [R206+0x20000], R0 ;  /* 0x02000000ce007388 */ /* 0x0007e60000000800 */
[----:B------:R-:W2:Y:S02]  /*4940*/  MUFU.EX2 R87, R16 ;  /* 0x0000001000577308 */ /* 0x000ea40000000800 */
[----:B------:R-:W-:Y:S08]  /*4950*/  STS [R204+0x20000], R4 ;  /* 0x02000004cc007388 */ /* 0x000ff00000000800 */
[----:B------:R-:W3:Y:S01]  /*4960*/  MUFU.EX2 R89, R18 ;  /* 0x0000001200597308 */ /* 0x000ee20000000800 */
[----:B-1----:R-:W-:Y:S05]  /*4970*/  F2FP.PACK_AB R3, R91, R92 ;  /* 0x0000005c5b03723e */ /* 0x002fea00000000ff */
[----:B------:R-:W-:Y:S01]  /*4980*/  STS [R204+0x20400], R3 ;  /* 0x02040003cc007388 */ /* 0x000fe20000000800 */
[----:B--2---:R-:W-:Y:S05]  /*4990*/  F2FP.PACK_AB R2, R86, R87 ;  /* 0x000000575602723e */ /* 0x004fea00000000ff */
[----:B------:R1:W-:Y:S01]  /*49a0*/  STS [R205+0x20000], R2 ;  /* 0x02000002cd007388 */ /* 0x0003e20000000800 */
[----:B---3--:R-:W-:Y:S05]  /*49b0*/  F2FP.PACK_AB R0, R88, R89 ;  /* 0x000000595800723e */ /* 0x008fea00000000ff */
[----:B------:R2:W-:Y:S05]  /*49c0*/  STS [R205+0x20400], R0 ;  /* 0x02040000cd007388 */ /* 0x0005ea0000000800 */
[----:B------:R-:W-:Y:S05]  /*49d0*/  LDSM.16.M88.4 R16, [R176+0xc000] ;  /* 0x00c00000b010783b */ /* 0x000fea0000000200 */
[----:B------:R-:W3:Y:S05]  /*49e0*/  LDSM.16.M88.4 R8, [R169+0x18000] ;  /* 0x01800000a908783b */ /* 0x000eea0000000200 */
[----:B------:R-:W3:Y:S05]  /*49f0*/  LDSM.16.M88.4 R68, [R169+0x18800] ;  /* 0x01880000a944783b */ /* 0x000eea0000000200 */
[----:B------:R-:W-:Y:S05]  /*4a00*/  LDSM.16.M88.4 R72, [R177+0xc000] ;  /* 0x00c00000b148783b */ /* 0x000fea0000000200 */
[----:B------:R-:W3:Y:S05]  /*4a10*/  LDSM.16.M88.4 R76, [R170+0x18000] ;  /* 0x01800000aa4c783b */ /* 0x000eea0000000200 */
[----:B-1----:R-:W4:Y:S05]  /*4a20*/  LDG.E R2, [R84.64] ;  /* 0x0000000654027981 */ /* 0x002f2a000c1e1900 */
[----:B------:R-:W1:Y:S05]  /*4a30*/  LDSM.16.M88.4 R80, [R170+0x18800] ;  /* 0x01880000aa50783b */ /* 0x000e6a0000000200 */
[----:B--2---:R-:W2:Y:S01]  /*4a40*/  LDG.E R0, [R84.64+0x20] ;  /* 0x0000200654007981 */ /* 0x004ea2000c1e1900 */
[C---:B---3--:R-:W-:Y:S08]  /*4a50*/  HMMA.16816.F32 R4, R16.reuse, R8, RZ ;  /* 0x000000081004723c */ /* 0x048ff000000018ff */
[C---:B------:R-:W-:Y:S08]  /*4a60*/  HMMA.16816.F32 R8, R16.reuse, R10, RZ ;  /* 0x0000000a1008723c */ /* 0x040ff000000018ff */
[C---:B------:R-:W-:Y:S08]  /*4a70*/  HMMA.16816.F32 R12, R16.reuse, R68, RZ ;  /* 0x00000044100c723c */ /* 0x040ff000000018ff */
[----:B------:R-:W-:Y:S01]  /*4a80*/  HMMA.16816.F32 R16, R16, R70, RZ ;  /* 0x000000461010723c */ /* 0x000fe200000018ff */
[----:B------:R-:W-:Y:S07]  /*4a90*/  LDSM.16.M88.4 R68, [R179+0xc000] ;  /* 0x00c00000b344783b */ /* 0x000fee0000000200 */
[C---:B------:R-:W-:Y:S08]  /*4aa0*/  HMMA.16816.F32 R4, R72.reuse, R76, R4 ;  /* 0x0000004c4804723c */ /* 0x040ff00000001804 */
[C---:B------:R-:W-:Y:S01]  /*4ab0*/  HMMA.16816.F32 R8, R72.reuse, R78, R8 ;  /* 0x0000004e4808723c */ /* 0x040fe20000001808 */
[----:B------:R-:W3:Y:S07]  /*4ac0*/  LDSM.16.M88.4 R76, [R172+0x18000] ;  /* 0x01800000ac4c783b */ /* 0x000eee0000000200 */
[C---:B-1----:R-:W-:Y:S08]  /*4ad0*/  HMMA.16816.F32 R12, R72.reuse, R80, R12 ;  /* 0x00000050480c723c */ /* 0x042ff0000000180c */
[----:B------:R-:W-:Y:S01]  /*4ae0*/  HMMA.16816.F32 R16, R72, R82, R16 ;  /* 0x000000524810723c */ /* 0x000fe20000001810 */
[----:B------:R-:W1:Y:S05]  /*4af0*/  LDSM.16.M88.4 R72, [R172+0x18800] ;  /* 0x01880000ac48783b */ /* 0x000e6a0000000200 */
[----:B------:R-:W-:Y:S02]  /*4b00*/  LDSM.16.M88.4 R80, [R171+0x18000] ;  /* 0x01800000ab50783b */ /* 0x000fe40000000200 */
[C---:B---3--:R-:W-:Y:S08]  /*4b10*/  HMMA.16816.F32 R4, R68.reuse, R76, R4 ;  /* 0x0000004c4404723c */ /* 0x048ff00000001804 */
        /* <DEDUP_REMOVED lines=21> */
[C---:B------:R-:W-:Y:S08]  /*4c70*/  HMMA.16816.F32 R8, R76.reuse, R82, R8 ;  /* 0x000000524c08723c */ /* 0x040ff00000001808 */
[C---:B-1----:R-:W-:Y:S08]  /*4c80*/  HMMA.16816.F32 R12, R76.reuse, R68, R12 ;  /* 0x000000444c0c723c */ /* 0x042ff0000000180c */
[----:B------:R-:W-:Y:S01]  /*4c90*/  HMMA.16816.F32 R16, R76, R70, R16 ;  /* 0x000000464c10723c */ /* 0x000fe20000001810 */
[----:B------:R-:W1:Y:S05]  /*4ca0*/  LDSM.16.M88.4 R68, [R172+0x1a000] ;  /* 0x01a00000ac44783b */ /* 0x000e6a0000000200 */
[----:B------:R-:W3:Y:S02]  /*4cb0*/  LDSM.16.M88.4 R76, [R172+0x1a800] ;  /* 0x01a80000ac4c783b */ /* 0x000ee40000000200 */
[C---:B-1----:R-:W-:Y:S08]  /*4cc0*/  HMMA.16816.F32 R4, R72.reuse, R68, R4 ;  /* 0x000000444804723c */ /* 0x042ff00000001804 */
[C---:B------:R-:W-:Y:S01]  /*4cd0*/  HMMA.16816.F32 R8, R72.reuse, R70, R8 ;  /* 0x000000464808723c */ /* 0x040fe20000001808 */
[----:B------:R-:W-:Y:S07]  /*4ce0*/  LDSM.16.M88.4 R68, [R178+0xe000] ;  /* 0x00e00000b244783b */ /* 0x000fee0000000200 */
[C---:B---3--:R-:W-:Y:S08]  /*4cf0*/  HMMA.16816.F32 R12, R72.reuse, R76, R12 ;  /* 0x0000004c480c723c */ /* 0x048ff0000000180c */
        /* <DEDUP_REMOVED lines=32> */
[C---:B------:R-:W-:Y:S08]  /*4f00*/  HMMA.16816.F32 R8, R68.reuse, R74, R8 ;  /* 0x0000004a4408723c */ /* 0x040ff00000001808 */
[C---:B---3--:R-:W-:Y:S08]  /*4f10*/  HMMA.16816.F32 R12, R68.reuse, R76, R12 ;  /* 0x0000004c440c723c */ /* 0x048ff0000000180c */
[C---:B----4-:R-:W-:Y:S01]  /*4f20*/  FADD.FTZ R4, -R2.reuse, R4 ;  /* 0x0000000402047221 */ /* 0x050fe20000010100 */
[----:B------:R-:W-:Y:S03]  /*4f30*/  HMMA.16816.F32 R16, R68, R78, R16 ;  /* 0x0000004e4410723c */ /* 0x000fe60000001810 */
[----:B------:R-:W-:Y:S02]  /*4f40*/  FADD.FTZ R5, -R2, R5 ;  /* 0x0000000502057221 */ /* 0x000fe40000010100 */
[----:B--2---:R-:W-:Y:S02]  /*4f50*/  FADD.FTZ R6, -R0, R6 ;  /* 0x0000000600067221 */ /* 0x004fe40000010100 */
[C---:B------:R-:W-:Y:S02]  /*4f60*/  FADD.FTZ R8, -R2.reuse, R8 ;  /* 0x0000000802087221 */ /* 0x040fe40000010100 */
[----:B------:R-:W-:Y:S03]  /*4f70*/  FADD.FTZ R9, -R2, R9 ;  /* 0x0000000902097221 */ /* 0x000fe60000010100 */
[C---:B------:R-:W-:Y:S02]  /*4f80*/  FADD.FTZ R7, -R0.reuse, R7 ;  /* 0x0000000700077221 */ /* 0x040fe40000010100 */
[----:B------:R-:W-:Y:S02]  /*4f90*/  FADD.FTZ R10, -R0, R10 ;  /* 0x0000000a000a7221 */ /* 0x000fe40000010100 */
[C---:B------:R-:W-:Y:S02]  /*4fa0*/  FADD.FTZ R12, -R2.reuse, R12 ;  /* 0x0000000c020c7221 */ /* 0x040fe40000010100 */
[----:B------:R-:W-:Y:S02]  /*4fb0*/  FADD.FTZ R13, -R2, R13 ;  /* 0x0000000d020d7221 */ /* 0x000fe40000010100 */
[----:B------:R-:W-:Y:S02]  /*4fc0*/  FMUL.FTZ R71, R93, R12 ;  /* 0x0000000c5d477220 */ /* 0x000fe40000410000 */
[----:B------:R-:W-:Y:S02]  /*4fd0*/  FMUL.FTZ R70, R90, R13 ;  /* 0x0000000d5a467220 */ /* 0x000fe40000410000 */
[C---:B------:R-:W-:Y:S02]  /*4fe0*/  FADD.FTZ R16, -R2.reuse, R16 ;  /* 0x0000001002107221 */ /* 0x040fe40000010100 */
[----:B------:R-:W-:Y:S02]  /*4ff0*/  FADD.FTZ R17, -R2, R17 ;  /* 0x0000001102117221 */ /* 0x000fe40000010100 */
[C---:B------:R-:W-:Y:S02]  /*5000*/  FADD.FTZ R11, -R0.reuse, R11 ;  /* 0x0000000b000b7221 */ /* 0x040fe40000010100 */
[C---:B------:R-:W-:Y:S02]  /*5010*/  FADD.FTZ R13, -R0.reuse, R14 ;  /* 0x0000000e000d7221 */ /* 0x040fe40000010100 */
[C---:B------:R-:W-:Y:S02]  /*5020*/  FADD.FTZ R12, -R0.reuse, R15 ;  /* 0x0000000f000c7221 */ /* 0x040fe40000010100 */
[C---:B------:R-:W-:Y:S02]  /*5030*/  FADD.FTZ R15, -R0.reuse, R18 ;  /* 0x00000012000f7221 */ /* 0x040fe40000010100 */
[----:B------:R-:W-:Y:S02]  /*5040*/  FADD.FTZ R14, -R0, R19 ;  /* 0x00000013000e7221 */ /* 0x000fe40000010100 */
[----:B------:R-:W-:Y:S02]  /*5050*/  FMUL.FTZ R73, R99, R4 ;  /* 0x0000000463497220 */ /* 0x000fe40000410000 */
        /* <DEDUP_REMOVED lines=12> */
[----:B------:R-:W-:Y:S01]  /*5120*/  FMUL.FTZ R14, R88, R14 ;  /* 0x0000000e580e7220 */ /* 0x000fe20000410000 */
[----:B------:R-:W-:-:S05]  /*5130*/  @!P6 BRA `(.L_x_156) ;  /* 0x000004b00000e947 */ /* 0x000fca0003800000 */
[----:B------:R-:W-:Y:S01]  /*5140*/  ISETP.GE.AND P3, PT, R200, c[0x0][0x220], PT ;  /* 0x00008800c8007a0c */ /* 0x000fe20003f66270 */
[----:B------:R-:W-:Y:S01]  /*5150*/  IMAD.MOV.U32 R11, RZ, RZ, c[0x0][0x190] ;  /* 0x00006400ff0b7624 */ /* 0x000fe200078e00ff */
[----:B------:R-:W-:Y:S01]  /*5160*/  ISETP.GE.AND P2, PT, R210, c[0x0][0x220], PT ;  /* 0x00008800d2007a0c */ /* 0x000fe20003f46270 */
[----:B------:R-:W-:Y:S01]  /*5170*/  IMAD.MOV.U32 R18, RZ, RZ, c[0x0][0x194] ;  /* 0x00006500ff127624 */ /* 0x000fe200078e00ff */
[----:B------:R-:W-:Y:S01]  /*5180*/  ISETP.GE.AND P1, PT, R211, c[0x0][0x220], PT ;  /* 0x00008800d3007a0c */ /* 0x000fe20003f26270 */
[----:B------:R-:W-:Y:S01]  /*5190*/  IMAD.U32 R3, R11, -0x40, RZ ;  /* 0xffffffc00b037824 */ /* 0x000fe200078e00ff */
[----:B------:R-:W-:Y:S01]  /*51a0*/  LOP3.LUT R0, R193, 0x1, RZ, 0xc0, !PT ;  /* 0x00000001c1007812 */ /* 0x000fe200078ec0ff */
[----:B------:R-:W-:Y:S03]  /*51b0*/  IMAD.MOV.U32 R4, RZ, RZ, -0x6000 ;  /* 0xffffa000ff047424 */ /* 0x000fe600078e00ff */
[----:B------:R-:W-:Y:S02]  /*51c0*/  LEA R2, P0, R3, R196, 0x1 ;  /* 0x000000c403027211 */ /* 0x000fe400078008ff */
[----:B------:R-:W-:Y:S02]  /*51d0*/  ISETP.NE.U32.AND P5, PT, R0, 0x1, PT ;  /* 0x000000010000780c */ /* 0x000fe40003fa5070 */
[----:B------:R-:W-:Y:S02]  /*51e0*/  SHF.R.S32.HI R5, RZ, 0x1f, R3 ;  /* 0x0000001fff057819 */ /* 0x000fe40000011403 */
[----:B------:R-:W-:Y:S02]  /*51f0*/  SEL R4, R4, 0x6000, !P5 ;  /* 0x0000600004047807 */ /* 0x000fe40006800000 */
[C---:B------:R-:W-:Y:S02]  /*5200*/  @!P3 LEA R10, P5, R11.reuse, R2, 0x6 ;  /* 0x000000020b0ab211 */ /* 0x040fe400078a30ff */
[----:B------:R-:W-:Y:S01]  /*5210*/  LEA R0, P4, R11, R3, 0x5 ;  /* 0x000000030b007211 */ /* 0x000fe200078828ff */
[--C-:B------:R-:W-:Y:S01]  /*5220*/  IMAD.IADD R190, R190, 0x1, R4.reuse ;  /* 0x00000001bebe7824 */ /* 0x100fe200078e0204 */
[----:B------:R-:W-:Y:S01]  /*5230*/  LEA.HI.X.SX32 R3, R3, R197, 0x1, P0 ;  /* 0x000000c503037211 */ /* 0x000fe200000f0eff */
[--C-:B------:R-:W-:Y:S01]  /*5240*/  IMAD.IADD R192, R192, 0x1, R4.reuse ;  /* 0x00000001c0c07824 */ /* 0x100fe200078e0204 */
[CC--:B------:R-:W-:Y:S01]  /*5250*/  @!P1 LEA R6, P0, R0.reuse, R196.reuse, 0x1 ;  /* 0x000000c400069211 */ /* 0x0c0fe200078008ff */
[----:B------:R-:W-:Y:S01]  /*5260*/  IMAD.IADD R175, R175, 0x1, R4 ;  /* 0x00000001afaf7824 */ /* 0x000fe200078e0204 */
[----:B------:R1:W-:Y:S01]  /*5270*/  @P3 STS [R190], RZ ;  /* 0x000000ffbe003388 */ /* 0x0003e20000000800 */
[C-C-:B------:R-:W-:Y:S02]  /*5280*/  LEA.HI.X R5, R11.reuse, R5, R18.reuse, 0x5, P4 ;  /* 0x000000050b057211 */ /* 0x140fe400020f2c12 */
[----:B------:R-:W-:Y:S01]  /*5290*/  @!P3 LEA.HI.X R11, R11, R3, R18, 0x6, P5 ;  /* 0x000000030b0bb211 */ /* 0x000fe200028f3412 */
[----:B------:R1:W-:Y:S01]  /*52a0*/  @P3 STS [R190+0x4], RZ ;  /* 0x000004ffbe003388 */ /* 0x0003e20000000800 */
[C---:B------:R-:W-:Y:S01]  /*52b0*/  @!P2 LEA R8, P4, R0.reuse, R196, 0x1 ;  /* 0x000000c40008a211 */ /* 0x040fe200078808ff */
[----:B------:R-:W-:Y:S01]  /*52c0*/  IMAD.MOV.U32 R196, RZ, RZ, R2 ;  /* 0x000000ffffc47224 */ /* 0x000fe200078e0002 */
[CCC-:B------:R-:W-:Y:S01]  /*52d0*/  @!P1 LEA.HI.X R7, R0.reuse, R197.reuse, R5.reuse, 0x1, P0 ;  /* 0x000000c500079211 */ /* 0x1c0fe200000f0c05 */
[----:B------:R1:W-:Y:S01]  /*52e0*/  @P3 STS [R190+0x8], RZ ;  /* 0x000008ffbe003388 */ /* 0x0003e20000000800 */
[----:B------:R-:W-:Y:S01]  /*52f0*/  @!P2 LEA.HI.X R9, R0, R197, R5, 0x1, P4 ;  /* 0x000000c50009a211 */ /* 0x000fe200020f0c05 */
[----:B------:R-:W-:Y:S02]  /*5300*/  IMAD.MOV.U32 R197, RZ, RZ, R3 ;  /* 0x000000ffffc57224 */ /* 0x000fe400078e0003 */
        /* <DEDUP_REMOVED lines=45> */
[----:B------:R-:W0:Y:S02]  /*55e0*/  LDGDEPBAR ;  /* 0x00000000000079af */ /* 0x000e240000000000 */
.L_x_156:
[----:B-1----:R-:W-:Y:S02]  /*55f0*/  F2FP.PACK_AB R6, R72, R73 ;  /* 0x000000494806723e */ /* 0x002fe400000000ff */
[----:B------:R-:W-:Y:S02]  /*5600*/  F2FP.PACK_AB R5, R16, R17 ;  /* 0x000000111005723e */ /* 0x000fe400000000ff */
[----:B------:R-:W-:Y:S01]  /*5610*/  F2FP.PACK_AB R4, R76, R77 ;  /* 0x0000004d4c04723e */ /* 0x000fe200000000ff */
[----:B------:R-:W-:Y:S01]  /*5620*/  STS [R203+0x1e000], R6 ;  /* 0x01e00006cb007388 */ /* 0x000fe20000000800 */
[----:B------:R-:W-:Y:S02]  /*5630*/  F2FP.PACK_AB R3, R68, R69 ;  /* 0x000000454403723e */ /* 0x000fe400000000ff */
[----:B------:R-:W-:Y:S02]  /*5640*/  F2FP.PACK_AB R2, R70, R71 ;  /* 0x000000474602723e */ /* 0x000fe400000000ff */
[----:B------:R-:W-:Y:S01]  /*5650*/  STS [R203+0x1e400], R5 ;  /* 0x01e40005cb007388 */ /* 0x000fe20000000800 */
[----:B------:R-:W-:Y:S02]  /*5660*/  F2FP.PACK_AB R0, R12, R13 ;  /* 0x0000000d0c00723e */ /* 0x000fe400000000ff */
[----:B------:R-:W-:Y:S02]  /*5670*/  F2FP.PACK_AB R8, R74, R75 ;  /* 0x0000004b4a08723e */ /* 0x000fe400000000ff */
[----:B------:R-:W-:Y:S01]  /*5680*/  STS [R206+0x1e000], R4 ;  /* 0x01e00004ce007388 */ /* 0x000fe20000000800 */
[----:B------:R-:W-:Y:S04]  /*5690*/  F2FP.PACK_AB R7, R14, R15 ;  /* 0x0000000f0e07723e */ /* 0x000fe800000000ff */
[----:B------:R-:W-:Y:S05]  /*56a0*/  STS [R206+0x1e400], R3 ;  /* 0x01e40003ce007388 */ /* 0x000fea0000000800 */
[----:B------:R-:W-:Y:S05]  /*56b0*/  STS [R204+0x1e000], R2 ;  /* 0x01e00002cc007388 */ /* 0x000fea0000000800 */
[----:B------:R1:W-:Y:S05]  /*56c0*/  STS [R204+0x1e400], R0 ;  /* 0x01e40000cc007388 */ /* 0x0003ea0000000800 */
[----:B------:R-:W-:Y:S05]  /*56d0*/  STS [R205+0x1e000], R8 ;  /* 0x01e00008cd007388 */ /* 0x000fea0000000800 */
[----:B------:R-:W-:Y:S05]  /*56e0*/  STS [R205+0x1e400], R7 ;  /* 0x01e40007cd007388 */ /* 0x000fea0000000800 */
[----:B------:R-:W-:Y:S01]  /*56f0*/  BAR.SYNC.DEFER_BLOCKING 0x0 ;  /* 0x0000000000007b1d */ /* 0x000fe20000010000 */
[----:B-1----:R-:W-:Y:S05]  /*5700*/  IMAD.SHL.U32 R0, R186, 0x2, RZ ;  /* 0x00000002ba007824 */ /* 0x002fea00078e00ff */
[----:B------:R-:W-:Y:S05]  /*5710*/  LDSM.16.MT88.4 R4, [R174+0x20000] ;  /* 0x02000000ae04783b */ /* 0x000fea0000004200 */
[----:B------:R-:W1:Y:S05]  /*5720*/  LDSM.16.MT88.4 R8, [R0+0xc000] ;  /* 0x00c000000008783b */ /* 0x000e6a0000004200 */
[----:B------:R-:W2:Y:S05]  /*5730*/  LDSM.16.MT88.4 R12, [R173+0x20000] ;  /* 0x02000000ad0c783b */ /* 0x000eaa0000004200 */
[----:B------:R-:W3:Y:S05]  /*5740*/  LDSM.16.MT88.4 R16, [R0+0xe000] ;  /* 0x00e000000010783b */ /* 0x000eea0000004200 */
[----:B------:R-:W4:Y:S05]  /*5750*/  LDSM.16.MT88.4 R68, [R0+0x10000] ;  /* 0x010000000044783b */ /* 0x000f2a0000004200 */
[----:B------:R-:W-:Y:S05]  /*5760*/  LDSM.16.MT88.4 R72, [R174+0x20800] ;  /* 0x02080000ae48783b */ /* 0x000fea0000004200 */
[----:B------:R-:W5:Y:S05]  /*5770*/  LDSM.16.MT88.4 R76, [R0+0xc800] ;  /* 0x00c80000004c783b */ /* 0x000f6a0000004200 */
[----:B------:R-:W3:Y:S05]  /*5780*/  LDSM.16.MT88.4 R80, [R173+0x20800] ;  /* 0x02080000ad50783b */ /* 0x000eea0000004200 */
[----:B------:R-:W4:Y:S01]  /*5790*/  LDSM.16.MT88.4 R84, [R0+0xe800] ;  /* 0x00e800000054783b */ /* 0x000f220000004200 */
[-C--:B-1----:R-:W-:Y:S04]  /*57a0*/  HMMA.16816.F32 R20, R4, R8.reuse, R20 ;  /* 0x000000080414723c */ /* 0x082fe80000001814 */
[----:B------:R-:W-:Y:S04]  /*57b0*/  LDSM.16.MT88.4 R88, [R173+0x21800] ;  /* 0x02180000ad58783b */ /* 0x000fe80000004200 */
[C---:B--2---:R-:W-:Y:S08]  /*57c0*/  HMMA.16816.F32 R24, R12.reuse, R8, R24 ;  /* 0x000000080c18723c */ /* 0x044ff00000001818 */
[-C--:B------:R-:W-:Y:S08]  /*57d0*/  HMMA.16816.F32 R28, R12, R10.reuse, R28 ;  /* 0x0000000a0c1c723c */ /* 0x080ff0000000181c */
[C---:B------:R-:W-:Y:S01]  /*57e0*/  HMMA.16816.F32 R32, R4.reuse, R10, R32 ;  /* 0x0000000a0420723c */ /* 0x040fe20000001820 */
[----:B------:R-:W1:Y:S07]  /*57f0*/  LDSM.16.MT88.4 R8, [R0+0x10800] ;  /* 0x010800000008783b */ /* 0x000e6e0000004200 */
[-C--:B---3--:R-:W-:Y:S08]  /*5800*/  HMMA.16816.F32 R36, R4, R16.reuse, R36 ;  /* 0x000000100424723c */ /* 0x088ff00000001824 */
[C---:B------:R-:W-:Y:S08]  /*5810*/  HMMA.16816.F32 R40, R12.reuse, R16, R40 ;  /* 0x000000100c28723c */ /* 0x040ff00000001828 */
[-C--:B------:R-:W-:Y:S08]  /*5820*/  HMMA.16816.F32 R44, R12, R18.reuse, R44 ;  /* 0x000000120c2c723c */ /* 0x080ff0000000182c */
[C---:B------:R-:W-:Y:S01]  /*5830*/  HMMA.16816.F32 R48, R4.reuse, R18, R48 ;  /* 0x000000120430723c */ /* 0x040fe20000001830 */
[----:B------:R-:W-:Y:S07]  /*5840*/  LDSM.16.MT88.4 R16, [R173+0x21000] ;  /* 0x02100000ad10783b */ /* 0x000fee0000004200 */
[-C--:B----4-:R-:W-:Y:S08]  /*5850*/  HMMA.16816.F32 R52, R4, R68.reuse, R52 ;  /* 0x000000440434723c */ /* 0x090ff00000001834 */
[C---:B------:R-:W-:Y:S08]  /*5860*/  HMMA.16816.F32 R56, R12.reuse, R68, R56 ;  /* 0x000000440c38723c */ /* 0x040ff00000001838 */
[-C--:B------:R-:W-:Y:S01]  /*5870*/  HMMA.16816.F32 R60, R12, R70.reuse, R60 ;  /* 0x000000460c3c723c */ /* 0x080fe2000000183c */
[----:B------:R-:W-:Y:S07]  /*5880*/  LDSM.16.MT88.4 R12, [R0+0xd000] ;  /* 0x00d00000000c783b */ /* 0x000fee0000004200 */
[----:B------:R-:W-:Y:S01]  /*5890*/  HMMA.16816.F32 R64, R4, R70, R64 ;  /* 0x000000460440723c */ /* 0x000fe20000001840 */
[----:B------:R-:W2:Y:S05]  /*58a0*/  LDSM.16.MT88.4 R4, [R174+0x21000] ;  /* 0x02100000ae04783b */ /* 0x000eaa0000004200 */
[----:B------:R-:W3:Y:S02]  /*58b0*/  LDSM.16.MT88.4 R68, [R0+0xf000] ;  /* 0x00f000000044783b */ /* 0x000ee40000004200 */
[-C--:B-----5:R-:W-:Y:S08]  /*58c0*/  HMMA.16816.F32 R20, R72, R76.reuse, R20 ;  /* 0x0000004c4814723c */ /* 0x0a0ff00000001814 */
[C---:B------:R-:W-:Y:S08]  /*58d0*/  HMMA.16816.F32 R24, R80.reuse, R76, R24 ;  /* 0x0000004c5018723c */ /* 0x040ff00000001818 */
[-C--:B------:R-:W-:Y:S08]  /*58e0*/  HMMA.16816.F32 R28, R80, R78.reuse, R28 ;  /* 0x0000004e501c723c */ /* 0x080ff0000000181c */
[C---:B------:R-:W-:Y:S01]  /*58f0*/  HMMA.16816.F32 R32, R72.reuse, R78, R32 ;  /* 0x0000004e4820723c */ /* 0x040fe20000001820 */
[----:B------:R-:W4:Y:S07]  /*5900*/  LDSM.16.MT88.4 R76, [R0+0x11000] ;  /* 0x01100000004c783b */ /* 0x000f2e0000004200 */
        /* <DEDUP_REMOVED lines=10> */
[----:B------:R-:W5:Y:S05]  /*59b0*/  LDSM.16.MT88.4 R8, [R0+0xf800] ;  /* 0x00f800000008783b */ /* 0x000f6a0000004200 */
[----:B------:R-:W1:Y:S02]  /*59c0*/  LDSM.16.MT88.4 R72, [R0+0x11800] ;  /* 0x011800000048783b */ /* 0x000e640000004200 */
[-C--:B--2---:R-:W-:Y:S03]  /*59d0*/  HMMA.16816.F32 R20, R4, R12.reuse, R20 ;  /* 0x0000000c0414723c */ /* 0x084fe60000001814 */
[----:B------:R-:W-:Y:S05]  /*59e0*/  BAR.SYNC.DEFER_BLOCKING 0x0 ;  /* 0x0000000000007b1d */ /* 0x000fea0000010000 */
[C---:B------:R-:W-:Y:S08]  /*59f0*/  HMMA.16816.F32 R24, R16.reuse, R12, R24 ;  /* 0x0000000c1018723c */ /* 0x040ff00000001818 */
[-C--:B------:R-:W-:Y:S08]  /*5a00*/  HMMA.16816.F32 R28, R16, R14.reuse, R28 ;  /* 0x0000000e101c723c */ /* 0x080ff0000000181c */
[C---:B------:R-:W-:Y:S08]  /*5a10*/  HMMA.16816.F32 R32, R4.reuse, R14, R32 ;  /* 0x0000000e0420723c */ /* 0x040ff00000001820 */
[-C--:B---3--:R-:W-:Y:S08]  /*5a20*/  HMMA.16816.F32 R36, R4, R68.reuse, R36 ;  /* 0x000000440424723c */ /* 0x088ff00000001824 */
[C---:B------:R-:W-:Y:S08]  /*5a30*/  HMMA.16816.F32 R40, R16.reuse, R68, R40 ;  /* 0x000000441028723c */ /* 0x040ff00000001828 */
[-C--:B------:R-:W-:Y:S08]  /*5a40*/  HMMA.16816.F32 R44, R16, R70.reuse, R44 ;  /* 0x00000046102c723c */ /* 0x080ff0000000182c */
[C---:B------:R-:W-:Y:S08]  /*5a50*/  HMMA.16816.F32 R48, R4.reuse, R70, R48 ;  /* 0x000000460430723c */ /* 0x040ff00000001830 */
[-C--:B----4-:R-:W-:Y:S08]  /*5a60*/  HMMA.16816.F32 R52, R4, R76.reuse, R52 ;  /* 0x0000004c0434723c */ /* 0x090ff00000001834 */
[C---:B------:R-:W-:Y:S08]  /*5a70*/  HMMA.16816.F32 R56, R16.reuse, R76, R56 ;  /* 0x0000004c1038723c */ /* 0x040ff00000001838 */
[-C--:B------:R-:W-:Y:S08]  /*5a80*/  HMMA.16816.F32 R60, R16, R78.reuse, R60 ;  /* 0x0000004e103c723c */ /* 0x080ff0000000183c */
[----:B------:R-:W-:Y:S08]  /*5a90*/  HMMA.16816.F32 R64, R4, R78, R64 ;  /* 0x0000004e0440723c */ /* 0x000ff00000001840 */
[-C--:B-1----:R-:W-:Y:S08]  /*5aa0*/  HMMA.16816.F32 R20, R80, R84.reuse, R20 ;  /* 0x000000545014723c */ /* 0x082ff00000001814 */
[C---:B------:R-:W-:Y:S08]  /*5ab0*/  HMMA.16816.F32 R24, R88.reuse, R84, R24 ;  /* 0x000000545818723c */ /* 0x040ff00000001818 */
[-C--:B------:R-:W-:Y:S08]  /*5ac0*/  HMMA.16816.F32 R28, R88, R86.reuse, R28 ;  /* 0x00000056581c723c */ /* 0x080ff0000000181c */
[C---:B------:R-:W-:Y:S08]  /*5ad0*/  HMMA.16816.F32 R32, R80.reuse, R86, R32 ;  /* 0x000000565020723c */ /* 0x040ff00000001820 */
[-C--:B-----5:R-:W-:Y:S08]  /*5ae0*/  HMMA.16816.F32 R36, R80, R8.reuse, R36 ;  /* 0x000000085024723c */ /* 0x0a0ff00000001824 */
        /* <DEDUP_REMOVED lines=8> */
[----:B------:R-:W-:Y:S01]  /*5b70*/  IMAD.MOV.U32 R11, RZ, RZ, c[0x0][0x370] ;  /* 0x0000dc00ff0b7624 */ /* 0x000fe200078e00ff */
[----:B------:R-:W-:Y:S01]  /*5b80*/  ISETP.GE.AND P3, PT, R200, c[0x0][0x220], PT ;  /* 0x00008800c8007a0c */ /* 0x000fe20003f66270 */
[----:B------:R-:W-:Y:S01]  /*5b90*/  IMAD.MOV.U32 R12, RZ, RZ, c[0x0][0x374] ;  /* 0x0000dd00ff0c7624 */ /* 0x000fe200078e00ff */
[----:B------:R-:W-:Y:S01]  /*5ba0*/  ISETP.GE.AND P2, PT, R210, c[0x0][0x220], PT ;  /* 0x00008800d2007a0c */ /* 0x000fe20003f46270 */
[----:B------:R-:W-:Y:S01]  /*5bb0*/  IMAD.U32 R3, R11, -0x40, RZ ;  /* 0xffffffc00b037824 */ /* 0x000fe200078e00ff */
[----:B------:R-:W-:Y:S04]  /*5bc0*/  ISETP.GE.AND P1, PT, R211, c[0x0][0x220], PT ;  /* 0x00008800d3007a0c */ /* 0x000fe80003f26270 */
[----:B------:R-:W-:Y:S02]  /*5bd0*/  LEA R2, P0, R3, R194, 0x1 ;  /* 0x000000c203027211 */ /* 0x000fe400078008ff */
[----:B------:R-:W-:Y:S02]  /*5be0*/  SHF.R.S32.HI R5, RZ, 0x1f, R3 ;  /* 0x0000001fff057819 */ /* 0x000fe40000011403 */
[----:B------:R-:W-:Y:S01]  /*5bf0*/  LEA R4, P4, R11, R3, 0x5 ;  /* 0x000000030b047211 */ /* 0x000fe200078828ff */
        /* <DEDUP_REMOVED lines=8> */
[C-C-:B------:R-:W-:Y:S02]  /*5c80*/  LEA.HI.X R5, R11.reuse, R5, R12.reuse, 0x5, P4 ;  /* 0x000000050b057211 */ /* 0x140fe400020f2c0c */
[----:B------:R-:W-:Y:S01]  /*5c90*/  @!P3 LEA.HI.X R11, R11, R3, R12, 0x6, P5 ;  /* 0x000000030b0bb211 */ /* 0x000fe200028f340c */
[----:B------:R1:W-:Y:S01]  /*5ca0*/  @P2 STS.128 [R191+0xe000], RZ ;  /* 0x00e000ffbf002388 */ /* 0x0003e20000000c00 */
[C---:B------:R-:W-:Y:S01]  /*5cb0*/  @!P2 LEA R8, P4, R4.reuse, R194, 0x1 ;  /* 0x000000c20408a211 */ /* 0x040fe200078808ff */
[----:B------:R-:W-:Y:S01]  /*5cc0*/  IMAD.MOV.U32 R194, RZ, RZ, R2 ;  /* 0x000000ffffc27224 */ /* 0x000fe200078e0002 */
[CCC-:B------:R-:W-:Y:S01]  /*5cd0*/  @!P1 LEA.HI.X R7, R4.reuse, R195.reuse, R5.reuse, 0x1, P0 ;  /* 0x000000c304079211 */ /* 0x1c0fe200000f0c05 */
[----:B------:R-:W-:Y:S01]  /*5ce0*/  @!PT LDS RZ, [RZ] ;  /* 0x00000000fffff984 */ /* 0x000fe20000000800 */
[----:B------:R-:W-:Y:S01]  /*5cf0*/  @!PT LDS RZ, [RZ] ;  /* 0x00000000fffff984 */ /* 0x000fe20000000800 */
[----:B------:R-:W-:Y:S01]  /*5d00*/  @!PT LDS RZ, [RZ] ;  /* 0x00000000fffff984 */ /* 0x000fe20000000800 */
[----:B------:R1:W-:Y:S01]  /*5d10*/  @!P2 LDGSTS.E.BYPASS.LTC128B.128 [R191+0xe000], [R2.64+0x80] ;  /* 0x0e00008002bfafae */ /* 0x0003e2000b901d46 */
[----:B------:R-:W-:Y:S01]  /*5d20*/  @!P2 LEA.HI.X R9, R4, R195, R5, 0x1, P4 ;  /* 0x000000c30409a211 */ /* 0x000fe200020f0c05 */
[----:B------:R-:W-:Y:S02]  /*5d30*/  IMAD.MOV.U32 R195, RZ, RZ, R3 ;  /* 0x000000ffffc37224 */ /* 0x000fe400078e0003 */
        /* <DEDUP_REMOVED lines=20> */
[----:B------:R-:W0:Y:S02]  /*5e80*/  LDGDEPBAR ;  /* 0x00000000000079af */ /* 0x000e240000000000 */
.L_x_157:
[----:B------:R-:W-:Y:S01]  /*5e90*/  LDSM.16.M88.4 R96, [R181] ;  /* 0x00000000b560783b */ /* 0x000fe20000000200 */
[C---:B-1----:R-:W-:Y:S03]  /*5ea0*/  LEA R2, P1, R198.reuse, R188, 0x2 ;  /* 0x000000bcc6027211 */ /* 0x042fe600078210ff */
[----:B------:R-:W1:Y:S01]  /*5eb0*/  LDSM.16.MT88.4 R16, [R0+0x12000] ;  /* 0x012000000010783b */ /* 0x000e620000004200 */
[-C--:B------:R-:W-:Y:S03]  /*5ec0*/  LEA.HI.X.SX32 R3, R198, R189.reuse, 0x2, P1 ;  /* 0x000000bdc6037211 */ /* 0x080fe600008f16ff */
[----:B------:R-:W2:Y:S04]  /*5ed0*/  LDSM.16.M88.4 R92, [R181+0x1000] ;  /* 0x00100000b55c783b */ /* 0x000ea80000000200 */
[----:B------:R-:W3:Y:S04]  /*5ee0*/  LDSM.16.MT88.4 R80, [R0+0x14000] ;  /* 0x014000000050783b */ /* 0x000ee80000004200 */
[----:B------:R-:W4:Y:S04]  /*5ef0*/  LDSM.16.MT88.4 R148, [R0+0x16000] ;  /* 0x016000000094783b */ /* 0x000f280000004200 */
[----:B------:R-:W-:Y:S04]  /*5f00*/  LDSM.16.M88.4 R152, [R182] ;  /* 0x00000000b698783b */ /* 0x000fe80000000200 */
[----:B------:R-:W3:Y:S04]  /*5f10*/  LDSM.16.MT88.4 R156, [R0+0x12800] ;  /* 0x01280000009c783b */ /* 0x000ee80000004200 */
[----:B------:R-:W3:Y:S04]  /*5f20*/  LDSM.16.M88.4 R160, [R182+0x1000] ;  /* 0x00100000b6a0783b */ /* 0x000ee80000000200 */
[----:B------:R-:W-:Y:S01]  /*5f30*/  LDSM.16.MT88.4 R164, [R0+0x16800] ;  /* 0x0168000000a4783b */ /* 0x000fe20000004200 */
[-C--:B-1----:R-:W-:Y:S08]  /*5f40*/  HMMA.16816.F32 R4, R96, R16.reuse, RZ ;  /* 0x000000106004723c */ /* 0x082ff000000018ff */
[C---:B--2---:R-:W-:Y:S08]  /*5f50*/  HMMA.16816.F32 R8, R92.reuse, R16, RZ ;  /* 0x000000105c08723c */ /* 0x044ff000000018ff */
[-C--:B------:R-:W-:Y:S08]  /*5f60*/  HMMA.16816.F32 R12, R92, R18.reuse, RZ ;  /* 0x000000125c0c723c */ /* 0x080ff000000018ff */
[C---:B------:R-:W-:Y:S08]  /*5f70*/  HMMA.16816.F32 R16, R96.reuse, R18, RZ ;  /* 0x000000126010723c */ /* 0x040ff000000018ff */
[-C--:B---3--:R-:W-:Y:S08]  /*5f80*/  HMMA.16816.F32 R68, R96, R80.reuse, RZ ;  /* 0x000000506044723c */ /* 0x088ff000000018ff */
[C---:B------:R-:W-:Y:S08]  /*5f90*/  HMMA.16816.F32 R72, R92.reuse, R80, RZ ;  /* 0x000000505c48723c */ /* 0x040ff000000018ff */
[-C--:B------:R-:W-:Y:S08]  /*5fa0*/  HMMA.16816.F32 R76, R92, R82.reuse, RZ ;  /* 0x000000525c4c723c */ /* 0x080ff000000018ff */
[C---:B------:R-:W-:Y:S08]  /*5fb0*/  HMMA.16816.F32 R80, R96.reuse, R82, RZ ;  /* 0x000000526050723c */ /* 0x040ff000000018ff */
[-C--:B----4-:R-:W-:Y:S08]  /*5fc0*/  HMMA.16816.F32 R84, R96, R148.reuse, RZ ;  /* 0x000000946054723c */ /* 0x090ff000000018ff */
[C---:B------:R-:W-:Y:S08]  /*5fd0*/  HMMA.16816.F32 R88, R92.reuse, R148, RZ ;  /* 0x000000945c58723c */ /* 0x040ff000000018ff */
[-C--:B------:R-:W-:Y:S08]  /*5fe0*/  HMMA.16816.F32 R92, R92, R150.reuse, RZ ;  /* 0x000000965c5c723c */ /* 0x080ff000000018ff */
[----:B------:R-:W-:Y:S01]  /*5ff0*/  HMMA.16816.F32 R96, R96, R150, RZ ;  /* 0x000000966060723c */ /* 0x000fe200000018ff */
[----:B------:R-:W1:Y:S07]  /*6000*/  LDSM.16.MT88.4 R148, [R0+0x14800] ;  /* 0x014800000094783b */ /* 0x000e6e0000004200 */
[-C--:B------:R-:W-:Y:S08]  /*6010*/  HMMA.16816.F32 R4, R152, R156.reuse, R4 ;  /* 0x0000009c9804723c */ /* 0x080ff00000001804 */
[C---:B------:R-:W-:Y:S08]  /*6020*/  HMMA.16816.F32 R8, R160.reuse, R156, R8 ;  /* 0x0000009ca008723c */ /* 0x040ff00000001808 */
[-C--:B------:R-:W-:Y:S08]  /*6030*/  HMMA.16816.F32 R12, R160, R158.reuse, R12 ;  /* 0x0000009ea00c723c */ /* 0x080ff0000000180c */
[C---:B------:R-:W-:Y:S01]  /*6040*/  HMMA.16816.F32 R16, R152.reuse, R158, R16 ;  /* 0x0000009e9810723c */ /* 0x040fe20000001810 */
[----:B------:R-:W-:Y:S07]  /*6050*/  LDSM.16.MT88.4 R156, [R0+0x13000] ;  /* 0x01300000009c783b */ /* 0x000fee0000004200 */
[-C--:B-1----:R-:W-:Y:S08]  /*6060*/  HMMA.16816.F32 R68, R152, R148.reuse, R68 ;  /* 0x000000949844723c */ /* 0x082ff00000001844 */
[C---:B------:R-:W-:Y:S08]  /*6070*/  HMMA.16816.F32 R72, R160.reuse, R148, R72 ;  /* 0x00000094a048723c */ /* 0x040ff00000001848 */
[-C--:B------:R-:W-:Y:S08]  /*6080*/  HMMA.16816.F32 R76, R160, R150.reuse, R76 ;  /* 0x00000096a04c723c */ /* 0x080ff0000000184c */
[C---:B------:R-:W-:Y:S01]  /*6090*/  HMMA.16816.F32 R80, R152.reuse, R150, R80 ;  /* 0x000000969850723c */ /* 0x040fe20000001850 */
[----:B------:R-:W1:Y:S07]  /*60a0*/  LDSM.16.M88.4 R148, [R183] ;  /* 0x00000000b794783b */ /* 0x000e6e0000000200 */
[-C--:B------:R-:W-:Y:S08]  /*60b0*/  HMMA.16816.F32 R84, R152, R164.reuse, R84 ;  /* 0x000000a49854723c */ /* 0x080ff00000001854 */
[C---:B------:R-:W-:Y:S08]  /*60c0*/  HMMA.16816.F32 R88, R160.reuse, R164, R88 ;  /* 0x000000a4a058723c */ /* 0x040ff00000001858 */
[-C--:B------:R-:W-:Y:S01]  /*60d0*/  HMMA.16816.F32 R92, R160, R166.reuse, R92 ;  /* 0x000000a6a05c723c */ /* 0x080fe2000000185c */
[----:B------:R-:W2:Y:S07]  /*60e0*/  LDSM.16.M88.4 R160, [R183+0x1000] ;  /* 0x00100000b7a0783b */ /* 0x000eae0000000200 */
[----:B------:R-:W-:Y:S01]  /*60f0*/  HMMA.16816.F32 R96, R152, R166, R96 ;  /* 0x000000a69860723c */ /* 0x000fe20000001860 */
[----:B------:R-:W3:Y:S04]  /*6100*/  LDSM.16.MT88.4 R152, [R0+0x15000] ;  /* 0x015000000098783b */ /* 0x000ee80000004200 */
[----:B------:R-:W4:Y:S03]  /*6110*/  LDSM.16.MT88.4 R164, [R0+0x17000] ;  /* 0x0170000000a4783b */ /* 0x000f260000004200 */
[-C--:B-1----:R-:W-:Y:S08]  /*6120*/  HMMA.16816.F32 R4, R148, R156.reuse, R4 ;  /* 0x0000009c9404723c */ /* 0x082ff00000001804 */
[C---:B--2---:R-:W-:Y:S08]  /*6130*/  HMMA.16816.F32 R8, R160.reuse, R156, R8 ;  /* 0x0000009ca008723c */ /* 0x044ff00000001808 */
[-C--:B------:R-:W-:Y:S08]  /*6140*/  HMMA.16816.F32 R12, R160, R158.reuse, R12 ;  /* 0x0000009ea00c723c */ /* 0x080ff0000000180c */
[C---:B------:R-:W-:Y:S01]  /*6150*/  HMMA.16816.F32 R16, R148.reuse, R158, R16 ;  /* 0x0000009e9410723c */ /* 0x040fe20000001810 */
[----:B------:R-:W-:Y:S07]  /*6160*/  LDSM.16.MT88.4 R156, [R0+0x13800] ;  /* 0x01380000009c783b */ /* 0x000fee0000004200 */
[-C--:B---3--:R-:W-:Y:S08]  /*6170*/  HMMA.16816.F32 R68, R148, R152.reuse, R68 ;  /* 0x000000989444723c */ /* 0x088ff00000001844 */
[C---:B------:R-:W-:Y:S08]  /*6180*/  HMMA.16816.F32 R72, R160.reuse, R152, R72 ;  /* 0x00000098a048723c */ /* 0x040ff00000001848 */
[-C--:B------:R-:W-:Y:S08]  /*6190*/  HMMA.16816.F32 R76, R160, R154.reuse, R76 ;  /* 0x0000009aa04c723c */ /* 0x080ff0000000184c */
[C---:B------:R-:W-:Y:S01]  /*61a0*/  HMMA.16816.F32 R80, R148.reuse, R154, R80 ;  /* 0x0000009a9450723c */ /* 0x040fe20000001850 */
[----:B------:R-:W1:Y:S07]  /*61b0*/  LDSM.16.M88.4 R152, [R184] ;  /* 0x00000000b898783b */ /* 0x000e6e0000000200 */
[-C--:B----4-:R-:W-:Y:S08]  /*61c0*/  HMMA.16816.F32 R84, R148, R164.reuse, R84 ;  /* 0x000000a49454723c */ /* 0x090ff00000001854 */
[C---:B------:R-:W-:Y:S08]  /*61d0*/  HMMA.16816.F32 R88, R160.reuse, R164, R88 ;  /* 0x000000a4a058723c */ /* 0x040ff00000001858 */
[-C--:B------:R-:W-:Y:S01]  /*61e0*/  HMMA.16816.F32 R92, R160, R166.reuse, R92 ;  /* 0x000000a6a05c723c */ /* 0x080fe2000000185c */
[----:B------:R-:W2:Y:S07]  /*61f0*/  LDSM.16.M88.4 R160, [R184+0x1000] ;  /* 0x00100000b8a0783b */ /* 0x000eae0000000200 */
[----:B------:R-:W-:Y:S01]  /*6200*/  HMMA.16816.F32 R96, R148, R166, R96 ;  /* 0x000000a69460723c */ /* 0x000fe20000001860 */
[----:B------:R-:W3:Y:S04]  /*6210*/  LDSM.16.MT88.4 R148, [R0+0x15800] ;  /* 0x015800000094783b */ /* 0x000ee80000004200 */
[----:B------:R4:W3:Y:S03]  /*6220*/  LDSM.16.MT88.4 R164, [R0+0x17800] ;  /* 0x0178000000a4783b */ /* 0x0008e60000004200 */
[-C--:B-1----:R-:W-:Y:S01]  /*6230*/  HMMA.16816.F32 R4, R152, R156.reuse, R4 ;  /* 0x0000009c9804723c */ /* 0x082fe20000001804 */
[----:B----4-:R-:W-:Y:S04]  /*6240*/  IMAD.MOV.U32 R0, RZ, RZ, c[0x0][0x22c] ;  /* 0x00008b00ff007624 */ /* 0x010fe800078e00ff */
[----:B------:R-:W-:Y:S03]  /*6250*/  IMAD R0, R0, c[0x0][0x1c0], RZ ;  /* 0x0000700000007a24 */ /* 0x000fe600078e02ff */
[C---:B--2---:R-:W-:Y:S04]  /*6260*/  HMMA.16816.F32 R8, R160.reuse, R156, R8 ;  /* 0x0000009ca008723c */ /* 0x044fe80000001808 */
[----:B------:R-:W-:Y:S03]  /*6270*/  IMAD R0, R0, 0x18, RZ ;  /* 0x0000001800007824 */ /* 0x000fe600078e02ff */
[----:B------:R-:W-:Y:S01]  /*6280*/  IMAD.MOV.U32 R156, RZ, RZ, c[0x0][0x22c] ;  /* 0x00008b00ff9c7624 */ /* 0x000fe200078e00ff */
[-C--:B------:R-:W-:Y:S01]  /*6290*/  HMMA.16816.F32 R12, R160, R158.reuse, R12 ;  /* 0x0000009ea00c723c */ /* 0x080fe2000000180c */
[----:B------:R-:W-:Y:S03]  /*62a0*/  IMAD.MOV.U32 R157, RZ, RZ, c[0x0][0x22c] ;  /* 0x00008b00ff9d7624 */ /* 0x000fe600078e00ff */
[----:B------:R-:W-:Y:S02]  /*62b0*/  IMAD R156, R156, c[0x0][0x1c0], RZ ;  /* 0x000070009c9c7a24 */ /* 0x000fe400078e02ff */
[----:B------:R-:W-:Y:S02]  /*62c0*/  IMAD R157, R157, c[0x0][0x1c0], RZ ;  /* 0x000070009d9d7a24 */ /* 0x000fe400078e02ff */
[C---:B------:R-:W-:Y:S04]  /*62d0*/  HMMA.16816.F32 R16, R152.reuse, R158, R16 ;  /* 0x0000009e9810723c */ /* 0x040fe80000001810 */
[----:B------:R-:W-:Y:S02]  /*62e0*/  IMAD R156, R156, 0x28, RZ ;  /* 0x000000289c9c7824 */ /* 0x000fe400078e02ff */
[----:B------:R-:W-:Y:S02]  /*62f0*/  IMAD R157, R157, 0x30, RZ ;  /* 0x000000309d9d7824 */ /* 0x000fe400078e02ff */
[-C--:B---3--:R-:W-:Y:S01]  /*6300*/  HMMA.16816.F32 R68, R152, R148.reuse, R68 ;  /* 0x000000949844723c */ /* 0x088fe20000001844 */
[----:B------:R-:W-:Y:S04]  /*6310*/  IMAD.MOV.U32 R159, RZ, RZ, c[0x0][0x22c] ;  /* 0x00008b00ff9f7624 */ /* 0x000fe800078e00ff */
[----:B------:R-:W-:Y:S03]  /*6320*/  IMAD R159, R159, c[0x0][0x1c0], RZ ;  /* 0x000070009f9f7a24 */ /* 0x000fe600078e02ff */
[C---:B------:R-:W-:Y:S04]  /*6330*/  HMMA.16816.F32 R72, R160.reuse, R148, R72 ;  /* 0x00000094a048723c */ /* 0x040fe80000001848 */
[----:B------:R-:W-:Y:S03]  /*6340*/  IMAD.SHL.U32 R159, R159, 0x20, RZ ;  /* 0x000000209f9f7824 */ /* 0x000fe600078e00ff */
[----:B------:R-:W-:Y:S01]  /*6350*/  @P6 IADD3 R148, P0, R230, R208, RZ ;  /* 0x000000d0e6946210 */ /* 0x000fe20007f1e0ff */
[-C--:B------:R-:W-:Y:S04]  /*6360*/  HMMA.16816.F32 R76, R160, R150.reuse, R76 ;  /* 0x00000096a04c723c */ /* 0x080fe8000000184c */
[----:B------:R-:W-:Y:S04]  /*6370*/  @P6 IMAD.X R149, R229, 0x1, R207, P0 ;  /* 0x00000001e5956824 */ /* 0x000fe800000e06cf */
[C---:B------:R-:W-:Y:S01]  /*6380*/  HMMA.16816.F32 R80, R152.reuse, R150, R80 ;  /* 0x000000969850723c */ /* 0x040fe20000001850 */
[----:B------:R1:W5:Y:S04]  /*6390*/  @P6 LDG.E R199, [R148.64+-0x100] ;  /* 0xffff000694c76981 */ /* 0x000368000c1e1900 */
[----:B------:R1:W5:Y:S03]  /*63a0*/  @P6 LDG.E R202, [R148.64+-0xe0] ;  /* 0xffff200694ca6981 */ /* 0x000366000c1e1900 */
[-C--:B------:R-:W-:Y:S01]  /*63b0*/  HMMA.16816.F32 R84, R152, R164.reuse, R84 ;  /* 0x000000a49854723c */ /* 0x080fe20000001854 */
[----:B------:R2:W-:Y:S04]  /*63c0*/  RED.E.ADD.F32.FTZ.RN.STRONG.GPU [R188.64], R4 ;  /* 0x00000004bc00798e */ /* 0x0005e8000c10e786 */
[----:B------:R3:W-:Y:S03]  /*63d0*/  RED.E.ADD.F32.FTZ.RN.STRONG.GPU [R2.64], R5 ;  /* 0x000000050200798e */ /* 0x0007e6000c10e786 */
[C---:B------:R-:W-:Y:S08]  /*63e0*/  HMMA.16816.F32 R88, R160.reuse, R164, R88 ;  /* 0x000000a4a058723c */ /* 0x040ff00000001858 */
[-C--:B------:R-:W-:Y:S04]  /*63f0*/  HMMA.16816.F32 R92, R160, R166.reuse, R92 ;  /* 0x000000a6a05c723c */ /* 0x080fe8000000185c */
[CC--:B-1----:R-:W-:Y:S04]  /*6400*/  LEA R148, P0, R232.reuse, R188.reuse, 0x2 ;  /* 0x000000bce8947211 */ /* 0x0c2fe800078010ff */
[----:B------:R-:W-:Y:S04]  /*6410*/  HMMA.16816.F32 R96, R152, R166, R96 ;  /* 0x000000a69860723c */ /* 0x000fe80000001860 */
[-C--:B------:R-:W-:Y:S02]  /*6420*/  LEA.HI.X.SX32 R149, R232, R189.reuse, 0x2, P0 ;  /* 0x000000bde8957211 */ /* 0x080fe400000f16ff */
[CC--:B--2---:R-:W-:Y:S02]  /*6430*/  LEA R4, P1, R0.reuse, R188.reuse, 0x2 ;  /* 0x000000bc00047211 */ /* 0x0c4fe400078210ff */
[CC--:B------:R-:W-:Y:S01]  /*6440*/  LEA R150, P0, R159.reuse, R188.reuse, 0x2 ;  /* 0x000000bc9f967211 */ /* 0x0c0fe200078010ff */
[----:B------:R1:W-:Y:S03]  /*6450*/  RED.E.ADD.F32.FTZ.RN.STRONG.GPU [R148.64], R6 ;  /* 0x000000069400798e */ /* 0x0003e6000c10e786 */
[-C--:B---3--:R-:W-:Y:S01]  /*6460*/  LEA.HI.X.SX32 R5, R0, R189.reuse, 0x2, P1 ;  /* 0x000000bd00057211 */ /* 0x088fe200008f16ff */
[----:B------:R-:W-:Y:S01]  /*6470*/  IMAD.MOV.U32 R0, RZ, RZ, c[0x0][0x22c] ;  /* 0x00008b00ff007624 */ /* 0x000fe200078e00ff */
[-C--:B------:R-:W-:Y:S03]  /*6480*/  LEA.HI.X.SX32 R151, R159, R189.reuse, 0x2, P0 ;  /* 0x000000bd9f977211 */ /* 0x080fe600000f16ff */
[----:B------:R2:W-:Y:S01]  /*6490*/  RED.E.ADD.F32.FTZ.RN.STRONG.GPU [R4.64], R7 ;  /* 0x000000070400798e */ /* 0x0005e2000c10e786 */
[----:B------:R-:W-:Y:S03]  /*64a0*/  IMAD R0, R0, c[0x0][0x1c0], RZ ;  /* 0x0000700000007a24 */ /* 0x000fe600078e02ff */
[----:B------:R3:W-:Y:S01]  /*64b0*/  RED.E.ADD.F32.FTZ.RN.STRONG.GPU [R150.64], R8 ;  /* 0x000000089600798e */ /* 0x0007e2000c10e786 */
[----:B------:R-:W-:Y:S01]  /*64c0*/  IMAD R0, R0, 0x38, RZ ;  /* 0x0000003800007824 */ /* 0x000fe200078e02ff */
[CC--:B-1----:R-:W-:Y:S02]  /*64d0*/  LEA R148, P2, R156.reuse, R188.reuse, 0x2 ;  /* 0x000000bc9c947211 */ /* 0x0c2fe400078410ff */
[CC--:B------:R-:W-:Y:S02]  /*64e0*/  LEA R6, P1, R157.reuse, R188.reuse, 0x2 ;  /* 0x000000bc9d067211 */ /* 0x0c0fe400078210ff */
[-C--:B------:R-:W-:Y:S02]  /*64f0*/  LEA.HI.X.SX32 R149, R156, R189.reuse, 0x2, P2 ;  /* 0x000000bd9c957211 */ /* 0x080fe400010f16ff */
[CC--:B--2---:R-:W-:Y:S03]  /*6500*/  LEA R4, P0, R0.reuse, R188.reuse, 0x2 ;  /* 0x000000bc00047211 */ /* 0x0c4fe600078010ff */
[----:B------:R1:W-:Y:S01]  /*6510*/  RED.E.ADD.F32.FTZ.RN.STRONG.GPU [R148.64], R9 ;  /* 0x000000099400798e */ /* 0x0003e2000c10e786 */
[-C--:B------:R-:W-:Y:S02]  /*6520*/  LEA.HI.X.SX32 R7, R157, R189.reuse, 0x2, P1 ;  /* 0x000000bd9d077211 */ /* 0x080fe400008f16ff */
[-C--:B------:R-:W-:Y:S01]  /*6530*/  LEA.HI.X.SX32 R5, R0, R189.reuse, 0x2, P0 ;  /* 0x000000bd00057211 */ /* 0x080fe200000f16ff */
[----:B------:R-:W-:Y:S01]  /*6540*/  IMAD.IADD R0, R198, 0x1, R245 ;  /* 0x00000001c6007824 */ /* 0x000fe200078e02f5 */
[CC--:B---3--:R-:W-:Y:S01]  /*6550*/  LEA R8, P0, R252.reuse, R188.reuse, 0x2 ;  /* 0x000000bcfc087211 */ /* 0x0c8fe200078010ff */
[----:B------:R2:W-:Y:S04]  /*6560*/  RED.E.ADD.F32.FTZ.RN.STRONG.GPU [R6.64], R10 ;  /* 0x0000000a0600798e */ /* 0x0005e8000c10e786 */
[----:B------:R3:W-:Y:S04]  /*6570*/  RED.E.ADD.F32.FTZ.RN.STRONG.GPU [R4.64], R11 ;  /* 0x0000000b0400798e */ /* 0x0007e8000c10e786 */
[----:B------:R-:W-:Y:S04]  /*6580*/  RED.E.ADD.F32.FTZ.RN.STRONG.GPU [R188.64+0x80], R16 ;  /* 0x00008010bc00798e */ /* 0x000fe8000c10e786 */
[----:B------:R-:W-:Y:S01]  /*6590*/  RED.E.ADD.F32.FTZ.RN.STRONG.GPU [R2.64+0x80], R17 ;  /* 0x000080110200798e */ /* 0x000fe2000c10e786 */
[-C--:B-1----:R-:W-:Y:S05]  /*65a0*/  LEA.HI.X.SX32 R9, R252, R189.reuse, 0x2, P0 ;  /* 0x000000bdfc097211 */ /* 0x082fea00000f16ff */
[----:B------:R1:W-:Y:S01]  /*65b0*/  RED.E.ADD.F32.FTZ.RN.STRONG.GPU [R8.64], R18 ;  /* 0x000000120800798e */ /* 0x0003e2000c10e786 */
[CC--:B--2---:R-:W-:Y:S02]  /*65c0*/  LEA R6, P1, R245.reuse, R188.reuse, 0x2 ;  /* 0x000000bcf5067211 */ /* 0x0c4fe400078210ff */
[CC--:B------:R-:W-:Y:S02]  /*65d0*/  LEA R10, P0, R0.reuse, R188.reuse, 0x2 ;  /* 0x000000bc000a7211 */ /* 0x0c0fe400078010ff */
[-C--:B------:R-:W-:Y:S02]  /*65e0*/  LEA.HI.X.SX32 R7, R245, R189.reuse, 0x2, P1 ;  /* 0x000000bdf5077211 */ /* 0x080fe400008f16ff */
[-C--:B---3--:R-:W-:Y:S01]  /*65f0*/  LEA.HI.X.SX32 R11, R0, R189.reuse, 0x2, P0 ;  /* 0x000000bd000b7211 */ /* 0x088fe200000f16ff */
[----:B------:R-:W-:Y:S01]  /*6600*/  IMAD.IADD R0, R198, 0x1, R244 ;  /* 0x00000001c6007824 */ /* 0x000fe200078e02f4 */
[CC--:B------:R-:W-:Y:S01]  /*6610*/  LEA R4, P1, R222.reuse, R188.reuse, 0x2 ;  /* 0x000000bcde047211 */ /* 0x0c0fe200078210ff */
[----:B------:R2:W-:Y:S03]  /*6620*/  RED.E.ADD.F32.FTZ.RN.STRONG.GPU [R6.64], R19 ;  /* 0x000000130600798e */ /* 0x0005e6000c10e786 */
[-C--:B------:R-:W-:Y:S01]  /*6630*/  LEA.HI.X.SX32 R5, R222, R189.reuse, 0x2, P1 ;  /* 0x000000bdde057211 */ /* 0x080fe200008f16ff */
[----:B------:R-:W-:Y:S04]  /*6640*/  RED.E.ADD.F32.FTZ.RN.STRONG.GPU [R10.64], R12 ;  /* 0x0000000c0a00798e */ /* 0x000fe8000c10e786 */
[----:B------:R-:W-:Y:S01]  /*6650*/  LDSM.16.MT88.4 R16, [R168+0x2000] ;  /* 0x00200000a810783b */ /* 0x000fe20000004200 */
[CC--:B-1----:R-:W-:Y:S04]  /*6660*/  LEA R8, P2, R223.reuse, R188.reuse, 0x2 ;  /* 0x000000bcdf087211 */ /* 0x0c2fe800078410ff */
[-C--:B------:R-:W-:Y:S05]  /*6670*/  LEA.HI.X.SX32 R9, R223, R189.reuse, 0x2, P2 ;  /* 0x000000bddf097211 */ /* 0x080fea00010f16ff */
[----:B------:R1:W-:Y:S01]  /*6680*/  RED.E.ADD.F32.FTZ.RN.STRONG.GPU [R8.64], R13 ;  /* 0x0000000d0800798e */ /* 0x0003e2000c10e786 */
[CC--:B--2---:R-:W-:Y:S03]  /*6690*/  LEA R6, P0, R228.reuse, R188.reuse, 0x2 ;  /* 0x000000bce4067211 */ /* 0x0c4fe600078010ff */
[----:B------:R2:W-:Y:S01]  /*66a0*/  RED.E.ADD.F32.FTZ.RN.STRONG.GPU [R4.64], R14 ;  /* 0x0000000e0400798e */ /* 0x0005e2000c10e786 */
[-C--:B------:R-:W-:Y:S05]  /*66b0*/  LEA.HI.X.SX32 R7, R228, R189.reuse, 0x2, P0 ;  /* 0x000000bde4077211 */ /* 0x080fea00000f16ff */
[----:B------:R3:W-:Y:S04]  /*66c0*/  RED.E.ADD.F32.FTZ.RN.STRONG.GPU [R6.64], R15 ;  /* 0x0000000f0600798e */ /* 0x0007e8000c10e786 */
[----:B------:R-:W-:Y:S04]  /*66d0*/  RED.E.ADD.F32.FTZ.RN.STRONG.GPU [R188.64+0x100], R68 ;  /* 0x00010044bc00798e */ /* 0x000fe8000c10e786 */
[----:B------:R-:W-:Y:S04]  /*66e0*/  RED.E.ADD.F32.FTZ.RN.STRONG.GPU [R2.64+0x100], R69 ;  /* 0x000100450200798e */ /* 0x000fe8000c10e786 */
[----:B------:R-:W-:Y:S01]  /*66f0*/  LDSM.16.MT88.4 R12, [R173+0x1e000] ;  /* 0x01e00000ad0c783b */ /* 0x000fe20000004200 */
[-C--:B-1----:R-:W-:Y:S02]  /*6700*/  LEA R8, P2, R221, R188.reuse, 0x2 ;  /* 0x000000bcdd087211 */ /* 0x082fe400078410ff */
[-C--:B--2---:R-:W-:Y:S02]  /*6710*/  LEA R4, P0, R251, R188.reuse, 0x2 ;  /* 0x000000bcfb047211 */ /* 0x084fe400078010ff */
[-C--:B------:R-:W-:Y:S02]  /*6720*/  LEA.HI.X.SX32 R9, R221, R189.reuse, 0x2, P2 ;  /* 0x000000bddd097211 */ /* 0x080fe400010f16ff */
[-C--:B------:R-:W-:Y:S02]  /*6730*/  LEA.HI.X.SX32 R5, R251, R189.reuse, 0x2, P0 ;  /* 0x000000bdfb057211 */ /* 0x080fe400000f16ff */
[-C--:B---3--:R-:W-:Y:S02]  /*6740*/  LEA R6, P1, R244, R188.reuse, 0x2 ;  /* 0x000000bcf4067211 */ /* 0x088fe400078210ff */
[-C--:B------:R-:W-:Y:S01]  /*6750*/  LEA R10, P0, R0, R188.reuse, 0x2 ;  /* 0x000000bc000a7211 */ /* 0x080fe200078010ff */
[----:B------:R1:W-:Y:S01]  /*6760*/  RED.E.ADD.F32.FTZ.RN.STRONG.GPU [R4.64], R70 ;  /* 0x000000460400798e */ /* 0x0003e2000c10e786 */
[-C--:B------:R-:W-:Y:S02]  /*6770*/  LEA.HI.X.SX32 R7, R244, R189.reuse, 0x2, P1 ;  /* 0x000000bdf4077211 */ /* 0x080fe400008f16ff */
[-C--:B------:R-:W-:Y:S01]  /*6780*/  LEA.HI.X.SX32 R11, R0, R189.reuse, 0x2, P0 ;  /* 0x000000bd000b7211 */ /* 0x080fe200000f16ff */
[----:B------:R-:W-:Y:S02]  /*6790*/  IMAD.IADD R0, R198, 0x1, R243 ;  /* 0x00000001c6007824 */ /* 0x000fe400078e02f3 */
[----:B------:R2:W-:Y:S04]  /*67a0*/  RED.E.ADD.F32.FTZ.RN.STRONG.GPU [R6.64], R71 ;  /* 0x000000470600798e */ /* 0x0005e8000c10e786 */
[----:B------:R-:W-:Y:S04]  /*67b0*/  RED.E.ADD.F32.FTZ.RN.STRONG.GPU [R10.64], R72 ;  /* 0x000000480a00798e */ /* 0x000fe8000c10e786 */
[----:B------:R3:W-:Y:S04]  /*67c0*/  RED.E.ADD.F32.FTZ.RN.STRONG.GPU [R8.64], R73 ;  /* 0x000000490800798e */ /* 0x0007e8000c10e786 */
[----:B------:R-:W-:Y:S01]  /*67d0*/  LDSM.16.MT88.4 R68, [R168+0x4000] ;  /* 0x00400000a844783b */ /* 0x000fe20000004200 */
[CC--:B-1----:R-:W-:Y:S04]  /*67e0*/  LEA R4, P1, R220.reuse, R188.reuse, 0x2 ;  /* 0x000000bcdc047211 */ /* 0x0c2fe800078210ff */
[-C--:B------:R-:W-:Y:S02]  /*67f0*/  LEA.HI.X.SX32 R5, R220, R189.reuse, 0x2, P1 ;  /* 0x000000bddc057211 */ /* 0x080fe400008f16ff */
[CC--:B--2---:R-:W-:Y:S03]  /*6800*/  LEA R6, P0, R227.reuse, R188.reuse, 0x2 ;  /* 0x000000bce3067211 */ /* 0x0c4fe600078010ff */
[----:B------:R1:W-:Y:S01]  /*6810*/  RED.E.ADD.F32.FTZ.RN.STRONG.GPU [R4.64], R74 ;  /* 0x0000004a0400798e */ /* 0x0003e2000c10e786 */
[-C--:B------:R-:W-:Y:S02]  /*6820*/  LEA.HI.X.SX32 R7, R227, R189.reuse, 0x2, P0 ;  /* 0x000000bde3077211 */ /* 0x080fe400000f16ff */
[CC--:B---3--:R-:W-:Y:S03]  /*6830*/  LEA R8, P2, R219.reuse, R188.reuse, 0x2 ;  /* 0x000000bcdb087211 */ /* 0x0c8fe600078410ff */
[----:B------:R2:W-:Y:S01]  /*6840*/  RED.E.ADD.F32.FTZ.RN.STRONG.GPU [R6.64], R75 ;  /* 0x0000004b0600798e */ /* 0x0005e2000c10e786 */
[-C--:B------:R-:W-:Y:S03]  /*6850*/  LEA.HI.X.SX32 R9, R219, R189.reuse, 0x2, P2 ;  /* 0x000000bddb097211 */ /* 0x080fe600010f16ff */
[----:B------:R-:W-:Y:S04]  /*6860*/  RED.E.ADD.F32.FTZ.RN.STRONG.GPU [R188.64+0x180], R80 ;  /* 0x00018050bc00798e */ /* 0x000fe8000c10e786 */
[----:B------:R-:W-:Y:S04]  /*6870*/  RED.E.ADD.F32.FTZ.RN.STRONG.GPU [R2.64+0x180], R81 ;  /* 0x000180510200798e */ /* 0x000fe8000c10e786 */
[----:B------:R-:W-:Y:S01]  /*6880*/  LDSM.16.MT88.4 R72, [R174+0x1e800] ;  /* 0x01e80000ae48783b */ /* 0x000fe20000004200 */
[CC--:B-1----:R-:W-:Y:S04]  /*6890*/  LEA R4, P0, R250.reuse, R188.reuse, 0x2 ;  /* 0x000000bcfa047211 */ /* 0x0c2fe800078010ff */
[-C--:B------:R-:W-:Y:S02]  /*68a0*/  LEA.HI.X.SX32 R5, R250, R189.reuse, 0x2, P0 ;  /* 0x000000bdfa057211 */ /* 0x080fe400000f16ff */
[CC--:B--2---:R-:W-:Y:S02]  /*68b0*/  LEA R6, P1, R243.reuse, R188.reuse, 0x2 ;  /* 0x000000bcf3067211 */ /* 0x0c4fe400078210ff */
[CC--:B------:R-:W-:Y:S01]  /*68c0*/  LEA R10, P0, R0.reuse, R188.reuse, 0x2 ;  /* 0x000000bc000a7211 */ /* 0x0c0fe200078010ff */
        /* <DEDUP_REMOVED lines=21> */
[-C--:B--2---:R-:W-:Y:S02]  /*6a20*/  LEA R6, P1, R242, R188.reuse, 0x2 ;  /* 0x000000bcf2067211 */ /* 0x084fe400078210ff */
[-C--:B------:R-:W-:Y:S01]  /*6a30*/  LEA R10, P0, R0, R188.reuse, 0x2 ;  /* 0x000000bc000a7211 */ /* 0x080fe200078010ff */
[----:B------:R1:W-:Y:S01]  /*6a40*/  RED.E.ADD.F32.FTZ.RN.STRONG.GPU [R4.64], R86 ;  /* 0x000000560400798e */ /* 0x0003e2000c10e786 */
[-C--:B------:R-:W-:Y:S02]  /*6a50*/  LEA.HI.X.SX32 R7, R242, R189.reuse, 0x2, P1 ;  /* 0x000000bdf2077211 */ /* 0x080fe400008f16ff */
[-C--:B------:R-:W-:Y:S01]  /*6a60*/  LEA.HI.X.SX32 R11, R0, R189.reuse, 0x2, P0 ;  /* 0x000000bd000b7211 */ /* 0x080fe200000f16ff */
[----:B------:R-:W-:Y:S02]  /*6a70*/  IMAD.IADD R0, R198, 0x1, R241 ;  /* 0x00000001c6007824 */ /* 0x000fe400078e02f1 */
[----:B------:R2:W-:Y:S04]  /*6a80*/  RED.E.ADD.F32.FTZ.RN.STRONG.GPU [R6.64], R87 ;  /* 0x000000570600798e */ /* 0x0005e8000c10e786 */
[----:B------:R3:W-:Y:S04]  /*6a90*/  RED.E.ADD.F32.FTZ.RN.STRONG.GPU [R10.64], R88 ;  /* 0x000000580a00798e */ /* 0x0007e8000c10e786 */
[----:B------:R4:W-:Y:S04]  /*6aa0*/  RED.E.ADD.F32.FTZ.RN.STRONG.GPU [R8.64], R89 ;  /* 0x000000590800798e */ /* 0x0009e8000c10e786 */
[----:B------:R-:W-:Y:S01]  /*6ab0*/  LDSM.16.MT88.4 R84, [R168+0x2800] ;  /* 0x00280000a854783b */ /* 0x000fe20000004200 */
[CC--:B-1----:R-:W-:Y:S04]  /*6ac0*/  LEA R4, P1, R216.reuse, R188.reuse, 0x2 ;  /* 0x000000bcd8047211 */ /* 0x0c2fe800078210ff */
[-C--:B------:R-:W-:Y:S02]  /*6ad0*/  LEA.HI.X.SX32 R5, R216, R189.reuse, 0x2, P1 ;  /* 0x000000bdd8057211 */ /* 0x080fe400008f16ff */
[CC--:B--2---:R-:W-:Y:S03]  /*6ae0*/  LEA R6, P0, R225.reuse, R188.reuse, 0x2 ;  /* 0x000000bce1067211 */ /* 0x0c4fe600078010ff */
[----:B------:R1:W-:Y:S01]  /*6af0*/  RED.E.ADD.F32.FTZ.RN.STRONG.GPU [R4.64], R90 ;  /* 0x0000005a0400798e */ /* 0x0003e2000c10e786 */
[-C--:B------:R-:W-:Y:S02]  /*6b00*/  LEA.HI.X.SX32 R7, R225, R189.reuse, 0x2, P0 ;  /* 0x000000bde1077211 */ /* 0x080fe400000f16ff */
[CC--:B---3--:R-:W-:Y:S02]  /*6b10*/  LEA R10, P0, R241.reuse, R188.reuse, 0x2 ;  /* 0x000000bcf10a7211 */ /* 0x0c8fe400078010ff */
[CC--:B----4-:R-:W-:Y:S01]  /*6b20*/  LEA R8, P3, R0.reuse, R188.reuse, 0x2 ;  /* 0x000000bc00087211 */ /* 0x0d0fe200078610ff */
[----:B------:R2:W-:Y:S01]  /*6b30*/  RED.E.ADD.F32.FTZ.RN.STRONG.GPU [R6.64], R91 ;  /* 0x0000005b0600798e */ /* 0x0005e2000c10e786 */
[-C--:B------:R-:W-:Y:S02]  /*6b40*/  LEA.HI.X.SX32 R11, R241, R189.reuse, 0x2, P0 ;  /* 0x000000bdf10b7211 */ /* 0x080fe400000f16ff */
[-C--:B------:R-:W-:Y:S01]  /*6b50*/  LEA.HI.X.SX32 R9, R0, R189.reuse, 0x2, P3 ;  /* 0x000000bd00097211 */ /* 0x080fe200018f16ff */
[----:B------:R-:W-:Y:S01]  /*6b60*/  RED.E.ADD.F32.FTZ.RN.STRONG.GPU [R188.64+0x280], R96 ;  /* 0x00028060bc00798e */ /* 0x000fe2000c10e786 */
[----:B------:R-:W-:Y:S03]  /*6b70*/  LOP3.LUT R0, R193, 0x1, RZ, 0xc0, !PT ;  /* 0x00000001c1007812 */ /* 0x000fe600078ec0ff */
[----:B------:R3:W-:Y:S04]  /*6b80*/  RED.E.ADD.F32.FTZ.RN.STRONG.GPU [R2.64+0x280], R97 ;  /* 0x000280610200798e */ /* 0x0007e8000c10e786 */
[----:B------:R-:W-:Y:S01]  /*6b90*/  LDSM.16.MT88.4 R88, [R173+0x1f800] ;  /* 0x01f80000ad58783b */ /* 0x000fe20000004200 */
[CC--:B-1----:R-:W-:Y:S04]  /*6ba0*/  LEA R4, P1, R248.reuse, R188.reuse, 0x2 ;  /* 0x000000bcf8047211 */ /* 0x0c2fe800078210ff */
[-C--:B------:R-:W-:Y:S02]  /*6bb0*/  LEA.HI.X.SX32 R5, R248, R189.reuse, 0x2, P1 ;  /* 0x000000bdf8057211 */ /* 0x080fe400008f16ff */
[CC--:B--2---:R-:W-:Y:S03]  /*6bc0*/  LEA R6, P2, R215.reuse, R188.reuse, 0x2 ;  /* 0x000000bcd7067211 */ /* 0x0c4fe600078410ff */
[----:B------:R1:W-:Y:S01]  /*6bd0*/  RED.E.ADD.F32.FTZ.RN.STRONG.GPU [R4.64], R98 ;  /* 0x000000620400798e */ /* 0x0003e2000c10e786 */
[-C--:B------:R-:W-:Y:S03]  /*6be0*/  LEA.HI.X.SX32 R7, R215, R189.reuse, 0x2, P2 ;  /* 0x000000bdd7077211 */ /* 0x080fe600010f16ff */
[----:B------:R-:W-:Y:S01]  /*6bf0*/  RED.E.ADD.F32.FTZ.RN.STRONG.GPU [R10.64], R99 ;  /* 0x000000630a00798e */ /* 0x000fe2000c10e786 */
[CC--:B---3--:R-:W-:Y:S03]  /*6c00*/  LEA R2, P0, R224.reuse, R188.reuse, 0x2 ;  /* 0x000000bce0027211 */ /* 0x0c8fe600078010ff */
[----:B------:R-:W-:Y:S01]  /*6c10*/  RED.E.ADD.F32.FTZ.RN.STRONG.GPU [R8.64], R92 ;  /* 0x0000005c0800798e */ /* 0x000fe2000c10e786 */
[-C--:B------:R-:W-:Y:S02]  /*6c20*/  LEA.HI.X.SX32 R3, R224, R189.reuse, 0x2, P0 ;  /* 0x000000bde0037211 */ /* 0x080fe400000f16ff */
[----:B------:R-:W-:Y:S01]  /*6c30*/  ISETP.NE.U32.AND P0, PT, R0, 0x1, PT ;  /* 0x000000010000780c */ /* 0x000fe20003f05070 */
[----:B------:R-:W-:Y:S01]  /*6c40*/  RED.E.ADD.F32.FTZ.RN.STRONG.GPU [R6.64], R93 ;  /* 0x0000005d0600798e */ /* 0x000fe2000c10e786 */
[----:B------:R-:W-:Y:S03]  /*6c50*/  @P6 IADD3 R0, P2, R208, -0x100, RZ ;  /* 0xffffff00d0006810 */ /* 0x000fe60007f5e0ff */
[----:B------:R-:W-:Y:S02]  /*6c60*/  LDSM.16.MT88.4 R8, [R168] ;  /* 0x00000000a808783b */ /* 0x000fe40000004200 */
[----:B------:R-:W-:Y:S01]  /*6c70*/  @P6 IMAD.MOV.U32 R208, RZ, RZ, R0 ;  /* 0x000000ffffd06224 */ /* 0x000fe200078e0000 */
[C---:B------:R-:W-:Y:S05]  /*6c80*/  IADD3 R0, R168.reuse, -0x6000, RZ ;  /* 0xffffa000a8007810 */ /* 0x040fea0007ffe0ff */
[----:B------:R-:W-:Y:S02]  /*6c90*/  @P0 IADD3 R0, R168, 0x6000, RZ ;  /* 0x00006000a8000810 */ /* 0x000fe40007ffe0ff */
[C---:B-1----:R-:W-:Y:S04]  /*6ca0*/  LEA R4, P1, R214.reuse, R188, 0x2 ;  /* 0x000000bcd6047211 */ /* 0x042fe800078210ff */
[----:B------:R-:W-:Y:S02]  /*6cb0*/  LEA.HI.X.SX32 R5, R214, R189, 0x2, P1 ;  /* 0x000000bdd6057211 */ /* 0x000fe400008f16ff */
[----:B------:R-:W-:Y:S03]  /*6cc0*/  @P6 IADD3 R213, P1, R213, -0x100, RZ ;  /* 0xffffff00d5d56810 */ /* 0x000fe60007f3e0ff */
[----:B------:R-:W-:Y:S01]  /*6cd0*/  RED.E.ADD.F32.FTZ.RN.STRONG.GPU [R4.64], R94 ;  /* 0x0000005e0400798e */ /* 0x000fe2000c10e786 */
[----:B------:R-:W-:Y:S03]  /*6ce0*/  @P6 IADD3.X R212, R212, -0x1, RZ, P1, !PT ;  /* 0xffffffffd4d46810 */ /* 0x000fe60000ffe4ff */
[----:B------:R-:W1:Y:S04]  /*6cf0*/  LDSM.16.MT88.4 R4, [R174+0x1e000] ;  /* 0x01e00000ae04783b */ /* 0x000e680000004200 */
[----:B------:R2:W-:Y:S04]  /*6d00*/  RED.E.ADD.F32.FTZ.RN.STRONG.GPU [R2.64], R95 ;  /* 0x0000005f0200798e */ /* 0x0005e8000c10e786 */
[----:B------:R-:W-:Y:S01]  /*6d10*/  LDSM.16.MT88.4 R92, [R168+0x3800] ;  /* 0x00380000a85c783b */ /* 0x000fe20000004200 */
[----:B--2---:R-:W-:Y:S02]  /*6d20*/  @P6 IADD3.X R2, R207, -0x1, RZ, P2, !PT ;  /* 0xffffffffcf026810 */ /* 0x004fe400017fe4ff */
[C---:B------:R-:W-:Y:S02]  /*6d30*/  ISETP.GT.AND P2, PT, R193.reuse, R231, PT ;  /* 0x000000e7c100720c */ /* 0x040fe40003f44270 */
[----:B------:R-:W-:Y:S01]  /*6d40*/  IADD3 R3, R193, -0x1, RZ ;  /* 0xffffffffc1037810 */ /* 0x000fe20007ffe0ff */
[----:B------:R-:W-:Y:S01]  /*6d50*/  @P6 IMAD.MOV.U32 R207, RZ, RZ, R2 ;  /* 0x000000ffffcf6224 */ /* 0x000fe200078e0002 */
[-C--:B-1----:R-:W-:Y:S05]  /*6d60*/  HMMA.16816.F32 R100, R4, R8.reuse, R100 ;  /* 0x000000080464723c */ /* 0x082fea0000001864 */
[----:B------:R-:W-:Y:S03]  /*6d70*/  IMAD.MOV.U32 R193, RZ, RZ, R3 ;  /* 0x000000ffffc17224 */ /* 0x000fe600078e0003 */
        /* <DEDUP_REMOVED lines=14> */
[----:B------:R-:W2:Y:S04]  /*6e60*/  LDSM.16.MT88.4 R4, [R174+0x1f000] ;  /* 0x01f00000ae04783b */ /* 0x000ea80000004200 */
[----:B------:R-:W3:Y:S03]  /*6e70*/  LDSM.16.MT88.4 R68, [R168+0x3000] ;  /* 0x00300000a844783b */ /* 0x000ee60000004200 */
[-C--:B------:R-:W-:Y:S08]  /*6e80*/  HMMA.16816.F32 R100, R72, R76.reuse, R100 ;  /* 0x0000004c4864723c */ /* 0x080ff00000001864 */
        /* <DEDUP_REMOVED lines=14> */
[----:B------:R3:W1:Y:S07]  /*6f70*/  LDSM.16.MT88.4 R8, [R168+0x5800] ;  /* 0x00580000a808783b */ /* 0x00066e0000004200 */
[-C--:B--2---:R-:W-:Y:S08]  /*6f80*/  HMMA.16816.F32 R100, R4, R12.reuse, R100 ;  /* 0x0000000c0464723c */ /* 0x084ff00000001864 */
[C---:B------:R-:W-:Y:S08]  /*6f90*/  HMMA.16816.F32 R104, R16.reuse, R12, R104 ;  /* 0x0000000c1068723c */ /* 0x040ff00000001868 */
[-C--:B------:R-:W-:Y:S04]  /*6fa0*/  HMMA.16816.F32 R108, R16, R14.reuse, R108 ;  /* 0x0000000e106c723c */ /* 0x080fe8000000186c */
[----:B---3--:R-:W-:Y:S04]  /*6fb0*/  IMAD.MOV.U32 R168, RZ, RZ, R0 ;  /* 0x000000ffffa87224 */ /* 0x008fe800078e0000 */
[C---:B------:R-:W-:Y:S08]  /*6fc0*/  HMMA.16816.F32 R112, R4.reuse, R14, R112 ;  /* 0x0000000e0470723c */ /* 0x040ff00000001870 */
[-C--:B------:R-:W-:Y:S08]  /*6fd0*/  HMMA.16816.F32 R116, R4, R68.reuse, R116 ;  /* 0x000000440474723c */ /* 0x080ff00000001874 */
        /* <DEDUP_REMOVED lines=19> */
[----:B------:R-:W-:-:S07]  /*7110*/  @P2 BRA `(.L_x_158) ;  /* 0xffffcc3000002947 */ /* 0x000fce000383ffff */
[----:B------:R-:W2:Y:S01]  /*7120*/  LDL R98, [R1] ;  /* 0x0000000001627983 */ /* 0x000ea20000100800 */
        /* <DEDUP_REMOVED lines=35> */
[----:B------:R-:W-:Y:S01]  /*7360*/  STS [R236], R24 ;  /* 0x00000018ec007388 */ /* 0x000fe20000000800 */
[----:B------:R-:W-:Y:S01]  /*7370*/  FMUL.FTZ R16, R117, c[0x0][0x2e0] ;  /* 0x0000b80075107a20 */ /* 0x000fe20000410000 */
[----:B------:R-:W-:Y:S01]  /*7380*/  F2FP.PACK_AB R17, R17, R110 ;  /* 0x0000006e1111723e */ /* 0x000fe200000000ff */
[----:B------:R-:W-:Y:S01]  /*7390*/  FMUL.FTZ R118, R118, c[0x0][0x2e0] ;  /* 0x0000b80076767a20 */ /* 0x000fe20000410000 */
[----:B------:R-:W-:Y:S01]  /*73a0*/  STS [R236+0x400], R23 ;  /* 0x00040017ec007388 */ /* 0x000fe20000000800 */
        /* <DEDUP_REMOVED lines=57> */
[----:B------:R-:W-:-:S02]  /*7740*/  F2FP.PACK_AB R2, R2, R140 ;  /* 0x0000008c0202723e */ /* 0x000fc400000000ff */
[----:B------:R-:W-:Y:S01]  /*7750*/  STS [R236+0x4000], R8 ;  /* 0x00400008ec007388 */ /* 0x000fe20000000800 */
[----:B------:R-:W-:Y:S02]  /*7760*/  F2FP.PACK_AB R48, R49, R48 ;  /* 0x000000303130723e */ /* 0x000fe400000000ff */
[----:B------:R-:W-:Y:S01]  /*7770*/  F2FP.PACK_AB R0, R0, R142 ;  /* 0x0000008e0000723e */ /* 0x000fe200000000ff */
[----:B------:R-:W-:Y:S01]  /*7780*/  STS [R236+0x4400], R7 ;  /* 0x00440007ec007388 */ /* 0x000fe20000000800 */
[----:B------:R-:W-:Y:S02]  /*7790*/  F2FP.PACK_AB R50, R51, R50 ;  /* 0x000000323332723e */ /* 0x000fe400000000ff */
[----:B------:R-:W-:Y:S01]  /*77a0*/  F2FP.PACK_AB R40, R41, R40 ;  /* 0x000000282928723e */ /* 0x000fe200000000ff */
[----:B------:R-:W-:Y:S01]  /*77b0*/  STS [R237+0x4000], R4 ;  /* 0x00400004ed007388 */ /* 0x000fe20000000800 */
[----:B------:R-:W-:Y:S02]  /*77c0*/  F2FP.PACK_AB R42, R43, R42 ;  /* 0x0000002a2b2a723e */ /* 0x000fe400000000ff */
[----:B------:R-:W-:Y:S01]  /*77d0*/  F2FP.PACK_AB R44, R45, R44 ;  /* 0x0000002c2d2c723e */ /* 0x000fe200000000ff */
[----:B------:R-:W-:Y:S01]  /*77e0*/  STS [R237+0x4400], R3 ;  /* 0x00440003ed007388 */ /* 0x000fe20000000800 */
[----:B------:R-:W-:-:S02]  /*77f0*/  F2FP.PACK_AB R46, R47, R46 ;  /* 0x0000002e2f2e723e */ /* 0x000fc400000000ff */
        /* <DEDUP_REMOVED lines=10> */
[----:B------:R1:W-:Y:S01]  /*78a0*/  STS [R237+0x5400], R0 ;  /* 0x00540000ed007388 */ /* 0x0003e20000000800 */
[----:B------:R-:W-:-:S03]  /*78b0*/  F2FP.PACK_AB R62, R63, R62 ;  /* 0x0000003e3f3e723e */ /* 0x000fc600000000ff */
        /* <DEDUP_REMOVED lines=16> */
[----:B------:R-:W4:Y:S04]  /*79c0*/  S2R R157, SR_CTAID.Y ;  /* 0x00000000009d7919 */ /* 0x000f280000002600 */
[----:B------:R3:W-:Y:S04]  /*79d0*/  STS [R236+0xa000], R52 ;  /* 0x00a00034ec007388 */ /* 0x0007e80000000800 */
[----:B------:R3:W-:Y:S04]  /*79e0*/  STS [R236+0xa400], R54 ;  /* 0x00a40036ec007388 */ /* 0x0007e80000000800 */
[----:B------:R3:W-:Y:S04]  /*79f0*/  STS [R237+0xa000], R64 ;  /* 0x00a00040ed007388 */ /* 0x0007e80000000800 */
[----:B------:R3:W-:Y:S04]  /*7a00*/  STS [R237+0xa400], R66 ;  /* 0x00a40042ed007388 */ /* 0x0007e80000000800 */
[----:B------:R3:W-:Y:S04]  /*7a10*/  STS [R236+0xb000], R56 ;  /* 0x00b00038ec007388 */ /* 0x0007e80000000800 */
[----:B------:R3:W-:Y:S01]  /*7a20*/  STS [R236+0xb400], R58 ;  /* 0x00b4003aec007388 */ /* 0x0007e20000000800 */
[----:B----4-:R-:W-:-:S03]  /*7a30*/  SHF.R.S32.HI R97, RZ, 0x1f, R157 ;  /* 0x0000001fff617819 */ /* 0x010fc6000001149d */
[----:B------:R3:W-:Y:S04]  /*7a40*/  STS [R237+0xb000], R60 ;  /* 0x00b0003ced007388 */ /* 0x0007e80000000800 */
[----:B------:R3:W-:Y:S04]  /*7a50*/  STS [R237+0xb400], R62 ;  /* 0x00b4003eed007388 */ /* 0x0007e80000000800 */
[----:B------:R-:W4:Y:S01]  /*7a60*/  S2R R96, SR_CTAID.Y ;  /* 0x0000000000607919 */ /* 0x000f220000002600 */
[----:B--2---:R-:W-:-:S13]  /*7a70*/  ISETP.NE.AND P0, PT, R98, -0x1, PT ;  /* 0xffffffff6200780c */ /* 0x004fda0003f05270 */
[----:B-1----:R-:W-:-:S05]  /*7a80*/  @P0 IADD3 R0, R233, R98, RZ ;  /* 0x00000062e9000210 */ /* 0x002fca0007ffe0ff */
[----:B------:R-:W-:-:S04]  /*7a90*/  @P0 IMAD.WIDE.U32 R2, R0, c[0x0][0x3a0], RZ ;  /* 0x0000e80000020a25 */ /* 0x000fc800078e00ff */
[----:B------:R-:W-:Y:S01]  /*7aa0*/  @P0 IMAD R5, R0, c[0x0][0x3a4], R3 ;  /* 0x0000e90000050a24 */ /* 0x000fe200078e0203 */
[----:B------:R-:W-:Y:S01]  /*7ab0*/  @P0 MOV R4, R2 ;  /* 0x0000000200040202 */ /* 0x000fe20000000f00 */
[----:B------:R-:W-:Y:S05]  /*7ac0*/  @P0 BRA `(.L_x_159) ;  /* 0x000000a000000947 */ /* 0x000fea0003800000 */
[----:B---34-:R-:W-:Y:S01]  /*7ad0*/  SHF.R.S32.HI R0, RZ, 0x1f, R233 ;  /* 0x0000001fff007819 */ /* 0x018fe200000114e9 */
        /* <DEDUP_REMOVED lines=9> */
.L_x_159:
[----:B---34-:R-:W-:-:S05]  /*7b70*/  @P0 IADD3 R0, R233, R98, RZ ;  /* 0x00000062e9000210 */ /* 0x018fca0007ffe0ff */
        /* <DEDUP_REMOVED lines=14> */
.L_x_160:
[----:B------:R-:W-:Y:S01]  /*7c60*/  BAR.SYNC.DEFER_BLOCKING 0x0 ;  /* 0x0000000000007b1d */ /* 0x000fe20000010000 */
[----:B------:R-:W-:Y:S01]  /*7c70*/  SHF.R.S32.HI R24, RZ, 0x1f, R246 ;  /* 0x0000001fff187819 */ /* 0x000fe200000114f6 */
[----:B------:R-:W-:Y:S01]  /*7c80*/  IMAD R23, R235, -0x40, R209 ;  /* 0xffffffc0eb177824 */ /* 0x000fe200078e02d1 */
[----:B------:R-:W-:Y:S02]  /*7c90*/  MOV R20, R200 ;  /* 0x000000c800147202 */ /* 0x000fe40000000f00 */
[----:B------:R-:W-:Y:S01]  /*7ca0*/  MOV R21, R201 ;  /* 0x000000c900157202 */ /* 0x000fe20000000f00 */
[----:B------:R-:W1:Y:S01]  /*7cb0*/  S2R R65, SR_CTAID.Z ;  /* 0x0000000000417919 */ /* 0x000e620000002700 */
[----:B------:R-:W-:Y:S01]  /*7cc0*/  IMAD R0, R24, c[0x0][0x3a0], RZ ;  /* 0x0000e80018007a24 */ /* 0x000fe200078e02ff */
[----:B------:R-:W-:Y:S01]  /*7cd0*/  ISETP.GE.AND P4, PT, R234, R23, PT ;  /* 0x00000017ea00720c */ /* 0x000fe20003f86270 */
[----:B------:R-:W-:Y:S01]  /*7ce0*/  BSSY B0, `(.L_x_161) ;  /* 0x0000026000007945 */ /* 0x000fe20003800000 */
[----:B------:R-:W-:Y:S01]  /*7cf0*/  IMAD.WIDE.U32 R2, R246, c[0x0][0x3a0], R20 ;  /* 0x0000e800f6027a25 */ /* 0x000fe200078e0014 */
[----:B------:R-:W-:-:S03]  /*7d00*/  SHF.R.S32.HI R64, RZ, 0x1f, R234 ;  /* 0x0000001fff407819 */ /* 0x000fc600000114ea */
[----:B------:R-:W-:Y:S01]  /*7d10*/  IMAD R0, R246, c[0x0][0x3a4], R0 ;  /* 0x0000e900f6007a24 */ /* 0x000fe200078e0200 */
[----:B------:R-:W-:-:S04]  /*7d20*/  IADD3 R2, P0, R4, R2, RZ ;  /* 0x0000000204027210 */ /* 0x000fc80007f1e0ff */
[----:B------:R-:W-:Y:S01]  /*7d30*/  IADD3.X R3, R5, R3, R0, P0, !PT ;  /* 0x0000000305037210 */ /* 0x000fe200007fe400 */
[----:B------:R2:W3:Y:S04]  /*7d40*/  LDS.128 R36, [R191+0x13000] ;  /* 0x01300000bf247984 */ /* 0x0004e80000000c00 */
[----:B------:R2:W4:Y:S01]  /*7d50*/  LDS.128 R32, [R191+0x15000] ;  /* 0x01500000bf207984 */ /* 0x0005220000000c00 */
[----:B-1----:R-:W-:Y:S01]  /*7d60*/  SHF.R.S32.HI R27, RZ, 0x1f, R65 ;  /* 0x0000001fff1b7819 */ /* 0x002fe20000011441 */
[----:B------:R-:W-:Y:S02]  /*7d70*/  IMAD.WIDE.U32 R4, R65, c[0x0][0x3b8], R2 ;  /* 0x0000ee0041047a25 */ /* 0x000fe400078e0002 */
[----:B------:R2:W1:Y:S02]  /*7d80*/  LDS.128 R28, [R191+0x17000] ;  /* 0x01700000bf1c7984 */ /* 0x0004640000000c00 */
[----:B------:R-:W-:-:S02]  /*7d90*/  IMAD R0, R27, c[0x0][0x3b8], RZ ;  /* 0x0000ee001b007a24 */ /* 0x000fc400078e02ff */
[----:B------:R2:W1:Y:S02]  /*7da0*/  LDS.128 R48, [R191+0x18000] ;  /* 0x01800000bf307984 */ /* 0x0004640000000c00 */
[----:B------:R-:W-:Y:S02]  /*7db0*/  IMAD R0, R65, c[0x0][0x3bc], R0 ;  /* 0x0000ef0041007a24 */ /* 0x000fe400078e0200 */
[----:B------:R2:W1:Y:S04]  /*7dc0*/  LDS.128 R60, [R191+0x19000] ;  /* 0x01900000bf3c7984 */ /* 0x0004680000000c00 */
[----:B------:R2:W1:Y:S01]  /*7dd0*/  LDS.128 R44, [R191+0x1a000] ;  /* 0x01a00000bf2c7984 */ /* 0x0004620000000c00 */
[----:B------:R-:W-:-:S03]  /*7de0*/  IADD3 R22, R0, R5, RZ ;  /* 0x0000000500167210 */ /* 0x000fc60007ffe0ff */
[----:B------:R2:W1:Y:S04]  /*7df0*/  LDS.128 R56, [R191+0x1b000] ;  /* 0x01b00000bf387984 */ /* 0x0004680000000c00 */
[----:B------:R2:W1:Y:S04]  /*7e00*/  LDS.128 R40, [R191+0x1c000] ;  /* 0x01c00000bf287984 */ /* 0x0004680000000c00 */
[----:B------:R2:W1:Y:S01]  /*7e10*/  LDS.128 R52, [R191+0x1d000] ;  /* 0x01d00000bf347984 */ /* 0x0004620000000c00 */
[----:B------:R-:W-:Y:S05]  /*7e20*/  @P4 BRA `(.L_x_162) ;  /* 0x0000011000004947 */ /* 0x000fea0003800000 */
[----:B------:R-:W-:Y:S01]  /*7e30*/  ISETP.GE.AND P2, PT, R200, c[0x0][0x220], PT ;  /* 0x00008800c8007a0c */ /* 0x000fe20003f46270 */
[----:B------:R-:W2:Y:S01]  /*7e40*/  LDS.128 R16, [R191+0x14000] ;  /* 0x01400000bf107984 */ /* 0x000ea20000000c00 */
[----:B------:R-:W-:Y:S01]  /*7e50*/  MOV R3, R22 ;  /* 0x0000001600037202 */ /* 0x000fe20000000f00 */
[----:B------:R-:W-:Y:S01]  /*7e60*/  IMAD R0, R64, c[0x0][0x3a0], RZ ;  /* 0x0000e80040007a24 */ /* 0x000fe200078e02ff */
[----:B------:R-:W-:Y:S01]  /*7e70*/  ISETP.GE.AND P1, PT, R210, c[0x0][0x220], PT ;  /* 0x00008800d2007a0c */ /* 0x000fe20003f26270 */
[----:B------:R-:W4:Y:S01]  /*7e80*/  LDS.128 R12, [R191+0x16000] ;  /* 0x01600000bf0c7984 */ /* 0x000f220000000c00 */
[----:B------:R-:W-:Y:S01]  /*7e90*/  IMAD.MOV.U32 R2, RZ, RZ, R4 ;  /* 0x000000ffff027224 */ /* 0x000fe200078e0004 */
[----:B------:R-:W-:Y:S01]  /*7ea0*/  ISETP.GE.AND P0, PT, R211, c[0x0][0x220], PT ;  /* 0x00008800d3007a0c */ /* 0x000fe20003f06270 */
[----:B------:R-:W-:-:S02]  /*7eb0*/  IMAD R0, R234, c[0x0][0x3a4], R0 ;  /* 0x0000e900ea007a24 */ /* 0x000fc400078e0200 */
[----:B------:R-:W-:-:S03]  /*7ec0*/  IMAD.WIDE.U32 R6, R234, c[0x0][0x3a0], R2 ;  /* 0x0000e800ea067a25 */ /* 0x000fc600078e0002 */
[----:B------:R-:W3:Y:S01]  /*7ed0*/  @!P2 LDS.128 R8, [R191+0x12000] ;  /* 0x01200000bf08a984 */ /* 0x000ee20000000c00 */
[----:B------:R-:W-:Y:S01]  /*7ee0*/  IMAD.IADD R0, R0, 0x1, R7 ;  /* 0x0000000100007824 */ /* 0x000fe200078e0207 */
[----:B------:R-:W-:-:S04]  /*7ef0*/  LEA R2, P3, R6, c[0x0][0x340], 0x1 ;  /* 0x0000d00006027a11 */ /* 0x000fc800078608ff */
[----:B------:R-:W-:-:S05]  /*7f00*/  LEA.HI.X R3, R6, c[0x0][0x344], R0, 0x1, P3 ;  /* 0x0000d10006037a11 */ /* 0x000fca00018f0c00 */
[----:B--2---:R2:W-:Y:S04]  /*7f10*/  @!P1 STG.E.128 [R2.64+0x80], R16 ;  /* 0x0000801002009986 */ /* 0x0045e8000c101d06 */
[----:B----4-:R2:W-:Y:S04]  /*7f20*/  @!P0 STG.E.128 [R2.64+0x100], R12 ;  /* 0x0001000c02008986 */ /* 0x0105e8000c101d06 */
[----:B---3--:R2:W-:Y:S02]  /*7f30*/  @!P2 STG.E.128 [R2.64], R8 ;  /* 0x000000080200a986 */ /* 0x0085e4000c101d06 */
.L_x_162:
[----:B------:R-:W-:Y:S05]  /*7f40*/  BSYNC B0 ;  /* 0x0000000000007941 */ /* 0x000fea0003800000 */
.L_x_161:
[----:B------:R-:W-:Y:S01]  /*7f50*/  IADD3 R0, R234, 0x20, RZ ;  /* 0x00000020ea007810 */ /* 0x000fe20007ffe0ff */
[----:B------:R-:W-:Y:S03]  /*7f60*/  BSSY B0, `(.L_x_163) ;  /* 0x0000013000007945 */ /* 0x000fe60003800000 */
[----:B------:R-:W-:-:S13]  /*7f70*/  ISETP.GE.AND P3, PT, R0, R23, PT ;  /* 0x000000170000720c */ /* 0x000fda0003f66270 */
[----:B------:R-:W-:Y:S05]  /*7f80*/  @P3 BRA `(.L_x_164) ;  /* 0x0000010000003947 */ /* 0x000fea0003800000 */
[----:B------:R-:W-:Y:S02]  /*7f90*/  IADD3 R0, P0, R234, 0x20, RZ ;  /* 0x00000020ea007810 */ /* 0x000fe40007f1e0ff */
[----:B--2---:R-:W-:Y:S02]  /*7fa0*/  MOV R3, R22 ;  /* 0x0000001600037202 */ /* 0x004fe40000000f00 */
[----:B------:R-:W-:Y:S01]  /*7fb0*/  ISETP.GE.AND P2, PT, R200, c[0x0][0x220], PT ;  /* 0x00008800c8007a0c */ /* 0x000fe20003f46270 */
[----:B------:R-:W-:Y:S01]  /*7fc0*/  IMAD.X R2, RZ, RZ, R64, P0 ;  /* 0x000000ffff027224 */ /* 0x000fe200000e0640 */
[----:B------:R-:W-:Y:S02]  /*7fd0*/  ISETP.GE.AND P1, PT, R210, c[0x0][0x220], PT ;  /* 0x00008800d2007a0c */ /* 0x000fe40003f26270 */
[----:B------:R-:W-:Y:S01]  /*7fe0*/  ISETP.GE.AND P0, PT, R211, c[0x0][0x220], PT ;  /* 0x00008800d3007a0c */ /* 0x000fe20003f06270 */
[----:B------:R-:W-:Y:S02]  /*7ff0*/  IMAD R5, R2, c[0x0][0x3a0], RZ ;  /* 0x0000e80002057a24 */ /* 0x000fe400078e02ff */
[----:B------:R-:W-:-:S04]  /*8000*/  IMAD.MOV.U32 R2, RZ, RZ, R4 ;  /* 0x000000ffff027224 */ /* 0x000fc800078e0004 */
[----:B------:R-:W-:-:S04]  /*8010*/  IMAD.WIDE.U32 R6, R0, c[0x0][0x3a0], R2 ;  /* 0x0000e80000067a25 */ /* 0x000fc800078e0002 */
[----:B------:R-:W-:Y:S01]  /*8020*/  IMAD R0, R0, c[0x0][0x3a4], R5 ;  /* 0x0000e90000007a24 */ /* 0x000fe200078e0205 */
[----:B------:R-:W-:-:S03]  /*8030*/  LEA R2, P5, R6, c[0x0][0x340], 0x1 ;  /* 0x0000d00006027a11 */ /* 0x000fc600078a08ff */
[----:B------:R-:W-:-:S05]  /*8040*/  IMAD.IADD R0, R0, 0x1, R7 ;  /* 0x0000000100007824 */ /* 0x000fca00078e0207 */
[----:B------:R-:W-:-:S05]  /*8050*/  LEA.HI.X R3, R6, c[0x0][0x344], R0, 0x1, P5 ;  /* 0x0000d10006037a11 */ /* 0x000fca00028f0c00 */
[----:B---3--:R2:W-:Y:S04]  /*8060*/  @!P2 STG.E.128 [R2.64], R36 ;  /* 0x000000240200a986 */ /* 0x0085e8000c101d06 */
[----:B----4-:R2:W-:Y:S04]  /*8070*/  @!P1 STG.E.128 [R2.64+0x80], R32 ;  /* 0x0000802002009986 */ /* 0x0105e8000c101d06 */
[----:B-1----:R2:W-:Y:S02]  /*8080*/  @!P0 STG.E.128 [R2.64+0x100], R28 ;  /* 0x0001001c02008986 */ /* 0x0025e4000c101d06 */
.L_x_164:
[----:B------:R-:W-:Y:S05]  /*8090*/  BSYNC B0 ;  /* 0x0000000000007941 */ /* 0x000fea0003800000 */
.L_x_163:
[----:B--2---:R-:W-:Y:S01]  /*80a0*/  IMAD.WIDE.U32 R2, R246, c[0x0][0x3a8], R20 ;  /* 0x0000ea00f6027a25 */ /* 0x004fe200078e0014 */
[----:B------:R-:W-:Y:S03]  /*80b0*/  BSSY B0, `(.L_x_165) ;  /* 0x0000018000007945 */ /* 0x000fe60003800000 */
[----:B------:R-:W-:Y:S01]  /*80c0*/  IMAD R0, R24, c[0x0][0x3a8], RZ ;  /* 0x0000ea0018007a24 */ /* 0x000fe200078e02ff */
[----:B------:R-:W-:Y:S01]  /*80d0*/  IADD3 R2, P0, R25, R2, RZ ;  /* 0x0000000219027210 */ /* 0x000fe20007f1e0ff */
[----:B------:R-:W-:-:S02]  /*80e0*/  IMAD R4, R27, c[0x0][0x3c0], RZ ;  /* 0x0000f0001b047a24 */ /* 0x000fc400078e02ff */
[----:B------:R-:W-:-:S05]  /*80f0*/  IMAD R0, R246, c[0x0][0x3ac], R0 ;  /* 0x0000eb00f6007a24 */ /* 0x000fca00078e0200 */
        /* <DEDUP_REMOVED lines=16> */
[----:B-1----:R1:W-:Y:S04]  /*8200*/  @!P2 STG.E.128 [R2.64], R48 ;  /* 0x000000300200a986 */ /* 0x0023e8000c101d06 */
[----:B------:R1:W-:Y:S04]  /*8210*/  @!P1 STG.E.128 [R2.64+0x80], R44 ;  /* 0x0000802c02009986 */ /* 0x0003e8000c101d06 */
[----:B------:R1:W-:Y:S02]  /*8220*/  @!P0 STG.E.128 [R2.64+0x100], R40 ;  /* 0x0001002802008986 */ /* 0x0003e4000c101d06 */
.L_x_166:
[----:B------:R-:W-:Y:S05]  /*8230*/  BSYNC B0 ;  /* 0x0000000000007941 */ /* 0x000fea0003800000 */
.L_x_165:
[----:B------:R-:W-:Y:S05]  /*8240*/  @P3 BRA `(.L_x_137) ;  /* 0x0000010000003947 */ /* 0x000fea0003800000 */
[----:B------:R-:W-:Y:S02]  /*8250*/  IADD3 R0, P0, R234, 0x20, RZ ;  /* 0x00000020ea007810 */ /* 0x000fe40007f1e0ff */
[----:B-1----:R-:W-:-:S02]  /*8260*/  MOV R3, R8 ;  /* 0x0000000800037202 */ /* 0x002fc40000000f00 */
        /* <DEDUP_REMOVED lines=11> */
[----:B------:R1:W-:Y:S04]  /*8320*/  @!P2 STG.E.128 [R2.64], R60 ;  /* 0x0000003c0200a986 */ /* 0x0003e8000c101d06 */
[----:B------:R1:W-:Y:S04]  /*8330*/  @!P1 STG.E.128 [R2.64+0x80], R56 ;  /* 0x0000803802009986 */ /* 0x0003e8000c101d06 */
[----:B------:R1:W-:Y:S02]  /*8340*/  @!P0 STG.E.128 [R2.64+0x100], R52 ;  /* 0x0001003402008986 */ /* 0x0003e4000c101d06 */
.L_x_137:
[----:B------:R-:W-:Y:S05]  /*8350*/  BSYNC B1 ;  /* 0x0000000000017941 */ /* 0x000fea0003800000 */
.L_x_123:
[----:B------:R-:W-:-:S04]  /*8360*/  IADD3 R235, R235, c[0x0][0xc], RZ ;  /* 0x00000300ebeb7a10 */ /* 0x000fc80007ffe0ff */
[----:B------:R-:W-:-:S13]  /*8370*/  ISETP.GE.AND P0, PT, R235, UR4, PT ;  /* 0x00000004eb007c0c */ /* 0x000fda000bf06270 */
[----:B------:R-:W-:Y:S01]  /*8380*/  @P0 CALL.REL.NOINC `(.L_x_167) ;  /* 0x0000001000000944 */ /* 0x000fe20003c00000 */
[----:B------:R-:W-:Y:S05]  /*8390*/  BRA `(.L_x_168) ;  /* 0xffff852000007947 */ /* 0x000fea000383ffff */
.L_x_167:
[----:B------:R-:W-:Y:S05]  /*83a0*/  EXIT ;  /* 0x000000000000794d */ /* 0x000fea0003800000 */
.L_x_169:
        /* <DEDUP_REMOVED lines=13> */
.L_x_801:


//--------------------- .text._ZN5flash44flash_bwd_dq_dk_dv_loop_seqk_parallel_kernelI23Flash_bwd_kernel_traitsILi192ELi64ELi64ELi8ELi4ELi2ELi2ELb0ELb0EN7cutlass6half_tE19Flash_kernel_traitsILi192ELi64ELi64ELi8ES3_EELb0ELb1ELb0ELb0ELb0ELb1ELb0EEEvNS_16Flash_bwd_paramsE --------------------------
	.section	.text._ZN5flash44flash_bwd_dq_dk_dv_loop_seqk_parallel_kernelI23Flash_bwd_kernel_traitsILi192ELi64ELi64ELi8ELi4ELi2ELi2ELb0ELb0EN7cutlass6half_tE19Flash_kernel_traitsILi192ELi64ELi64ELi8ES3_EELb0ELb1ELb0ELb0ELb0ELb1ELb0EEEvNS_16Flash_bwd_paramsE,"ax",@progbits
	.sectioninfo	@"SHI_REGISTERS=255"
	.align	128
        .global         _ZN5flash44flash_bwd_dq_dk_dv_loop_seqk_parallel_kernelI23Flash_bwd_kernel_traitsILi192ELi64ELi64ELi8ELi4ELi2ELi2ELb0ELb0EN7cutlass6half_tE19Flash_kernel_traitsILi192ELi64ELi64ELi8ES3_EELb0ELb1ELb0ELb0ELb0ELb1ELb0EEEvNS_16Flash_bwd_paramsE
        .type           _ZN5flash44flash_bwd_dq_dk_dv_loop_seqk_parallel_kernelI23Flash_bwd_kernel_traitsILi192ELi64ELi64ELi8ELi4ELi2ELi2ELb0ELb0EN7cutlass6half_tE19Flash_kernel_traitsILi192ELi64ELi64ELi8ES3_EELb0ELb1ELb0ELb0ELb0ELb1ELb0EEEvNS_16Flash_bwd_paramsE,@function
        .size           _ZN5flash44flash_bwd_dq_dk_dv_loop_seqk_parallel_kernelI23Flash_bwd_kernel_traitsILi192ELi64ELi64ELi8ELi4ELi2ELi2ELb0ELb0EN7cutlass6half_tE19Flash_kernel_traitsILi192ELi64ELi64ELi8ES3_EELb0ELb1ELb0ELb0ELb0ELb1ELb0EEEvNS_16Flash_bwd_paramsE,(.L_x_802 - _ZN5flash44flash_bwd_dq_dk_dv_loop_seqk_parallel_kernelI23Flash_bwd_kernel_traitsILi192ELi64ELi64ELi8ELi4ELi2ELi2ELb0ELb0EN7cutlass6half_tE19Flash_kernel_traitsILi192ELi64ELi64ELi8ES3_EELb0ELb1ELb0ELb0ELb0ELb1ELb0EEEvNS_16Flash_bwd_paramsE)
        .other          _ZN5flash44flash_bwd_dq_dk_dv_loop_seqk_parallel_kernelI23Flash_bwd_kernel_traitsILi192ELi64ELi64ELi8ELi4ELi2ELi2ELb0ELb0EN7cutlass6half_tE19Flash_kernel_traitsILi192ELi64ELi64ELi8ES3_EELb0ELb1ELb0ELb0ELb0ELb1ELb0EEEvNS_16Flash_bwd_paramsE,@"STO_CUDA_ENTRY STV_DEFAULT"
_ZN5flash44flash_bwd_dq_dk_dv_loop_seqk_parallel_kernelI23Flash_bwd_kernel_traitsILi192ELi64ELi64ELi8ELi4ELi2ELi2ELb0ELb0EN7cutlass6half_tE19Flash_kernel_traitsILi192ELi64ELi64ELi8ES3_EELb0ELb1ELb0ELb0ELb0ELb1ELb0EEEvNS_16Flash_bwd_paramsE:
.text._ZN5flash44flash_bwd_dq_dk_dv_loop_seqk_parallel_kernelI23Flash_bwd_kernel_traitsILi192ELi64ELi64ELi8ELi4ELi2ELi2ELb0ELb0EN7cutlass6half_tE19Flash_kernel_traitsILi192ELi64ELi64ELi8ES3_EELb0ELb1ELb0ELb0ELb0ELb1ELb0EEEvNS_16Flash_bwd_paramsE:
        /* <DEDUP_REMOVED lines=54> */
[C---:B------:R-:W-:Y:S02]  /*0360*/  LOP3.LUT R169, R0.reuse, 0x8, R16, 0xf8, !PT ;  /* 0x0000000800a97812 */ /* 0x040fe400078ef810 */
[----:B------:R-:W-:Y:S02]  /*0370*/  LOP3.LUT R4, R0, 0x10, R2, 0xf8, !PT ;  /* 0x0000001000047812 */ /* 0x000fe400078ef802 */
[----:B------:R-:W-:Y:S02]  /*0380*/  SHF.R.S32.HI R8, RZ, 0x7, R5 ;  /* 0x00000007ff087819 */ /* 0x000fe40000011405 */
[----:B------:R-:W-:Y:S02]  /*0390*/  SHF.R.U32.HI R0, RZ, 0x3, R0 ;  /* 0x00000003ff007819 */ /* 0x000fe40000011600 */
[----:B------:R-:W-:Y:S01]  /*03a0*/  LOP3.LUT R4, R4, 0x8, R16, 0xf8, !PT ;  /* 0x0000000804047812 */ /* 0x000fe200078ef810 */
[----:B------:R-:W-:Y:S01]  /*03b0*/  IMAD R2, R8, 0x800, R173 ;  /* 0x0000080008027824 */ /* 0x000fe200078e02ad */
[----:B------:R-:W-:-:S02]  /*03c0*/  LOP3.LUT R169, R169, R0, RZ, 0x3c, !PT ;  /* 0x00000000a9a97212 */ /* 0x000fc400078e3cff */
[----:B------:R-:W-:Y:S02]  /*03d0*/  LOP3.LUT R173, R173, R4, R0, 0xf6, !PT ;  /* 0x00000004adad7212 */ /* 0x000fe400078ef600 */
[----:B------:R-:W-:Y:S01]  /*03e0*/  LEA.HI R0, R13, R12, RZ, 0x6 ;  /* 0x0000000c0d007211 */ /* 0x000fe200078f30ff */
[----:B------:R-:W-:Y:S01]  /*03f0*/  IMAD.IADD R169, R2, 0x1, R169 ;  /* 0x0000000102a97824 */ /* 0x000fe200078e02a9 */
[----:B------:R-:W-:Y:S01]  /*0400*/  LOP3.LUT R6, R11, 0xfffffff8, RZ, 0xc0, !PT ;  /* 0xfffffff80b067812 */ /* 0x000fe200078ec0ff */
[----:B------:R-:W-:Y:S01]  /*0410*/  IMAD.SHL.U32 R174, R173, 0x2, RZ ;  /* 0x00000002adae7824 */ /* 0x000fe200078e00ff */
[----:B------:R-:W-:Y:S01]  /*0420*/  LOP3.LUT R5, R7, 0x1, RZ, 0xc0, !PT ;  /* 0x0000000107057812 */ /* 0x000fe200078ec0ff */
[----:B------:R-:W-:Y:S01]  /*0430*/  IMAD.SHL.U32 R169, R169, 0x2, RZ ;  /* 0x00000002a9a97824 */ /* 0x000fe200078e00ff */
[----:B------:R-:W-:Y:S01]  /*0440*/  LOP3.LUT R2, R15, 0x7ffffffc, RZ, 0xc0, !PT ;  /* 0x7ffffffc0f027812 */ /* 0x000fe200078ec0ff */
[----:B------:R-:W-:Y:S01]  /*0450*/  IMAD.IADD R19, R3, 0x1, -R6 ;  /* 0x0000000103137824 */ /* 0x000fe200078e0a06 */
[----:B------:R-:W-:-:S02]  /*0460*/  SHF.R.S32.HI R0, RZ, 0x6, R0 ;  /* 0x00000006ff007819 */ /* 0x000fc40000011400 */
[----:B------:R-:W-:Y:S01]  /*0470*/  ISETP.NE.U32.AND P0, PT, R5, 0x1, PT ;  /* 0x000000010500780c */ /* 0x000fe20003f05070 */
[----:B------:R-:W-:Y:S01]  /*0480*/  IMAD.IADD R5, R12, 0x1, -R2 ;  /* 0x000000010c057824 */ /* 0x000fe200078e0a02 */
[----:B------:R-:W-:Y:S01]  /*0490*/  LOP3.LUT R4, R14, 0xffffffe0, RZ, 0xc0, !PT ;  /* 0xffffffe00e047812 */ /* 0x000fe200078ec0ff */
[C---:B------:R-:W-:Y:S01]  /*04a0*/  IMAD R17, R0.reuse, 0x200, R9 ;  /* 0x0000020000117824 */ /* 0x040fe200078e0209 */
[----:B------:R-:W-:Y:S01]  /*04b0*/  SHF.R.S32.HI R3, RZ, 0x1f, R14 ;  /* 0x0000001fff037819 */ /* 0x000fe2000001140e */
[----:B------:R-:W-:Y:S01]  /*04c0*/  IMAD.SHL.U32 R2, R0, 0x8, RZ ;  /* 0x0000000800027824 */ /* 0x000fe200078e00ff */
[----:B------:R1:W-:Y:S01]  /*04d0*/  STL [R1+0x8], R19 ;  /* 0x0000081301007387 */ /* 0x0003e20000100800 */
        /* <DEDUP_REMOVED lines=14> */
[----:B------:R1:W-:Y:S01]  /*05c0*/  STL [R1], R17 ;  /* 0x0000001101007387 */ /* 0x0003e20000100800 */
        /* <DEDUP_REMOVED lines=14> */
[----:B------:R-:W-:-:S02]  /*06b0*/  R2P PR, R7, 0x6 ;  /* 0x0000000607007804 */ /* 0x000fc40000000000 */
[----:B------:R-:W-:Y:S02]  /*06c0*/  LOP3.LUT R7, R2, 0x8, R0, 0xf8, !PT ;  /* 0x0000000802077812 */ /* 0x000fe400078ef800 */
[----:B------:R-:W-:Y:S02]  /*06d0*/  LOP3.LUT R2, R3, R5, R2, 0x1e, !PT ;  /* 0x0000000503027212 */ /* 0x000fe400078e1e02 */
[----:B------:R-:W-:Y:S01]  /*06e0*/  SHF.R.S32.HI R5, RZ, 0x2, R4 ;  /* 0x00000002ff057819 */ /* 0x000fe20000011404 */
[----:B------:R-:W-:Y:S01]  /*06f0*/  IMAD R4, R181, 0x400, R8 ;  /* 0x00000400b5047824 */ /* 0x000fe200078e0208 */
[----:B------:R-:W-:Y:S02]  /*0700*/  LOP3.LUT R0, R6, 0xfffffe00, RZ, 0xc0, !PT ;  /* 0xfffffe0006007812 */ /* 0x000fe400078ec0ff */
[----:B------:R-:W-:Y:S01]  /*0710*/  LOP3.LUT R3, R7, R3, RZ, 0x3c, !PT ;  /* 0x0000000307037212 */ /* 0x000fe200078e3cff */
[----:B------:R-:W-:Y:S01]  /*0720*/  IMAD.IADD R4, R4, 0x1, R9 ;  /* 0x0000000104047824 */ /* 0x000fe200078e0209 */
[----:B------:R-:W-:Y:S01]  /*0730*/  SEL R170, R170, 0xffffffe0, !P4 ;  /* 0xffffffe0aaaa7807 */ /* 0x000fe20006000000 */
[--C-:B------:R-:W-:Y:S01]  /*0740*/  IMAD R181, R181, 0x400, R0.reuse ;  /* 0x00000400b5b57824 */ /* 0x100fe200078e0200 */
[----:B------:R-:W-:Y:S01]  /*0750*/  SEL R171, R171, 0xffffffc0, !P3 ;  /* 0xffffffc0abab7807 */ /* 0x000fe20005800000 */
[----:B------:R-:W-:Y:S01]  /*0760*/  IMAD R252, R187, 0x10, R5 ;  /* 0x00000010bbfc7824 */ /* 0x000fe200078e0205 */
[----:B------:R-:W-:Y:S01]  /*0770*/  SEL R202, R202, 0x10, !P0 ;  /* 0x00000010caca7807 */ /* 0x000fe20004000000 */
[----:B------:R-:W-:Y:S01]  /*0780*/  IMAD.IADD R181, R3, 0x1, R181 ;  /* 0x0000000103b57824 */ /* 0x000fe200078e02b5 */
        /* <DEDUP_REMOVED lines=8> */
[----:B------:R-:W-:Y:S01]  /*0810*/  SHF.R.S32.HI R0, RZ, 0x1f, R229 ;  /* 0x0000001fff007819 */ /* 0x000fe200000114e5 */
[----:B------:R-:W-:Y:S01]  /*0820*/  IMAD.IADD R203, R200, 0x1, R202 ;  /* 0x00000001c8cb7824 */ /* 0x000fe200078e02ca */
[----:B------:R-:W-:Y:S01]  /*0830*/  IADD3 R232, R231, 0x40, RZ ;  /* 0x00000040e7e87810 */ /* 0x000fe20007ffe0ff */
[----:B------:R-:W-:Y:S01]  /*0840*/  IMAD.IADD R187, R187, 0x1, R3 ;  /* 0x00000001bbbb7824 */ /* 0x000fe200078e0203 */
[----:B------:R-:W-:Y:S01]  /*0850*/  SHF.R.S32.HI R251, RZ, 0x1f, R250 ;  /* 0x0000001ffffb7819 */ /* 0x000fe200000114fa */
[----:B------:R-:W-:Y:S01]  /*0860*/  IMAD.IADD R171, R171, 0x1, R170 ;  /* 0x00000001abab7824 */ /* 0x000fe200078e02aa */
[----:B------:R-:W-:Y:S01]  /*0870*/  IADD3 R0, R252, 0x1, RZ ;  /* 0x00000001fc007810 */ /* 0x000fe20007ffe0ff */
[----:B------:R-:W-:Y:S01]  /*0880*/  IMAD.IADD R202, R202, 0x1, R201 ;  /* 0x00000001caca7824 */ /* 0x000fe200078e02c9 */
[----:B------:R-:W-:-:S02]  /*0890*/  LEA R181, R181, 0x1e000, 0x1 ;  /* 0x0001e000b5b57811 */ /* 0x000fc400078e08ff */
[----:B-1----:R-:W-:Y:S02]  /*08a0*/  @P2 IADD3 R232, R231, -0x40, RZ ;  /* 0xffffffc0e7e82810 */ /* 0x002fe40007ffe0ff */
.L_x_198:
[----:B-1----:R-:W1:Y:S01]  /*08b0*/  S2R R34, SR_CTAID.Y ;  /* 0x0000000000227919 */ /* 0x002e620000002600 */
[----:B--2---:R-:W2:Y:S01]  /*08c0*/  LDC.U8 R0, c[0x0][0x312] ;  /* 0x0000c480ff007b82 */ /* 0x004ea20000000000 */
[----:B------:R-:W-:Y:S02]  /*08d0*/  ISETP.NE.U32.AND P4, PT, RZ, c[0x0][0x240], PT ;  /* 0x00009000ff007a0c */ /* 0x000fe40003f85070 */
[----:B---3--:R-:W3:Y:S01]  /*08e0*/  S2R R2, SR_CTAID.Y ;  /* 0x0000000000027919 */ /* 0x008ee20000002600 */
[----:B------:R-:W-:Y:S02]  /*08f0*/  ISETP.EQ.U32.AND P5, PT, RZ, c[0x0][0x248], PT ;  /* 0x00009200ff007a0c */ /* 0x000fe40003fa2070 */
[----:B------:R-:W-:Y:S02]  /*0900*/  ISETP.NE.AND.EX P4, PT, RZ, c[0x0][0x244], PT, P4 ;  /* 0x00009100ff007a0c */ /* 0x000fe40003f85340 */
[----:B------:R-:W-:Y:S01]  /*0910*/  ISETP.NE.U32.AND P2, PT, RZ, c[0x0][0x250], PT ;  /* 0x00009400ff007a0c */ /* 0x000fe20003f45070 */
[----:B------:R-:W-:-:S03]  /*0920*/  IMAD.MOV.U32 R248, RZ, RZ, -0x1 ;  /* 0xfffffffffff87424 */ /* 0x000fc600078e00ff */
[----:B------:R-:W-:Y:S01]  /*0930*/  ISETP.NE.AND.EX P2, PT, RZ, c[0x0][0x254], PT, P2 ;  /* 0x00009500ff007a0c */ /* 0x000fe20003f45320 */
[----:B-1----:R-:W-:Y:S01]  /*0940*/  IMAD.SHL.U32 R8, R34, 0x4, RZ ;  /* 0x0000000422087824 */ /* 0x002fe200078e00ff */
[----:B--2---:R-:W-:Y:S01]  /*0950*/  ISETP.NE.AND P3, PT, R0, RZ, PT ;  /* 0x000000ff0000720c */ /* 0x004fe20003f65270 */
[----:B------:R-:W-:Y:S01]  /*0960*/  IMAD.MOV.U32 R0, RZ, RZ, -0x1 ;  /* 0xffffffffff007424 */ /* 0x000fe200078e00ff */
[----:B---3--:R-:W-:Y:S02]  /*0970*/  SHF.R.S32.HI R35, RZ, 0x1f, R2 ;  /* 0x0000001fff237819 */ /* 0x008fe40000011402 */
[----:B------:R-:W-:Y:S02]  /*0980*/  IADD3 R2, P0, R8, c[0x0][0x240], RZ ;  /* 0x0000900008027a10 */ /* 0x000fe40007f1e0ff */
[----:B------:R-:W-:Y:S02]  /*0990*/  SHF.L.U64.HI R7, R34, 0x2, R35 ;  /* 0x0000000222077819 */ /* 0x000fe40000010223 */
[----:B------:R-:W-:-:S02]  /*09a0*/  ISETP.EQ.OR.EX P5, PT, RZ, c[0x0][0x24c], !P3, P5 ;  /* 0x00009300ff007a0c */ /* 0x000fc40005fa2750 */
[----:B------:R-:W-:Y:S02]  /*09b0*/  IADD3.X R3, R7, c[0x0][0x244], RZ, P0, !PT ;  /* 0x0000910007037a10 */ /* 0x000fe400007fe4ff */
[----:B------:R-:W-:-:S03]  /*09c0*/  @P2 IADD3 R4, P0, R8, c[0x0][0x250], RZ ;  /* 0x0000940008042a10 */ /* 0x000fc60007f1e0ff */
[----:B------:R1:W2:Y:S04]  /*09d0*/  @P4 LDG.E R0, [R2.64] ;  /* 0x0000000602004981 */ /* 0x0002a8000c1e1900 */
[----:B------:R1:W2:Y:S01]  /*09e0*/  @P4 LDG.E R6, [R2.64+0x4] ;  /* 0x0000040602064981 */ /* 0x0002a2000c1e1900 */
[----:B------:R-:W-:Y:S01]  /*09f0*/  @P2 IADD3.X R5, R7, c[0x0][0x254], RZ, P0, !PT ;  /* 0x0000950007052a10 */ /* 0x000fe200007fe4ff */
[----:B------:R-:W-:Y:S01]  /*0a00*/  IMAD.MOV.U32 R228, RZ, RZ, RZ ;  /* 0x000000ffffe47224 */ /* 0x000fe200078e00ff */
[----:B-1----:R-:W-:-:S05]  /*0a10*/  IADD3 R2, P1, R8, c[0x0][0x248], RZ ;  /* 0x0000920008027a10 */ /* 0x002fca0007f3e0ff */
[----:B-----5:R1:W5:Y:S01]  /*0a20*/  @P2 LDG.E R228, [R4.64] ;  /* 0x0000000604e42981 */ /* 0x020362000c1e1900 */
[----:B------:R-:W-:-:S05]  /*0a30*/  IADD3.X R3, R7, c[0x0][0x24c], RZ, P1, !PT ;  /* 0x0000930007037a10 */ /* 0x000fca0000ffe4ff */
[----:B------:R3:W5:Y:S01]  /*0a40*/  @!P5 LDG.E R248, [R2.64] ;  /* 0x0000000602f8d981 */ /* 0x000762000c1e1900 */
[----:B------:R-:W-:-:S04]  /*0a50*/  ISETP.NE.U32.AND P0, PT, RZ, c[0x0][0x248], PT ;  /* 0x00009200ff007a0c */ /* 0x000fc80003f05070 */
[----:B------:R-:W-:Y:S01]  /*0a60*/  ISETP.NE.AND.EX P0, PT, RZ, c[0x0][0x24c], PT, P0 ;  /* 0x00009300ff007a0c */ /* 0x000fe20003f05300 */
[----:B-1----:R-:W-:Y:S02]  /*0a70*/  IMAD.MOV.U32 R4, RZ, RZ, c[0x0][0x218] ;  /* 0x00008600ff047624 */ /* 0x002fe400078e00ff */
[----:B--2---:R-:W-:Y:S02]  /*0a80*/  @P4 IMAD.IADD R21, R6, 0x1, -R0 ;  /* 0x0000000106154824 */ /* 0x004fe400078e0a00 */
[----:B------:R-:W-:-:S08]  /*0a90*/  @!P4 IMAD.MOV.U32 R21, RZ, RZ, c[0x0][0x214] ;  /* 0x00008500ff15c624 */ /* 0x000fd000078e00ff */
[----:B------:R-:W-:Y:S05]  /*0aa0*/  @!P0 BRA `(.L_x_170) ;  /* 0x0000003000008947 */ /* 0x000fea0003800000 */
[----:B---3--:R-:W2:Y:S02]  /*0ab0*/  @P3 LDG.E R4, [R2.64+0x4] ;  /* 0x0000040602043981 */ /* 0x008ea4000c1e1900 */
[----:B--2--5:R-:W-:-:S06]  /*0ac0*/  @P3 IADD3 R4, R4, -R248, RZ ;  /* 0x800000f804043210 */ /* 0x024fcc0007ffe0ff */
[----:B------:R1:W5:Y:S02]  /*0ad0*/  @!P3 LDG.E R4, [R2.64] ;  /* 0x000000060204b981 */ /* 0x000364000c1e1900 */
.L_x_170:
[----:B---3--:R-:W-:-:S04]  /*0ae0*/  ISETP.NE.U32.AND P1, PT, RZ, c[0x0][0x258], PT ;  /* 0x00009600ff007a0c */ /* 0x008fc80003f25070 */
[----:B------:R-:W-:-:S13]  /*0af0*/  ISETP.NE.AND.EX P1, PT, RZ, c[0x0][0x25c], PT, P1 ;  /* 0x00009700ff007a0c */ /* 0x000fda0003f25310 */
[----:B-1----:R-:W-:-:S04]  /*0b00*/  @P1 IADD3 R2, P0, R8, c[0x0][0x258], RZ ;  /* 0x0000960008021a10 */ /* 0x002fc80007f1e0ff */
        /* <DEDUP_REMOVED lines=19> */
[----:B------:R-:W-:Y:S01]  /*0c40*/  IMAD R9, R0, c[0x0][0x194], RZ ;  /* 0x0000650000097a24 */ /* 0x000fe200078e02ff */
[----:B------:R-:W-:Y:S01]  /*0c50*/  LOP3.LUT R8, R7, 0xffffffc0, RZ, 0xc0, !PT ;  /* 0xffffffc007087812 */ /* 0x000fe200078ec0ff */
[----:B------:R-:W-:Y:S01]  /*0c60*/  @P0 IMAD.IADD R6, R228, 0x1, R248 ;  /* 0x00000001e4060824 */ /* 0x000fe200078e02f8 */
[----:B------:R-:W-:Y:S01]  /*0c70*/  SEL R28, R28, R4, !P1 ;  /* 0x000000041c1c7207 */ /* 0x000fe20004800000 */
[----:B------:R-:W-:Y:S01]  /*0c80*/  IMAD.IADD R19, R29, 0x1, R3 ;  /* 0x000000011d137824 */ /* 0x000fe200078e0203 */
[----:B------:R-:W-:Y:S01]  /*0c90*/  @P1 IADD3 R19, R5, R9, RZ ;  /* 0x0000000905131210 */ /* 0x000fe20007ffe0ff */
[----:B------:R-:W-:Y:S01]  /*0ca0*/  @P0 IMAD.WIDE.U32 R2, R6, c[0x0][0x198], RZ ;  /* 0x0000660006020a25 */ /* 0x000fe200078e00ff */
[----:B------:R-:W-:Y:S02]  /*0cb0*/  IADD3 R9, R8, -0x40, RZ ;  /* 0xffffffc008097810 */ /* 0x000fe40007ffe0ff */
        /* <DEDUP_REMOVED lines=15> */
.L_x_172:
        /* <DEDUP_REMOVED lines=15> */
.L_x_173:
[----:B------:R-:W-:Y:S01]  /*0ea0*/  IABS R10, c[0x0][0x1c8] ;  /* 0x00007200000a7a13 */ /* 0x000fe20000000000 */
[----:B------:R-:W1:Y:S01]  /*0eb0*/  S2R R32, SR_CTAID.Z ;  /* 0x0000000000207919 */ /* 0x000e620000002700 */
[----:B------:R-:W2:Y:S01]  /*0ec0*/  LDC.U8 R17, c[0x0][0x328] ;  /* 0x0000ca00ff117b82 */ /* 0x000ea20000000000 */
[----:B------:R-:W-:Y:S01]  /*0ed0*/  IMAD.MOV.U32 R13, RZ, RZ, c[0x0][0x224] ;  /* 0x00008900ff0d7624 */ /* 0x000fe200078e00ff */
[----:B------:R-:W3:Y:S01]  /*0ee0*/  I2F.RP R2, R10 ;  /* 0x0000000a00027306 */ /* 0x000ee20000209400 */
[C---:B------:R-:W-:Y:S01]  /*0ef0*/  @P1 IMAD.WIDE.U32 R4, R0.reuse, c[0x0][0x370], RZ ;  /* 0x0000dc0000041a25 */ /* 0x040fe200078e00ff */
[----:B------:R-:W-:Y:S02]  /*0f00*/  SHF.R.S32.HI R249, RZ, 0x1f, R241 ;  /* 0x0000001ffff97819 */ /* 0x000fe400000114f1 */
[----:B------:R-:W-:Y:S01]  /*0f10*/  SHF.R.S32.HI R13, RZ, 0x1f, R13 ;  /* 0x0000001fff0d7819 */ /* 0x000fe2000001140d */
[----:B------:R-:W-:Y:S01]  /*0f20*/  @P1 IMAD R12, R0, c[0x0][0x374], R5 ;  /* 0x0000dd00000c1a24 */ /* 0x000fe200078e0205 */
[----:B------:R-:W-:Y:S01]  /*0f30*/  @P1 MOV R11, R4 ;  /* 0x00000004000b1202 */ /* 0x000fe20000000f00 */
[----:B------:R-:W-:Y:S01]  /*0f40*/  @!P1 IMAD.WIDE.U32 R4, R34, c[0x0][0x368], RZ ;  /* 0x0000da0022049a25 */ /* 0x000fe200078e00ff */
[----:B------:R-:W4:Y:S03]  /*0f50*/  LDC.U8 R20, c[0x0][0x3d0] ;  /* 0x0000f400ff147b82 */ /* 0x000f260000000000 */
[----:B------:R-:W-:-:S02]  /*0f60*/  IMAD.MOV.U32 R30, RZ, RZ, c[0x0][0x22c] ;  /* 0x00008b00ff1e7624 */ /* 0x000fc400078e00ff */
[----:B------:R-:W-:Y:S01]  /*0f70*/  IMAD.WIDE.U32 R14, R34, c[0x0][0x224], RZ ;  /* 0x00008900220e7a25 */ /* 0x000fe200078e00ff */
[----:B---3--:R-:W3:Y:S03]  /*0f80*/  MUFU.RCP R2, R2 ;  /* 0x0000000200027308 */ /* 0x008ee60000001000 */
[----:B------:R-:W-:Y:S01]  /*0f90*/  IMAD.WIDE R22, R30, c[0x0][0x1c0], RZ ;  /* 0x000070001e167a25 */ /* 0x000fe200078e02ff */
[----:B-1----:R-:W-:-:S03]  /*0fa0*/  IABS R7, R32 ;  /* 0x0000002000077213 */ /* 0x002fc60000000000 */
[----:B------:R-:W-:Y:S01]  /*0fb0*/  @!P1 IMAD.MOV.U32 R11, RZ, RZ, R4 ;  /* 0x000000ffff0b9224 */ /* 0x000fe200078e0004 */
[----:B------:R-:W-:Y:S02]  /*0fc0*/  LOP3.LUT R8, R32, c[0x0][0x1c8], RZ, 0x3c, !PT ;  /* 0x0000720020087a12 */ /* 0x000fe400078e3cff */
[----:B--2---:R-:W-:Y:S02]  /*0fd0*/  ISETP.NE.AND P2, PT, R17, RZ, PT ;  /* 0x000000ff1100720c */ /* 0x004fe40003f45270 */
[----:B------:R-:W-:Y:S02]  /*0fe0*/  ISETP.GE.AND P3, PT, R8, RZ, PT ;  /* 0x000000ff0800720c */ /* 0x000fe40003f66270 */
[----:B------:R-:W-:Y:S02]  /*0ff0*/  SHF.L.U64.HI R8, R34, 0x7, R35 ;  /* 0x0000000722087819 */ /* 0x000fe40000010223 */
[----:B------:R-:W-:Y:S02]  /*1000*/  SHF.R.S32.HI R33, RZ, 0x1f, R32 ;  /* 0x0000001fff217819 */ /* 0x000fe40000011420 */
[----:B---3--:R-:W-:-:S02]  /*1010*/  IADD3 R2, R2, 0xffffffe, RZ ;  /* 0x0ffffffe02027810 */ /* 0x008fc40007ffe0ff */
[----:B------:R-:W-:Y:S02]  /*1020*/  SEL R8, R8, RZ, P4 ;  /* 0x000000ff08087207 */ /* 0x000fe40002000000 */
[----:B------:R-:W1:Y:S02]  /*1030*/  F2I.FTZ.U32.TRUNC.NTZ R3, R2 ;  /* 0x0000000200037305 */ /* 0x000e64000021f000 */
[----:B-1----:R-:W-:-:S05]  /*1040*/  IADD3 R2, RZ, -R3, RZ ;  /* 0x80000003ff027210 */ /* 0x002fca0007ffe0ff */
        /* <DEDUP_REMOVED lines=8> */
[C---:B------:R-:W-:Y:S02]  /*10d0*/  IMAD R3, R10.reuse, R3, R7 ;  /* 0x000000030a037224 */ /* 0x040fe400078e0207 */
[----:B------:R-:W-:Y:S02]  /*10e0*/  IMAD R7, R13, R34, RZ ;  /* 0x000000220d077224 */ /* 0x000fe400078e02ff */
[----:B------:R-:W1:Y:S01]  /*10f0*/  S2R R13, SR_CTAID.X ;  /* 0x00000000000d7919 */ /* 0x000e620000002500 */
[----:B------:R-:W-:Y:S01]  /*1100*/  ISETP.GT.U32.AND P5, PT, R10, R3, PT ;  /* 0x000000030a00720c */ /* 0x000fe20003fa4070 */
[----:B------:R-:W-:Y:S02]  /*1110*/  IMAD.SHL.U32 R6, R34, 0x80, RZ ;  /* 0x0000008022067824 */ /* 0x000fe400078e00ff */
[----:B------:R-:W-:Y:S02]  /*1120*/  IMAD R5, R35, c[0x0][0x224], R7 ;  /* 0x0000890023057a24 */ /* 0x000fe400078e0207 */
[----:B------:R-:W-:Y:S01]  /*1130*/  IMAD R7, R23, R14, RZ ;  /* 0x0000000e17077224 */ /* 0x000fe200078e02ff */
[----:B------:R-:W-:-:S02]  /*1140*/  SEL R6, R6, RZ, P4 ;  /* 0x000000ff06067207 */ /* 0x000fc40002000000 */
[----:B------:R-:W-:Y:S01]  /*1150*/  IADD3 R4, R15, R5, RZ ;  /* 0x000000050f047210 */ /* 0x000fe20007ffe0ff */
[----:B------:R-:W-:Y:S01]  /*1160*/  IMAD.WIDE.U32 R14, R22, R14, RZ ;  /* 0x0000000e160e7225 */ /* 0x000fe200078e00ff */
[----:B------:R-:W-:-:S03]  /*1170*/  IADD3 R6, P4, R9, R6, RZ ;  /* 0x0000000609067210 */ /* 0x000fc60007f9e0ff */
[----:B------:R-:W-:Y:S01]  /*1180*/  @!P5 IADD3 R3, R3, -R10, RZ ;  /* 0x8000000a0303d210 */ /* 0x000fe20007ffe0ff */
[----:B------:R-:W-:Y:S01]  /*1190*/  IMAD R7, R22, R4, R7 ;  /* 0x0000000416077224 */ /* 0x000fe200078e0207 */
[----:B------:R-:W-:Y:S01]  /*11a0*/  @!P5 IADD3 R2, R2, 0x1, RZ ;  /* 0x000000010202d810 */ /* 0x000fe20007ffe0ff */
[----:B------:R-:W-:Y:S01]  /*11b0*/  IMAD.WIDE.U32 R4, R22, R0, RZ ;  /* 0x0000000016047225 */ /* 0x000fe200078e00ff */
[----:B------:R-:W-:-:S03]  /*11c0*/  ISETP.GE.U32.AND P6, PT, R3, R10, PT ;  /* 0x0000000a0300720c */ /* 0x000fc60003fc6070 */
[----:B------:R-:W-:Y:S01]  /*11d0*/  IMAD.X R8, R16, 0x1, R8, P4 ;  /* 0x0000000110087824 */ /* 0x000fe200020e0608 */
[----:B------:R-:W-:Y:S01]  /*11e0*/  ISETP.NE.AND P4, PT, RZ, c[0x0][0x1c8], PT ;  /* 0x00007200ff007a0c */ /* 0x000fe20003f85270 */
[C---:B------:R-:W-:Y:S01]  /*11f0*/  IMAD R10, R23.reuse, R6, RZ ;  /* 0x00000006170a7224 */ /* 0x040fe200078e02ff */
[----:B------:R-:W-:Y:S01]  /*1200*/  SEL R18, R14, R4, !P1 ;  /* 0x000000040e127207 */ /* 0x000fe20004800000 */
[----:B------:R-:W-:Y:S01]  /*1210*/  IMAD R3, R23, R0, RZ ;  /* 0x0000000017037224 */ /* 0x000fe200078e02ff */
[----:B------:R-:W-:Y:S01]  /*1220*/  IADD3 R14, R15, R7, RZ ;  /* 0x000000070f0e7210 */ /* 0x000fe20007ffe0ff */
[----:B------:R-:W-:Y:S02]  /*1230*/  @P2 IMAD R4, R34, c[0x0][0x214], RZ ;  /* 0x0000850022042a24 */ /* 0x000fe400078e02ff */
[----:B------:R-:W-:Y:S01]  /*1240*/  IMAD.WIDE.U32 R6, R22, R6, RZ ;  /* 0x0000000616067225 */ /* 0x000fe200078e00ff */
[----:B------:R-:W-:Y:S02]  /*1250*/  @P1 IADD3 R14, R5, R3, RZ ;  /* 0x00000003050e1210 */ /* 0x000fe40007ffe0ff */
[----:B------:R-:W-:Y:S01]  /*1260*/  @P6 IADD3 R2, R2, 0x1, RZ ;  /* 0x0000000102026810 */ /* 0x000fe20007ffe0ff */
[----:B------:R-:W-:Y:S01]  /*1270*/  IMAD R8, R22, R8, R10 ;  /* 0x0000000816087224 */ /* 0x000fe200078e020a */
[----:B------:R-:W-:Y:S01]  /*1280*/  @P2 SEL R3, R4, R0, !P1 ;  /* 0x0000000004032207 */ /* 0x000fe20004800000 */
[----:B-1----:R-:W-:Y:S01]  /*1290*/  IMAD.WIDE.U32 R22, R13, c[0x0][0x3d8], RZ ;  /* 0x0000f6000d167a25 */ /* 0x002fe200078e00ff */
[----:B----4-:R-:W-:-:S02]  /*12a0*/  ISETP.NE.AND P6, PT, R20, RZ, PT ;  /* 0x000000ff1400720c */ /* 0x010fc40003fc5270 */
[----:B------:R-:W-:Y:S01]  /*12b0*/  IADD3 R8, R7, R8, RZ ;  /* 0x0000000807087210 */ /* 0x000fe20007ffe0ff */
[----:B------:R-:W-:Y:S01]  /*12c0*/  IMAD.MOV.U32 R10, RZ, RZ, R2 ;  /* 0x000000ffff0a7224 */ /* 0x000fe200078e0002 */
[----:B------:R-:W-:Y:S01]  /*12d0*/  SEL R22, R22, RZ, P6 ;  /* 0x000000ff16167207 */ /* 0x000fe20003000000 */
[----:B------:R-:W-:Y:S02]  /*12e0*/  IMAD R4, R13, c[0x0][0x3dc], R23 ;  /* 0x0000f7000d047a24 */ /* 0x000fe400078e0217 */
[----:B------:R-:W-:Y:S01]  /*12f0*/  IMAD R13, R32, c[0x0][0x22c], RZ ;  /* 0x00008b00200d7a24 */ /* 0x000fe200078e02ff */
        /* <DEDUP_REMOVED lines=16> */
.L_x_174:
[----:B------:R-:W-:-:S04]  /*1400*/  IMAD R0, R34, c[0x0][0x1c0], R32 ;  /* 0x0000700022007a24 */ /* 0x000fc800078e0220 */
[----:B------:R-:W-:-:S03]  /*1410*/  IMAD R0, R0, c[0x0][0x224], RZ ;  /* 0x0000890000007a24 */ /* 0x000fc600078e02ff */
.L_x_175:
[----:B------:R-:W2:Y:S01]  /*1420*/  LDL R38, [R1+0x4] ;  /* 0x0000040001267983 */ /* 0x000ea20000100800 */
[----:B------:R-:W-:Y:S01]  /*1430*/  IMAD R23, R30, c[0x0][0x1c0], RZ ;  /* 0x000070001e177a24 */ /* 0x000fe200078e02ff */
[C---:B------:R-:W-:Y:S01]  /*1440*/  IADD3 R15, R9.reuse, R0, RZ ;  /* 0x00000000090f7210 */ /* 0x040fe20007ffe0ff */
[----:B------:R-:W-:Y:S01]  /*1450*/  IMAD.IADD R5, R9, 0x1, R2 ;  /* 0x0000000109057824 */ /* 0x000fe200078e0202 */
[----:B------:R-:W1:Y:S01]  /*1460*/  S2R R36, SR_TID.X ;  /* 0x0000000000247919 */ /* 0x000e620000002100 */
[----:B------:R-:W-:Y:S01]  /*1470*/  IADD3 R2, P1, R250, R11, RZ ;  /* 0x0000000bfa027210 */ /* 0x000fe20007f3e0ff */
[----:B------:R-:W-:Y:S01]  /*1480*/  IMAD.SHL.U32 R11, R23, 0x40, RZ ;  /* 0x00000040170b7824 */ /* 0x000fe200078e00ff */
[----:B------:R-:W-:Y:S01]  /*1490*/  SHF.R.S32.HI R31, RZ, 0x1f, R229 ;  /* 0x0000001fff1f7819 */ /* 0x000fe200000114e5 */
[----:B------:R-:W3:Y:S01]  /*14a0*/  S2R R37, SR_TID.X ;  /* 0x0000000000257919 */ /* 0x000ee20000002100 */
[----:B------:R-:W-:Y:S01]  /*14b0*/  IMAD R4, R16, c[0x0][0x370], RZ ;  /* 0x0000dc0010047a24 */ /* 0x000fe200078e02ff */
[----:B------:R-:W-:Y:S01]  /*14c0*/  BSSY B1, `(.L_x_171) ;  /* 0x00005c5000017945 */ /* 0x000fe20003800000 */
[----:B------:R-:W-:Y:S01]  /*14d0*/  IMAD.X R3, R251, 0x1, R12, P1 ;  /* 0x00000001fb037824 */ /* 0x000fe200008e060c */
[----:B------:R-:W-:Y:S01]  /*14e0*/  IADD3 R7, P2, P1, R6, R11, R13 ;  /* 0x0000000b06077210 */ /* 0x000fe2000795e00d */
[C---:B------:R-:W-:Y:S01]  /*14f0*/  IMAD R6, R9.reuse, c[0x0][0x374], R4 ;  /* 0x0000dd0009067a24 */ /* 0x040fe200078e0204 */
[----:B------:R-:W-:Y:S01]  /*1500*/  SHF.R.S32.HI R0, RZ, 0x1f, R11 ;  /* 0x0000001fff007819 */ /* 0x000fe2000001140b */
[----:B------:R-:W-:Y:S01]  /*1510*/  IMAD.WIDE.U32 R2, R9, c[0x0][0x370], R2 ;  /* 0x0000dc0009027a25 */ /* 0x000fe200078e0002 */
[----:B------:R-:W-:-:S02]  /*1520*/  IADD3 R4, P3, R229, R9, RZ ;  /* 0x00000009e5047210 */ /* 0x000fc40007f7e0ff */
[----:B------:R-:W-:Y:S01]  /*1530*/  IADD3.X R8, R8, R0, R29, P2, P1 ;  /* 0x0000000008087210 */ /* 0x000fe200017e241d */
[----:B------:R-:W-:Y:S01]  /*1540*/  IMAD.MOV.U32 R30, RZ, RZ, 0x4 ;  /* 0x00000004ff1e7424 */ /* 0x000fe200078e00ff */
[----:B------:R-:W-:Y:S01]  /*1550*/  IADD3 R0, -R204, R21, R241 ;  /* 0x00000015cc007210 */ /* 0x000fe20007ffe1f1 */
[----:B------:R-:W-:Y:S01]  /*1560*/  IMAD.IADD R3, R3, 0x1, R6 ;  /* 0x0000000103037824 */ /* 0x000fe200078e0206 */
[----:B------:R-:W-:Y:S01]  /*1570*/  IADD3 R9, P2, P1, R22, R7, R18 ;  /* 0x0000000716097210 */ /* 0x000fe2000795e012 */
[----:B------:R-:W-:Y:S01]  /*1580*/  IMAD.WIDE R12, R5, R30, c[0x0][0x200] ;  /* 0x00008000050c7625 */ /* 0x000fe200078e021e */
[----:B------:R-:W-:Y:S02]  /*1590*/  IADD3 R6, R0, -c[0x0][0x2e8], RZ ;  /* 0x8000ba0000067a10 */ /* 0x000fe40007ffe0ff */
[----:B------:R-:W-:Y:S01]  /*15a0*/  IADD3.X R5, R31, R16, RZ, P3, !PT ;  /* 0x000000101f057210 */ /* 0x000fe20001ffe4ff */
[----:B------:R-:W-:Y:S01]  /*15b0*/  IMAD.MOV.U32 R208, RZ, RZ, R12 ;  /* 0x000000ffffd07224 */ /* 0x000fe200078e000c */
[----:B-1----:R-:W-:Y:S01]  /*15c0*/  SHF.R.S32.HI R36, RZ, 0x1f, R36 ;  /* 0x0000001fff247819 */ /* 0x002fe20000011424 */
[----:B------:R-:W-:Y:S01]  /*15d0*/  IMAD R11, R33, c[0x0][0x378], RZ ;  /* 0x0000de00210b7a24 */ /* 0x000fe200078e02ff */
[----:B------:R-:W-:Y:S01]  /*15e0*/  SHF.R.S32.HI R7, RZ, 0x1f, R6 ;  /* 0x0000001fff077819 */ /* 0x000fe20000011406 */
[----:B------:R-:W-:Y:S01]  /*15f0*/  IMAD R5, R5, c[0x0][0x190], RZ ;  /* 0x0000640005057a24 */ /* 0x000fe200078e02ff */
[----:B---3--:R-:W-:Y:S01]  /*1600*/  LEA.HI R36, R36, R37, RZ, 0x5 ;  /* 0x0000002524247211 */ /* 0x008fe200078f28ff */
[----:B------:R-:W-:Y:S01]  /*1610*/  IMAD R11, R32, c[0x0][0x37c], R11 ;  /* 0x0000df00200b7a24 */ /* 0x000fe200078e020b */
[----:B------:R-:W-:Y:S01]  /*1620*/  LEA.HI R6, R7, R6, RZ, 0x6 ;  /* 0x0000000607067211 */ /* 0x000fe200078f30ff */
[C---:B------:R-:W-:Y:S01]  /*1630*/  IMAD R12, R4.reuse, c[0x0][0x194], R5 ;  /* 0x00006500040c7a24 */ /* 0x040fe200078e0205 */
[----:B------:R-:W-:Y:S01]  /*1640*/  SHF.R.S32.HI R36, RZ, 0x5, R36 ;  /* 0x00000005ff247819 */ /* 0x000fe20000011424 */
[----:B------:R-:W-:Y:S01]  /*1650*/  IMAD.WIDE.U32 R4, R4, c[0x0][0x190], R250 ;  /* 0x0000640004047a25 */ /* 0x000fe200078e00fa */
[----:B------:R-:W-:-:S02]  /*1660*/  IADD3.X R8, R17, R8, R14, P2, P1 ;  /* 0x0000000811087210 */ /* 0x000fc400017e240e */
[----:B------:R-:W-:Y:S01]  /*1670*/  SHF.R.S32.HI R6, RZ, 0x6, R6 ;  /* 0x00000006ff067819 */ /* 0x000fe20000011406 */
[----:B------:R-:W-:Y:S01]  /*1680*/  IMAD.WIDE.U32 R2, R32, c[0x0][0x378], R2 ;  /* 0x0000de0020027a25 */ /* 0x000fe200078e0002 */
[----:B------:R-:W-:Y:S02]  /*1690*/  IADD3 R4, P2, R28, R4, RZ ;  /* 0x000000041c047210 */ /* 0x000fe40007f5e0ff */
[----:B------:R-:W-:Y:S01]  /*16a0*/  IMNMX R226, RZ, R6, !PT ;  /* 0x00000006ffe27217 */ /* 0x000fe20007800200 */
[----:B------:R-:W-:Y:S01]  /*16b0*/  IMAD.IADD R3, R3, 0x1, R11 ;  /* 0x0000000103037824 */ /* 0x000fe200078e020b */
[----:B------:R-:W-:Y:S01]  /*16c0*/  IADD3.X R5, R19, R5, R12, P2, !PT ;  /* 0x0000000513057210 */ /* 0x000fe200017fe40c */
[----:B------:R-:W-:Y:S02]  /*16d0*/  IMAD R7, R33, c[0x0][0x1a8], RZ ;  /* 0x00006a0021077a24 */ /* 0x000fe400078e02ff */
[----:B------:R-:W-:-:S04]  /*16e0*/  IMAD.WIDE.U32 R2, R229, c[0x0][0x370], R2 ;  /* 0x0000dc00e5027a25 */ /* 0x000fc800078e0002 */
[----:B------:R-:W-:Y:S01]  /*16f0*/  IMAD R7, R32, c[0x0][0x1ac], R7 ;  /* 0x00006b0020077a24 */ /* 0x000fe200078e0207 */
[----:B------:R-:W-:Y:S01]  /*1700*/  LEA R192, P2, R2, c[0x0][0x330], 0x1 ;  /* 0x0000cc0002c07a11 */ /* 0x000fe200078408ff */
[----:B------:R-:W-:-:S04]  /*1710*/  IMAD.WIDE.U32 R4, R32, c[0x0][0x1a8], R4 ;  /* 0x00006a0020047a25 */ /* 0x000fc800078e0004 */
[----:B------:R-:W-:Y:S01]  /*1720*/  IMAD.MOV.U32 R207, RZ, RZ, R13 ;  /* 0x000000ffffcf7224 */ /* 0x000fe200078e000d */
[----:B------:R-:W-:Y:S01]  /*1730*/  LEA R194, P3, R4, c[0x0][0x160], 0x1 ;  /* 0x0000580004c27a11 */ /* 0x000fe200078608ff */
[----:B------:R-:W-:-:S04]  /*1740*/  IMAD.WIDE R12, R15, R30, c[0x0][0x3c8] ;  /* 0x0000f2000f0c7625 */ /* 0x000fc800078e021e */
[----:B------:R-:W-:Y:S01]  /*1750*/  IMAD.IADD R7, R5, 0x1, R7 ;  /* 0x0000000105077824 */ /* 0x000fe200078e0207 */
[----:B------:R-:W-:Y:S01]  /*1760*/  MOV R206, R12 ;  /* 0x0000000c00ce7202 */ /* 0x000fe20000000f00 */
[----:B------:R-:W-:-:S03]  /*1770*/  IMAD.MOV.U32 R205, RZ, RZ, R13 ;  /* 0x000000ffffcd7224 */ /* 0x000fc600078e000d */
[----:B------:R-:W-:Y:S01]  /*1780*/  LEA.HI.X R195, R4, c[0x0][0x164], R7, 0x1, P3 ;  /* 0x0000590004c37a11 */ /* 0x000fe200018f0c07 */
[----:B--2---:R-:W-:-:S05]  /*1790*/  IMAD R0, R36, R23, R38 ;  /* 0x0000001724007224 */ /* 0x004fca00078e0226 */
[----:B------:R-:W-:-:S04]  /*17a0*/  IADD3 R9, P1, R0, R9, RZ ;  /* 0x0000000900097210 */ /* 0x000fc80007f3e0ff */
[----:B------:R-:W-:Y:S01]  /*17b0*/  LEA.HI.X.SX32 R8, R0, R8, 0x1, P1 ;  /* 0x0000000800087211 */ /* 0x000fe200008f0eff */
[----:B------:R-:W-:Y:S01]  /*17c0*/  IMAD R0, R31, c[0x0][0x370], RZ ;  /* 0x0000dc001f007a24 */ /* 0x000fe200078e02ff */
[----:B------:R-:W-:-:S03]  /*17d0*/  LEA R188, P1, R9, c[0x0][0x350], 0x2 ;  /* 0x0000d40009bc7a11 */ /* 0x000fc600078210ff */
[----:B------:R-:W-:Y:S01]  /*17e0*/  IMAD R0, R229, c[0x0][0x374], R0 ;  /* 0x0000dd00e5007a24 */ /* 0x000fe200078e0200 */
[----:B------:R-:W-:Y:S02]  /*17f0*/  LEA.HI.X R189, R9, c[0x0][0x354], R8, 0x2, P1 ;  /* 0x0000d50009bd7a11 */ /* 0x000fe400008f1408 */
[C---:B------:R-:W-:Y:S01]  /*1800*/  ISETP.GT.AND P1, PT, R196.reuse, R226, PT ;  /* 0x000000e2c400720c */ /* 0x040fe20003f24270 */
[----:B------:R-:W-:Y:S01]  /*1810*/  IMAD.IADD R0, R3, 0x1, R0 ;  /* 0x0000000103007824 */ /* 0x000fe200078e0200 */
[----:B------:R-:W-:-:S04]  /*1820*/  IADD3 R196, R196, -0x1, RZ ;  /* 0xffffffffc4c47810 */ /* 0x000fc80007ffe0ff */
[----:B------:R-:W-:-:S07]  /*1830*/  LEA.HI.X R193, R2, c[0x0][0x334], R0, 0x1, P2 ;  /* 0x0000cd0002c17a11 */ /* 0x000fce00010f0c00 */
        /* <DEDUP_REMOVED lines=16> */
.L_x_177:
        /* <DEDUP_REMOVED lines=15> */
.L_x_178:
        /* <DEDUP_REMOVED lines=15> */
[----:B------:R-:W-:-:S03]  /*1b20*/  MOV R3, R8 ;  /* 0x0000000800037202 */ /* 0x000fc60000000f00 */
[C---:B------:R-:W-:Y:S02]  /*1b30*/  IMAD R0, R229.reuse, c[0x0][0x3a4], R0 ;  /* 0x0000e900e5007a24 */ /* 0x040fe400078e0200 */
[----:B------:R-:W-:-:S05]  /*1b40*/  IMAD.WIDE.U32 R6, R229, c[0x0][0x3a0], R2 ;  /* 0x0000e800e5067a25 */ /* 0x000fca00078e0002 */
[----:B------:R-:W-:Y:S02]  /*1b50*/  IADD3 R0, R7, R0, RZ ;  /* 0x0000000007007210 */ /* 0x000fe40007ffe0ff */
[----:B------:R-:W-:-:S04]  /*1b60*/  LEA R2, P0, R6, c[0x0][0x340], 0x1 ;  /* 0x0000d00006027a11 */ /* 0x000fc800078008ff */
[----:B------:R-:W-:-:S05]  /*1b70*/  LEA.HI.X R3, R6, c[0x0][0x344], R0, 0x1, P0 ;  /* 0x0000d10006037a11 */ /* 0x000fca00000f0c00 */
[----:B------:R1:W-:Y:S04]  /*1b80*/  STG.E.128 [R2.64], RZ ;  /* 0x000000ff02007986 */ /* 0x0003e8000c101d06 */
[----:B------:R1:W-:Y:S04]  /*1b90*/  STG.E.128 [R2.64+0x80], RZ ;  /* 0x000080ff02007986 */ /* 0x0003e8000c101d06 */
[----:B------:R1:W-:Y:S02]  /*1ba0*/  STG.E.128 [R2.64+0x100], RZ ;  /* 0x000100ff02007986 */ /* 0x0003e4000c101d06 */
.L_x_180:
[----:B------:R-:W-:Y:S05]  /*1bb0*/  BSYNC B0 ;  /* 0x0000000000007941 */ /* 0x000fea0003800000 */
.L_x_179:
[----:B------:R-:W-:Y:S01]  /*1bc0*/  IADD3 R0, R229, 0x20, RZ ;  /* 0x00000020e5007810 */ /* 0x000fe20007ffe0ff */
[----:B------:R-:W-:Y:S03]  /*1bd0*/  BSSY B0, `(.L_x_181) ;  /* 0x000000f000007945 */ /* 0x000fe60003800000 */
[----:B------:R-:W-:-:S13]  /*1be0*/  ISETP.GE.AND P0, PT, R0, R9, PT ;  /* 0x000000090000720c */ /* 0x000fda0003f06270 */
[----:B------:R-:W-:Y:S05]  /*1bf0*/  @P0 BRA `(.L_x_182) ;  /* 0x000000c000000947 */ /* 0x000fea0003800000 */
[----:B------:R-:W-:Y:S02]  /*1c00*/  IADD3 R0, P2, R229, 0x20, RZ ;  /* 0x00000020e5007810 */ /* 0x000fe40007f5e0ff */
[----:B------:R-:W-:Y:S02]  /*1c10*/  MOV R5, R8 ;  /* 0x0000000800057202 */ /* 0x000fe40000000f00 */
[----:B-1----:R-:W-:-:S03]  /*1c20*/  IADD3.X R2, RZ, R31, RZ, P2, !PT ;  /* 0x0000001fff027210 */ /* 0x002fc600017fe4ff */
        /* <DEDUP_REMOVED lines=9> */
.L_x_182:
[----:B------:R-:W-:Y:S05]  /*1cc0*/  BSYNC B0 ;  /* 0x0000000000007941 */ /* 0x000fea0003800000 */
.L_x_181:
        /* <DEDUP_REMOVED lines=22> */
.L_x_184:
[----:B------:R-:W-:Y:S05]  /*1e30*/  BSYNC B0 ;  /* 0x0000000000007941 */ /* 0x000fea0003800000 */
.L_x_183:
[----:B------:R-:W-:Y:S05]  /*1e40*/  @P0 BRA `(.L_x_185) ;  /* 0x000052c000000947 */ /* 0x000fea0003800000 */
[----:B------:R-:W-:Y:S02]  /*1e50*/  IADD3 R0, P0, R229, 0x20, RZ ;  /* 0x00000020e5007810 */ /* 0x000fe40007f1e0ff */
[----:B------:R-:W-:-:S02]  /*1e60*/  MOV R5, R8 ;  /* 0x0000000800057202 */ /* 0x000fc40000000f00 */
        /* <DEDUP_REMOVED lines=11> */
.L_x_176:
[----:B------:R-:W2:Y:S01]  /*1f20*/  LDL R22, [R1] ;  /* 0x0000000001167983 */ /* 0x000ea20000100800 */
[----:B------:R-:W-:Y:S01]  /*1f30*/  IMAD R19, R196, -0x40, R21 ;  /* 0xffffffc0c4137824 */ /* 0x000fe200078e0215 */
[----:B------:R-:W-:Y:S01]  /*1f40*/  IADD3 R3, R229, 0x20, RZ ;  /* 0x00000020e5037810 */ /* 0x000fe20007ffe0ff */
[----:B------:R-:W-:Y:S01]  /*1f50*/  IMAD R0, R230, -0x40, R204 ;  /* 0xffffffc0e6007824 */ /* 0x000fe200078e02cc */
[----:B------:R-:W3:Y:S01]  /*1f60*/  LDL R23, [R1+0x8] ;  /* 0x0000080001177983 */ /* 0x000ee20000100800 */
[----:B------:R-:W-:Y:S01]  /*1f70*/  IMAD R2, R249, c[0x0][0x198], RZ ;  /* 0x00006600f9027a24 */ /* 0x000fe200078e02ff */
[----:B------:R-:W-:Y:S01]  /*1f80*/  ISETP.GE.AND P5, PT, R3, R19, PT ;  /* 0x000000130300720c */ /* 0x000fe20003fa6270 */
[----:B------:R-:W-:Y:S01]  /*1f90*/  IMAD.WIDE.U32 R4, R241, c[0x0][0x198], R250 ;  /* 0x00006600f1047a25 */ /* 0x000fe200078e00fa */
[----:B------:R-:W-:-:S02]  /*1fa0*/  ISETP.GE.AND P3, PT, R3, R0, PT ;  /* 0x000000000300720c */ /* 0x000fc40003f66270 */
[----:B------:R-:W-:Y:S01]  /*1fb0*/  ISETP.GE.AND P4, PT, R229, R0, PT ;  /* 0x00000000e500720c */ /* 0x000fe20003f86270 */
[----:B------:R-:W-:Y:S01]  /*1fc0*/  IMAD R6, R241, c[0x0][0x19c], R2 ;  /* 0x00006700f1067a24 */ /* 0x000fe200078e0202 */
[----:B------:R-:W-:Y:S01]  /*1fd0*/  IADD3 R4, P0, R25, R4, RZ ;  /* 0x0000000419047210 */ /* 0x000fe20007f1e0ff */
[----:B------:R-:W-:Y:S01]  /*1fe0*/  IMAD.WIDE.U32 R2, R241, c[0x0][0x1a0], R250 ;  /* 0x00006800f1027a25 */ /* 0x000fe200078e00fa */
[----:B------:R-:W-:Y:S02]  /*1ff0*/  LEA.HI R7, R196, R196, RZ, 0x1 ;  /* 0x000000c4c4077211 */ /* 0x000fe400078f08ff */
[----:B------:R-:W-:Y:S01]  /*2000*/  IADD3.X R5, R27, R5, R6, P0, !PT ;  /* 0x000000051b057210 */ /* 0x000fe200007fe406 */
[----:B------:R-:W-:Y:S01]  /*2010*/  IMAD R0, R249, c[0x0][0x1a0], RZ ;  /* 0x00006800f9007a24 */ /* 0x000fe200078e02ff */
[----:B------:R-:W-:Y:S01]  /*2020*/  IADD3 R8, P0, R24, R2, RZ ;  /* 0x0000000218087210 */ /* 0x000fe20007f1e0ff */
[----:B------:R-:W-:Y:S02]  /*2030*/  IMAD.MOV.U32 R180, RZ, RZ, 0x40 ;  /* 0x00000040ffb47424 */ /* 0x000fe400078e00ff */
[----:B------:R-:W-:-:S02]  /*2040*/  IMAD R0, R241, c[0x0][0x1a4], R0 ;  /* 0x00006900f1007a24 */ /* 0x000fc400078e0200 */
[----:B------:R-:W-:-:S03]  /*2050*/  IMAD.WIDE.U32 R12, R180, c[0x0][0x370], RZ ;  /* 0x0000dc00b40c7a25 */ /* 0x000fc600078e00ff */
[----:B------:R-:W-:Y:S01]  /*2060*/  IADD3.X R9, R26, R3, R0, P0, !PT ;  /* 0x000000031a097210 */ /* 0x000fe200007fe400 */
[C---:B------:R-:W-:Y:S01]  /*2070*/  IMAD R2, R180.reuse, c[0x0][0x374], RZ ;  /* 0x0000dd00b4027a24 */ /* 0x040fe200078e02ff */
[----:B------:R-:W-:Y:S01]  /*2080*/  LOP3.LUT R0, R7, 0xfffffffe, RZ, 0xc0, !PT ;  /* 0xfffffffe07007812 */ /* 0x000fe200078ec0ff */
[----:B------:R-:W-:Y:S01]  /*2090*/  IMAD.WIDE.U32 R14, R180, c[0x0][0x190], RZ ;  /* 0x00006400b40e7a25 */ /* 0x000fe200078e00ff */
[----:B------:R-:W-:-:S03]  /*20a0*/  @!P5 IADD3 R6, P1, R192, R12, RZ ;  /* 0x0000000cc006d210 */ /* 0x000fc60007f3e0ff */
[----:B------:R-:W-:Y:S01]  /*20b0*/  IMAD R11, R180, c[0x0][0x194], RZ ;  /* 0x00006500b40b7a24 */ /* 0x000fe200078e02ff */
[----:B------:R-:W-:Y:S01]  /*20c0*/  @!P5 IADD3.X R7, R193, R13, R2, P1, !PT ;  /* 0x0000000dc107d210 */ /* 0x000fe20000ffe402 */
[----:B------:R-:W-:Y:S01]  /*20d0*/  IMAD.IADD R3, R196, 0x1, -R0 ;  /* 0x00000001c4037824 */ /* 0x000fe200078e0a00 */
[----:B------:R-:W-:Y:S01]  /*20e0*/  @!P5 IADD3 R14, P0, R194, R14, RZ ;  /* 0x0000000ec20ed210 */ /* 0x000fe20007f1e0ff */
[C---:B------:R-:W-:Y:S02]  /*20f0*/  IMAD R2, R20.reuse, c[0x0][0x1b0], RZ ;  /* 0x00006c0014027a24 */ /* 0x040fe400078e02ff */
[----:B------:R-:W-:Y:S01]  /*2100*/  IMAD R0, R20, c[0x0][0x1b8], RZ ;  /* 0x00006e0014007a24 */ /* 0x000fe200078e02ff */
[----:B------:R-:W-:Y:S01]  /*2110*/  @!P5 IADD3.X R15, R195, R15, R11, P0, !PT ;  /* 0x0000000fc30fd210 */ /* 0x000fe200007fe40b */
[C---:B------:R-:W-:Y:S01]  /*2120*/  IMAD R12, R10.reuse, c[0x0][0x1b4], R2 ;  /* 0x00006d000a0c7a24 */ /* 0x040fe200078e0202 */
[----:B------:R-:W-:Y:S01]  /*2130*/  ISETP.NE.AND P0, PT, R3, 0x1, PT ;  /* 0x000000010300780c */ /* 0x000fe20003f05270 */
[C---:B------:R-:W-:Y:S01]  /*2140*/  IMAD R13, R10.reuse, c[0x0][0x1bc], R0 ;  /* 0x00006f000a0d7a24 */ /* 0x040fe200078e0200 */
[C---:B------:R-:W-:Y:S01]  /*2150*/  @!P3 IADD3 R0, P1, R229.reuse, 0x20, RZ ;  /* 0x00000020e500b810 */ /* 0x040fe20007f3e0ff */
[----:B------:R-:W-:Y:S01]  /*2160*/  IMAD.WIDE.U32 R2, R10, c[0x0][0x1b0], R4 ;  /* 0x00006c000a027a25 */ /* 0x000fe200078e0004 */
[----:B------:R-:W-:-:S03]  /*2170*/  @!P3 IADD3 R11, P2, R229, 0x20, RZ ;  /* 0x00000020e50bb810 */ /* 0x000fc60007f5e0ff */
[----:B------:R-:W-:Y:S01]  /*2180*/  IMAD.WIDE.U32 R8, R10, c[0x0][0x1b8], R8 ;  /* 0x00006e000a087a25 */ /* 0x000fe200078e0008 */
[----:B------:R-:W-:-:S03]  /*2190*/  IADD3 R5, R3, R12, RZ ;  /* 0x0000000c03057210 */ /* 0x000fc60007ffe0ff */
[----:B------:R-:W-:Y:S01]  /*21a0*/  @!P3 IMAD.X R16, RZ, RZ, R31, P1 ;  /* 0x000000ffff10b224 */ /* 0x000fe200008e061f */
[----:B------:R-:W-:Y:S01]  /*21b0*/  IADD3 R3, R9, R13, RZ ;  /* 0x0000000d09037210 */ /* 0x000fe20007ffe0ff */
[----:B------:R-:W-:Y:S01]  /*21c0*/  @!P4 IMAD.MOV.U32 R4, RZ, RZ, R2 ;  /* 0x000000ffff04c224 */ /* 0x000fe200078e0002 */
[----:B------:R-:W-:Y:S01]  /*21d0*/  @!P3 MOV R13, R5 ;  /* 0x00000005000db202 */ /* 0x000fe20000000f00 */
[----:B------:R-:W-:Y:S01]  /*21e0*/  @!P3 IMAD R9, R16, c[0x0][0x1a0], RZ ;  /* 0x000068001009ba24 */ /* 0x000fe200078e02ff */
[----:B------:R-:W-:Y:S01]  /*21f0*/  @!P3 MOV R17, R3 ;  /* 0x000000030011b202 */ /* 0x000fe20000000f00 */
[----:B------:R-:W-:Y:S02]  /*2200*/  @!P3 IMAD.MOV.U32 R16, RZ, RZ, R8 ;  /* 0x000000ffff10b224 */ /* 0x000fe400078e0008 */
[C---:B------:R-:W-:Y:S02]  /*2210*/  @!P3 IMAD R20, R0.reuse, c[0x0][0x1a4], R9 ;  /* 0x000069000014ba24 */ /* 0x040fe400078e0209 */
[----:B------:R-:W-:-:S04]  /*2220*/  @!P3 IMAD.WIDE.U32 R16, R0, c[0x0][0x1a0], R16 ;  /* 0x000068000010ba25 */ /* 0x000fc800078e0010 */
[----:B------:R-:W-:Y:S02]  /*2230*/  @!P4 IMAD R0, R31, c[0x0][0x198], RZ ;  /* 0x000066001f00ca24 */ /* 0x000fe400078e02ff */
[----:B------:R-:W-:Y:S02]  /*2240*/  @!P3 IMAD.MOV.U32 R12, RZ, RZ, R2 ;  /* 0x000000ffff0cb224 */ /* 0x000fe400078e0002 */
[----:B------:R-:W-:Y:S01]  /*2250*/  @!P3 IMAD.X R10, RZ, RZ, R31, P2 ;  /* 0x000000ffff0ab224 */ /* 0x000fe200010e061f */
[C---:B------:R-:W-:Y:S01]  /*2260*/  ISETP.GE.AND P2, PT, R229.reuse, R19, PT ;  /* 0x00000013e500720c */ /* 0x040fe20003f46270 */
[----:B------:R-:W-:Y:S01]  /*2270*/  @P6 BAR.SYNC.DEFER_BLOCKING 0x0 ;  /* 0x0000000000006b1d */ /* 0x000fe20000010000 */
[----:B------:R-:W-:Y:S02]  /*2280*/  @!P4 IMAD.MOV.U32 R2, RZ, RZ, R8 ;  /* 0x000000ffff02c224 */ /* 0x000fe400078e0008 */
[C---:B------:R-:W-:Y:S02]  /*2290*/  @!P4 IMAD R8, R229.reuse, c[0x0][0x19c], R0 ;  /* 0x00006700e508ca24 */ /* 0x040fe400078e0200 */
[----:B------:R-:W-:-:S04]  /*22a0*/  @!P4 IMAD.WIDE.U32 R4, R229, c[0x0][0x198], R4 ;  /* 0x00006600e504ca25 */ /* 0x000fc800078e0004 */
[----:B------:R-:W-:Y:S02]  /*22b0*/  @!P4 IMAD R9, R31, c[0x0][0x1a0], RZ ;  /* 0x000068001f09ca24 */ /* 0x000fe400078e02ff */
[----:B------:R-:W-:Y:S01]  /*22c0*/  @!P4 IMAD.IADD R5, R5, 0x1, R8 ;  /* 0x000000010505c824 */ /* 0x000fe200078e0208 */
[----:B------:R-:W-:Y:S01]  /*22d0*/  @!P4 LEA R8, P6, R4, c[0x0][0x168], 0x1 ;  /* 0x00005a000408ca11 */ /* 0x000fe200078c08ff */
[----:B------:R-:W-:Y:S02]  /*22e0*/  @!P4 IMAD R18, R229, c[0x0][0x1a4], R9 ;  /* 0x00006900e512ca24 */ /* 0x000fe400078e0209 */
[----:B------:R-:W-:Y:S01]  /*22f0*/  @!P3 IMAD R10, R10, c[0x0][0x198], RZ ;  /* 0x000066000a0aba24 */ /* 0x000fe200078e02ff */
[----:B------:R-:W-:Y:S01]  /*2300*/  @!P4 LEA.HI.X R9, R4, c[0x0][0x16c], R5, 0x1, P6 ;  /* 0x00005b000409ca11 */ /* 0x000fe200030f0c05 */
[----:B------:R-:W-:-:S04]  /*2310*/  @!P3 IMAD.WIDE.U32 R12, R11, c[0x0][0x198], R12 ;  /* 0x000066000b0cba25 */ /* 0x000fc800078e000c */
[----:B------:R-:W-:Y:S01]  /*2320*/  @!P3 IMAD R10, R11, c[0x0][0x19c], R10 ;  /* 0x000067000b0aba24 */ /* 0x000fe200078e020a */
[----:B------:R1:W-:Y:S04]  /*2330*/  @P2 STS.128 [R191+0xc000], RZ ;  /* 0x00c000ffbf002388 */ /* 0x0003e80000000c00 */
[----:B------:R1:W-:Y:S04]  /*2340*/  @P2 STS.128 [R191+0xe000], RZ ;  /* 0x00e000ffbf002388 */ /* 0x0003e80000000c00 */
[----:B------:R1:W-:Y:S04]  /*2350*/  @P2 STS.128 [R191+0x10000], RZ ;  /* 0x010000ffbf002388 */ /* 0x0003e80000000c00 */
[----:B------:R-:W-:Y:S01]  /*2360*/  @!PT LDS RZ, [RZ] ;  /* 0x00000000fffff984 */ /* 0x000fe20000000800 */
[----:B------:R-:W-:Y:S01]  /*2370*/  @!PT LDS RZ, [RZ] ;  /* 0x00000000fffff984 */ /* 0x000fe20000000800 */
[----:B------:R-:W-:Y:S01]  /*2380*/  @!PT LDS RZ, [RZ] ;  /* 0x00000000fffff984 */ /* 0x000fe20000000800 */
[----:B------:R1:W-:Y:S04]  /*2390*/  @!P2 LDGSTS.E.BYPASS.LTC128B.128 [R191+0xc000], [R192.64] ;  /* 0x0c000000c0bfafae */ /* 0x0003e8000b901d46 */
[----:B------:R1:W-:Y:S04]  /*23a0*/  @!P2 LDGSTS.E.BYPASS.LTC128B.128 [R191+0xe000], [R192.64+0x80] ;  /* 0x0e000080c0bfafae */ /* 0x0003e8000b901d46 */
[----:B------:R1:W-:Y:S04]  /*23b0*/  @!P2 LDGSTS.E.BYPASS.LTC128B.128 [R191+0x10000], [R192.64+0x100] ;  /* 0x10000100c0bfafae */ /* 0x0003e8000b901d46 */
        /* <DEDUP_REMOVED lines=8> */
[----:B------:R4:W-:Y:S01]  /*2440*/  @!P5 LDGSTS.E.BYPASS.LTC128B.128 [R191+0x11000], [R6.64+0x100] ;  /* 0x1100010006bfdfae */ /* 0x0009e2000b901d46 */
[----:B------:R-:W-:Y:S01]  /*2450*/  SHF.L.U32 R220, R252, 0x2, RZ ;  /* 0x00000002fcdc7819 */ /* 0x000fe200000006ff */
[----:B------:R-:W-:-:S02]  /*2460*/  IMAD.MOV.U32 R198, RZ, RZ, 0x7f800000 ;  /* 0x7f800000ffc67424 */ /* 0x000fc400078e00ff */
[----:B----4-:R-:W-:Y:S01]  /*2470*/  @!P3 IMAD.IADD R7, R13, 0x1, R10 ;  /* 0x000000010d07b824 */ /* 0x010fe200078e020a */
[----:B------:R-:W-:Y:S01]  /*2480*/  @!P3 LEA R6, P1, R12, c[0x0][0x168], 0x1 ;  /* 0x00005a000c06ba11 */ /* 0x000fe200078208ff */
[----:B------:R-:W-:-:S03]  /*2490*/  @!P4 IMAD.WIDE.U32 R10, R229, c[0x0][0x1a0], R2 ;  /* 0x00006800e50aca25 */ /* 0x000fc600078e0002 */
[----:B------:R-:W-:Y:S01]  /*24a0*/  @!P3 LEA.HI.X R7, R12, c[0x0][0x16c], R7, 0x1, P1 ;  /* 0x00005b000c07ba11 */ /* 0x000fe200008f0c07 */
[----:B------:R-:W-:Y:S01]  /*24b0*/  @!P4 IMAD.IADD R3, R11, 0x1, R18 ;  /* 0x000000010b03c824 */ /* 0x000fe200078e0212 */
[----:B------:R-:W-:Y:S01]  /*24c0*/  @!P4 LEA R4, P1, R10, c[0x0][0x170], 0x1 ;  /* 0x00005c000a04ca11 */ /* 0x000fe200078208ff */
[----:B------:R-:W-:-:S03]  /*24d0*/  @!P3 IMAD.IADD R11, R17, 0x1, R20 ;  /* 0x00000001110bb824 */ /* 0x000fc600078e0214 */
[----:B------:R-:W-:Y:S02]  /*24e0*/  @!P4 LEA.HI.X R5, R10, c[0x0][0x174], R3, 0x1, P1 ;  /* 0x00005d000a05ca11 */ /* 0x000fe400008f0c03 */
[----:B------:R-:W-:Y:S01]  /*24f0*/  ISETP.GE.AND P1, PT, R252, R19, PT ;  /* 0x00000013fc00720c */ /* 0x000fe20003f26270 */
[----:B------:R-:W-:Y:S02]  /*2500*/  IMAD.MOV.U32 R199, RZ, RZ, 0x7f800000 ;  /* 0x7f800000ffc77424 */ /* 0x000fe400078e00ff */
[----:B------:R-:W-:Y:S01]  /*2510*/  IMAD.MOV.U32 R185, RZ, RZ, 0x20 ;  /* 0x00000020ffb97424 */ /* 0x000fe200078e00ff */
[----:B------:R-:W-:Y:S01]  /*2520*/  SHF.L.U32 R176, R187, 0x1, RZ ;  /* 0x00000001bbb07819 */ /* 0x000fe200000006ff */
[----:B------:R-:W-:Y:S01]  /*2530*/  CS2R R142, SRZ ;  /* 0x00000000008e7805 */ /* 0x000fe2000001ff00 */
[----:B------:R-:W-:Y:S01]  /*2540*/  IADD3 R234, R241, 0x40, RZ ;  /* 0x00000040f1ea7810 */ /* 0x000fe20007ffe0ff */
        /* <DEDUP_REMOVED lines=45> */
[----:B--2---:R-:W-:-:S04]  /*2820*/  IADD3 R0, R22, 0x3000, RZ ;  /* 0x0000300016007810 */ /* 0x004fc80007ffe0ff */
[----:B------:R-:W-:-:S04]  /*2830*/  SEL R0, R0, R22, !P0 ;  /* 0x0000001600007207 */ /* 0x000fc80004000000 */
[----:B------:R-:W-:Y:S02]  /*2840*/  SHF.L.U32 R190, R0, 0x1, RZ ;  /* 0x0000000100be7819 */ /* 0x000fe400000006ff */
[----:B------:R-:W-:-:S04]  /*2850*/  IADD3 R0, R252, 0x8, RZ ;  /* 0x00000008fc007810 */ /* 0x000fc80007ffe0ff */
[----:B------:R-:W-:Y:S02]  /*2860*/  ISETP.GE.AND P6, PT, R0, R19, PT ;  /* 0x000000130000720c */ /* 0x000fe40003fc6270 */
[----:B------:R-:W-:Y:S01]  /*2870*/  SHF.R.S32.HI R0, RZ, 0x1f, R252 ;  /* 0x0000001fff007819 */ /* 0x000fe200000114fc */
[----:B------:R1:W-:Y:S03]  /*2880*/  @P2 STS [R190], RZ ;  /* 0x000000ffbe002388 */ /* 0x0003e60000000800 */
[----:B------:R-:W-:Y:S01]  /*2890*/  SHF.L.U64.HI R219, R252, 0x2, R0 ;  /* 0x00000002fcdb7819 */ /* 0x000fe20000010200 */
[----:B------:R1:W-:Y:S01]  /*28a0*/  @P2 STS [R190+0x4], RZ ;  /* 0x000004ffbe002388 */ /* 0x0003e20000000800 */
[----:B------:R-:W-:-:S03]  /*28b0*/  IADD3 R0, R186, 0x3000, RZ ;  /* 0x00003000ba007810 */ /* 0x000fc60007ffe0ff */
[----:B------:R1:W-:Y:S01]  /*28c0*/  @P2 STS [R190+0x8], RZ ;  /* 0x000008ffbe002388 */ /* 0x0003e20000000800 */
[----:B------:R-:W-:-:S03]  /*28d0*/  SEL R0, R0, R186, !P0 ;  /* 0x000000ba00007207 */ /* 0x000fc60004000000 */
[----:B------:R1:W-:Y:S04]  /*28e0*/  @P2 STS [R190+0xc], RZ ;  /* 0x00000cffbe002388 */ /* 0x0003e80000000800 */
        /* <DEDUP_REMOVED lines=8> */
[----:B------:R-:W-:Y:S01]  /*2970*/  @!PT LDS RZ, [RZ] ;  /* 0x00000000fffff984 */ /* 0x000fe20000000800 */
[----:B------:R-:W-:Y:S01]  /*2980*/  @!PT LDS RZ, [RZ] ;  /* 0x00000000fffff984 */ /* 0x000fe20000000800 */
[----:B------:R-:W-:Y:S01]  /*2990*/  @!PT LDS RZ, [RZ] ;  /* 0x00000000fffff984 */ /* 0x000fe20000000800 */
[----:B------:R1:W-:Y:S04]  /*29a0*/  @!P2 LDGSTS.E.BYPASS.LTC128B.128 [R190], [R194.64] ;  /* 0x00000000c2beafae */ /* 0x0003e8000b901d46 */
[----:B------:R1:W-:Y:S04]  /*29b0*/  @!P2 LDGSTS.E.BYPASS.LTC128B.128 [R190+0x2000], [R194.64+0x80] ;  /* 0x02000080c2beafae */ /* 0x0003e8000b901d46 */
[----:B------:R1:W-:Y:S04]  /*29c0*/  @!P2 LDGSTS.E.BYPASS.LTC128B.128 [R190+0x4000], [R194.64+0x100] ;  /* 0x04000100c2beafae */ /* 0x0003e8000b901d46 */
        /* <DEDUP_REMOVED lines=11> */
[----:B------:R1:W-:Y:S01]  /*2a80*/  @P5 STS [R190+0x500c], RZ ;  /* 0x00500cffbe005388 */ /* 0x0003e20000000800 */
[----:B------:R-:W-:-:S03]  /*2a90*/  IMAD.SHL.U32 R168, R0, 0x2, RZ ;  /* 0x0000000200a87824 */ /* 0x000fc600078e00ff */
[----:B------:R-:W-:Y:S01]  /*2aa0*/  @!PT LDS RZ, [RZ] ;  /* 0x00000000fffff984 */ /* 0x000fe20000000800 */
[----:B------:R-:W-:Y:S01]  /*2ab0*/  @!PT LDS RZ, [RZ] ;  /* 0x00000000fffff984 */ /* 0x000fe20000000800 */
[----:B------:R-:W-:Y:S01]  /*2ac0*/  @!PT LDS RZ, [RZ] ;  /* 0x00000000fffff984 */ /* 0x000fe20000000800 */
[----:B------:R1:W-:Y:S01]  /*2ad0*/  @!P5 LDGSTS.E.BYPASS.LTC128B.128 [R190+0x1000], [R14.64] ;  /* 0x010000000ebedfae */ /* 0x0003e2000b901d46 */
[----:B------:R-:W-:-:S03]  /*2ae0*/  IMAD.MOV.U32 R0, RZ, RZ, c[0x0][0x22c] ;  /* 0x00008b00ff007624 */ /* 0x000fc600078e00ff */
[----:B------:R1:W-:Y:S04]  /*2af0*/  @!P5 LDGSTS.E.BYPASS.LTC128B.128 [R190+0x3000], [R14.64+0x80] ;  /* 0x030000800ebedfae */ /* 0x0003e8000b901d46 */
[----:B------:R1:W-:Y:S04]  /*2b00*/  @!P5 LDGSTS.E.BYPASS.LTC128B.128 [R190+0x5000], [R14.64+0x100] ;  /* 0x050001000ebedfae */ /* 0x0003e8000b901d46 */
[----:B------:R1:W-:Y:S04]  /*2b10*/  @P4 STS.128 [R191+0x12000], RZ ;  /* 0x012000ffbf004388 */ /* 0x0003e80000000c00 */
[----:B------:R1:W-:Y:S04]  /*2b20*/  @P4 STS.128 [R191+0x14000], RZ ;  /* 0x014000ffbf004388 */ /* 0x0003e80000000c00 */
[----:B------:R1:W-:Y:S01]  /*2b30*/  @P4 STS.128 [R191+0x16000], RZ ;  /* 0x016000ffbf004388 */ /* 0x0003e20000000c00 */
[----:B------:R-:W-:-:S03]  /*2b40*/  @!P3 LEA R2, P2, R16, c[0x0][0x170], 0x1 ;  /* 0x00005c001002ba11 */ /* 0x000fc600078408ff */
[----:B------:R-:W-:Y:S01]  /*2b50*/  @!PT LDS RZ, [RZ] ;  /* 0x00000000fffff984 */ /* 0x000fe20000000800 */
[----:B------:R-:W-:Y:S01]  /*2b60*/  @!PT LDS RZ, [RZ] ;  /* 0x00000000fffff984 */ /* 0x000fe20000000800 */
[----:B------:R-:W-:Y:S01]  /*2b70*/  @!PT LDS RZ, [RZ] ;  /* 0x00000000fffff984 */ /* 0x000fe20000000800 */
[----:B------:R1:W-:Y:S01]  /*2b80*/  @!P4 LDGSTS.E.BYPASS.LTC128B.128 [R191+0x12000], [R8.64] ;  /* 0x1200000008bfcfae */ /* 0x0003e2000b901d46 */
[----:B------:R-:W-:-:S03]  /*2b90*/  IMAD R0, R0, c[0x0][0x1c0], RZ ;  /* 0x0000700000007a24 */ /* 0x000fc600078e02ff */
[----:B------:R1:W-:Y:S04]  /*2ba0*/  @!P4 LDGSTS.E.BYPASS.LTC128B.128 [R191+0x14000], [R8.64+0x80] ;  /* 0x1400008008bfcfae */ /* 0x0003e8000b901d46 */
[----:B------:R1:W-:Y:S04]  /*2bb0*/  @!P4 LDGSTS.E.BYPASS.LTC128B.128 [R191+0x16000], [R8.64+0x100] ;  /* 0x1600010008bfcfae */ /* 0x0003e8000b901d46 */
[----:B------:R1:W-:Y:S04]  /*2bc0*/  @P3 STS.128 [R191+0x13000], RZ ;  /* 0x013000ffbf003388 */ /* 0x0003e80000000c00 */
[----:B------:R1:W-:Y:S04]  /*2bd0*/  @P3 STS.128 [R191+0x15000], RZ ;  /* 0x015000ffbf003388 */ /* 0x0003e80000000c00 */
[----:B------:R1:W-:Y:S01]  /*2be0*/  @P3 STS.128 [R191+0x17000], RZ ;  /* 0x017000ffbf003388 */ /* 0x0003e20000000c00 */
[----:B------:R-:W-:-:S03]  /*2bf0*/  @!P3 LEA.HI.X R3, R16, c[0x0][0x174], R11, 0x1, P2 ;  /* 0x00005d001003ba11 */ /* 0x000fc600010f0c0b */
[----:B------:R-:W-:Y:S01]  /*2c00*/  @!PT LDS RZ, [RZ] ;  /* 0x00000000fffff984 */ /* 0x000fe20000000800 */
[----:B------:R-:W-:Y:S01]  /*2c10*/  @!PT LDS RZ, [RZ] ;  /* 0x00000000fffff984 */ /* 0x000fe20000000800 */
[----:B------:R-:W-:Y:S01]  /*2c20*/  @!PT LDS RZ, [RZ] ;  /* 0x00000000fffff984 */ /* 0x000fe20000000800 */
[----:B------:R2:W-:Y:S01]  /*2c30*/  @!P3 LDGSTS.E.BYPASS.LTC128B.128 [R191+0x13000], [R6.64] ;  /* 0x1300000006bfbfae */ /* 0x0005e2000b901d46 */
[----:B------:R-:W-:-:S03]  /*2c40*/  IMAD.SHL.U32 R227, R0, 0x10, RZ ;  /* 0x0000001000e37824 */ /* 0x000fc600078e00ff */
        /* <DEDUP_REMOVED lines=9> */
[----:B------:R4:W-:Y:S01]  /*2ce0*/  @!P4 LDGSTS.E.BYPASS.LTC128B.128 [R191+0x1a000], [R4.64+0x80] ;  /* 0x1a00008004bfcfae */ /* 0x0009e2000b901d46 */
[----:B------:R-:W-:-:S03]  /*2cf0*/  SHF.L.U32 R197, R0, 0x3, RZ ;  /* 0x0000000300c57819 */ /* 0x000fc600000006ff */
[----:B------:R4:W-:Y:S01]  /*2d00*/  @!P4 LDGSTS.E.BYPASS.LTC128B.128 [R191+0x1c000], [R4.64+0x100] ;  /* 0x1c00010004bfcfae */ /* 0x0009e2000b901d46 */
[----:B------:R-:W-:-:S03]  /*2d10*/  IADD3 R246, R227, 0x40, RZ ;  /* 0x00000040e3f67810 */ /* 0x000fc60007ffe0ff */
[----:B------:R1:W-:Y:S01]  /*2d20*/  @P3 STS.128 [R191+0x19000], RZ ;  /* 0x019000ffbf003388 */ /* 0x0003e20000000c00 */
[----:B--2---:R-:W-:-:S03]  /*2d30*/  IADD3 R6, P2, R220, R208, RZ ;  /* 0x000000d0dc067210 */ /* 0x004fc60007f5e0ff */
[----:B------:R1:W-:Y:S01]  /*2d40*/  @P3 STS.128 [R191+0x1b000], RZ ;  /* 0x01b000ffbf003388 */ /* 0x0003e20000000c00 */
[----:B------:R-:W-:-:S03]  /*2d50*/  IADD3 R245, R227, 0x60, RZ ;  /* 0x00000060e3f57810 */ /* 0x000fc60007ffe0ff */
[----:B------:R1:W-:Y:S01]  /*2d60*/  @P3 STS.128 [R191+0x1d000], RZ ;  /* 0x01d000ffbf003388 */ /* 0x0003e20000000c00 */
[----:B------:R-:W-:-:S03]  /*2d70*/  IADD3 R243, R227, 0xa0, RZ ;  /* 0x000000a0e3f37810 */ /* 0x000fc60007ffe0ff */
[----:B------:R-:W-:Y:S01]  /*2d80*/  @!PT LDS RZ, [RZ] ;  /* 0x00000000fffff984 */ /* 0x000fe20000000800 */
[----:B------:R-:W-:Y:S01]  /*2d90*/  @!PT LDS RZ, [RZ] ;  /* 0x00000000fffff984 */ /* 0x000fe20000000800 */
[----:B------:R-:W-:Y:S01]  /*2da0*/  @!PT LDS RZ, [RZ] ;  /* 0x00000000fffff984 */ /* 0x000fe20000000800 */
[----:B------:R2:W-:Y:S01]  /*2db0*/  @!P3 LDGSTS.E.BYPASS.LTC128B.128 [R191+0x19000], [R2.64] ;  /* 0x1900000002bfbfae */ /* 0x0005e2000b901d46 */
[----:B------:R-:W-:-:S03]  /*2dc0*/  IADD3 R244, R227, 0x80, RZ ;  /* 0x00000080e3f47810 */ /* 0x000fc60007ffe0ff */
[----:B------:R2:W-:Y:S01]  /*2dd0*/  @!P3 LDGSTS.E.BYPASS.LTC128B.128 [R191+0x1b000], [R2.64+0x80] ;  /* 0x1b00008002bfbfae */ /* 0x0005e2000b901d46 */
[----:B------:R-:W-:-:S03]  /*2de0*/  IADD3 R247, R227, 0x20, RZ ;  /* 0x00000020e3f77810 */ /* 0x000fc60007ffe0ff */
[----:B------:R2:W-:Y:S01]  /*2df0*/  @!P3 LDGSTS.E.BYPASS.LTC128B.128 [R191+0x1d000], [R2.64+0x100] ;  /* 0x1d00010002bfbfae */ /* 0x0005e2000b901d46 */
[----:B------:R-:W-:Y:S01]  /*2e00*/  IADD3.X R7, R219, R207, RZ, P2, !PT ;  /* 0x000000cfdb077210 */ /* 0x000fe200017fe4ff */
[C---:B------:R-:W-:Y:S01]  /*2e10*/  IMAD.IADD R239, R197.reuse, 0x1, R246 ;  /* 0x00000001c5ef7824 */ /* 0x040fe200078e02f6 */
[C---:B------:R-:W-:Y:S01]  /*2e20*/  IADD3 R237, R197.reuse, R244, RZ ;  /* 0x000000f4c5ed7210 */ /* 0x040fe20007ffe0ff */
[----:B------:R-:W0:Y:S01]  /*2e30*/  LDGDEPBAR ;  /* 0x00000000000079af */ /* 0x000e220000000000 */
[C---:B------:R-:W-:Y:S01]  /*2e40*/  IMAD.IADD R238, R197.reuse, 0x1, R245 ;  /* 0x00000001c5ee7824 */ /* 0x040fe200078e02f5 */
[C---:B------:R-:W-:Y:S01]  /*2e50*/  IADD3 R240, R197.reuse, R247, RZ ;  /* 0x000000f7c5f07210 */ /* 0x040fe20007ffe0ff */
[C---:B------:R-:W-:Y:S01]  /*2e60*/  IMAD.IADD R236, R197.reuse, 0x1, R243 ;  /* 0x00000001c5ec7824 */ /* 0x040fe200078e02f3 */
[----:B------:R1:W5:Y:S01]  /*2e70*/  @!P1 LDG.E R198, [R6.64] ;  /* 0x0000000606c69981 */ /* 0x000362000c1e1900 */
[C---:B----4-:R-:W-:Y:S01]  /*2e80*/  IADD3 R5, R197.reuse, R239, RZ ;  /* 0x000000efc5057210 */ /* 0x050fe20007ffe0ff */
[----:B------:R-:W-:Y:S01]  /*2e90*/  IMAD.IADD R4, R197, 0x1, R238 ;  /* 0x00000001c5047824 */ /* 0x000fe200078e02ee */
[----:B---3--:R-:W-:Y:S01]  /*2ea0*/  R2P PR, R23, 0x6 ;  /* 0x0000000617007804 */ /* 0x008fe20000000000 */
[----:B------:R1:W5:Y:S02]  /*2eb0*/  @!P6 LDG.E R199, [R6.64+0x20] ;  /* 0x0000200606c7e981 */ /* 0x000364000c1e1900 */
[----:B------:R-:W-:Y:S01]  /*2ec0*/  IMAD.IADD R216, R197, 0x1, R5 ;  /* 0x00000001c5d87824 */ /* 0x000fe200078e0205 */
[----:B--2---:R-:W-:-:S02]  /*2ed0*/  IADD3 R2, R187, 0x3000, RZ ;  /* 0x00003000bb027810 */ /* 0x004fc40007ffe0ff */
[----:B------:R-:W-:Y:S02]  /*2ee0*/  IADD3 R3, R21, 0x40, R241 ;  /* 0x0000004015037810 */ /* 0x000fe40007ffe0f1 */
[----:B------:R-:W-:-:S03]  /*2ef0*/  SEL R2, R2, R187, !P0 ;  /* 0x000000bb02027207 */ /* 0x000fc60004000000 */
[----:B------:R-:W-:Y:S01]  /*2f00*/  IMAD.IADD R233, R3, 0x1, -R204 ;  /* 0x0000000103e97824 */ /* 0x000fe200078e0acc */
[----:B------:R-:W-:Y:S01]  /*2f10*/  SHF.L.U32 R175, R2, 0x1, RZ ;  /* 0x0000000102af7819 */ /* 0x000fe200000006ff */
[C---:B------:R-:W-:Y:S01]  /*2f20*/  IMAD.IADD R3, R197.reuse, 0x1, R237 ;  /* 0x00000001c5037824 */ /* 0x040fe200078e02ed */
[C---:B------:R-:W-:Y:S01]  /*2f30*/  IADD3 R2, R197.reuse, R236, RZ ;  /* 0x000000ecc5027210 */ /* 0x040fe20007ffe0ff */
[C---:B-1----:R-:W-:Y:S01]  /*2f40*/  IMAD.IADD R6, R197.reuse, 0x1, R240 ;  /* 0x00000001c5067824 */ /* 0x042fe200078e02f0 */
[C---:B------:R-:W-:Y:S01]  /*2f50*/  IADD3 R214, R197.reuse, R4, RZ ;  /* 0x00000004c5d67210 */ /* 0x040fe20007ffe0ff */
[C---:B------:R-:W-:Y:S01]  /*2f60*/  IMAD.IADD R212, R197.reuse, 0x1, R3 ;  /* 0x00000001c5d47824 */ /* 0x040fe200078e0203 */
[C---:B------:R-:W-:Y:S01]  /*2f70*/  IADD3 R210, R197.reuse, R2, RZ ;  /* 0x00000002c5d27210 */ /* 0x040fe20007ffe0ff */
[----:B------:R-:W-:Y:S01]  /*2f80*/  IMAD.IADD R218, R197, 0x1, R6 ;  /* 0x00000001c5da7824 */ /* 0x000fe200078e0206 */
[----:B------:R-:W-:Y:S01]  /*2f90*/  SEL R185, R185, 0xffffffe0, !P1 ;  /* 0xffffffe0b9b97807 */ /* 0x000fe20004800000 */
[C---:B------:R-:W-:Y:S01]  /*2fa0*/  IMAD.IADD R213, R197.reuse, 0x1, R214 ;  /* 0x00000001c5d57824 */ /* 0x040fe200078e02d6 */
[----:B------:R-:W-:Y:S01]  /*2fb0*/  IADD3 R22, R252, 0x1, RZ ;  /* 0x00000001fc167810 */ /* 0x000fe20007ffe0ff */
[C---:B------:R-:W-:Y:S01]  /*2fc0*/  IMAD.IADD R217, R197.reuse, 0x1, R218 ;  /* 0x00000001c5d97824 */ /* 0x040fe200078e02da */
[----:B------:R-:W-:Y:S01]  /*2fd0*/  SEL R180, R180, 0xffffffc0, !P2 ;  /* 0xffffffc0b4b47807 */ /* 0x000fe20005000000 */
[----:B------:R-:W-:Y:S01]  /*2fe0*/  IMAD.IADD R209, R197, 0x1, R210 ;  /* 0x00000001c5d17824 */ /* 0x000fe200078e02d2 */
[----:B------:R-:W-:Y:S01]  /*2ff0*/  IADD3 R177, R185, R176, RZ ;  /* 0x000000b0b9b17210 */ /* 0x000fe20007ffe0ff */
[----:B------:R-:W-:Y:S01]  /*3000*/  IMAD.IADD R182, R181, 0x1, R185 ;  /* 0x00000001b5b67824 */ /* 0x000fe200078e02b9 */
[----:B------:R-:W-:-:S02]  /*3010*/  IADD3 R215, R197, R216, RZ ;  /* 0x000000d8c5d77210 */ /* 0x000fc40007ffe0ff */
[----:B------:R-:W-:Y:S01]  /*3020*/  IADD3 R211, R197, R212, RZ ;  /* 0x000000d4c5d37210 */ /* 0x000fe20007ffe0ff */
[----:B------:R-:W-:Y:S01]  /*3030*/  IMAD.IADD R183, R181, 0x1, R180 ;  /* 0x00000001b5b77824 */ /* 0x000fe200078e02b4 */
[----:B------:R-:W-:Y:S01]  /*3040*/  IADD3 R235, R204, R22, -R21 ;  /* 0x00000016cceb7210 */ /* 0x000fe20007ffe815 */
[C---:B------:R-:W-:Y:S01]  /*3050*/  IMAD.IADD R179, R180.reuse, 0x1, R176 ;  /* 0x00000001b4b37824 */ /* 0x040fe200078e02b0 */
[----:B------:R-:W-:Y:S01]  /*3060*/  CS2R R22, SRZ ;  /* 0x0000000000167805 */ /* 0x000fe2000001ff00 */
[----:B------:R-:W-:Y:S01]  /*3070*/  CS2R R20, SRZ ;  /* 0x0000000000147805 */ /* 0x000fe2000001ff00 */
[C---:B------:R-:W-:Y:S01]  /*3080*/  IMAD.IADD R184, R180.reuse, 0x1, R182 ;  /* 0x00000001b4b87824 */ /* 0x040fe200078e02b6 */
[C---:B------:R-:W-:Y:S01]  /*3090*/  IADD3 R225, R197.reuse, R217, RZ ;  /* 0x000000d9c5e17210 */ /* 0x040fe20007ffe0ff */
[----:B------:R-:W-:Y:S01]  /*30a0*/  IMAD.IADD R178, R180, 0x1, R177 ;  /* 0x00000001b4b27824 */ /* 0x000fe200078e02b1 */
[C---:B------:R-:W-:Y:S01]  /*30b0*/  IADD3 R223, R197.reuse, R213, RZ ;  /* 0x000000d5c5df7210 */ /* 0x040fe20007ffe0ff */
[C---:B------:R-:W-:Y:S01]  /*30c0*/  IMAD.IADD R224, R197.reuse, 0x1, R215 ;  /* 0x00000001c5e07824 */ /* 0x040fe200078e02d7 */
[C---:B------:R-:W-:Y:S01]  /*30d0*/  IADD3 R221, R197.reuse, R209, RZ ;  /* 0x000000d1c5dd7210 */ /* 0x040fe20007ffe0ff */
[----:B------:R-:W-:-:S02]  /*30e0*/  IMAD.IADD R222, R197, 0x1, R211 ;  /* 0x00000001c5de7824 */ /* 0x000fc400078e02d3 */
.L_x_188:
[----:B------:R-:W0:Y:S01]  /*30f0*/  LDGDEPBAR ;  /* 0x00000000000079af */ /* 0x000e220000000000 */
[C---:B------:R-:W-:Y:S01]  /*3100*/  IMAD.IADD R0, R175.reuse, 0x1, R185 ;  /* 0x00000001af007824 */ /* 0x040fe200078e02b9 */
[----:B-----5:R-:W-:Y:S01]  /*3110*/  FSETP.NEU.FTZ.AND P0, PT, R198, -INF , PT ;  /* 0xff800000c600780b */ /* 0x020fe20003f1d000 */
[--C-:B------:R-:W-:Y:S01]  /*3120*/  IMAD.IADD R2, R175, 0x1, R180.reuse ;  /* 0x00000001af027824 */ /* 0x100fe200078e02b4 */
[----:B------:R-:W-:Y:S01]  /*3130*/  ISETP.GT.AND P4, PT, R196, R226, PT ;  /* 0x000000e2c400720c */ /* 0x000fe20003f84270 */
        /* <DEDUP_REMOVED lines=87> */
[C---:B------:R-:W-:Y:S01]  /*36b0*/  @!P2 IMNMX R72, R0.reuse, R204, PT ;  /* 0x000000cc0048a217 */ /* 0x040fe20003800200 */
        /* <DEDUP_REMOVED lines=194> */
[C---:B------:R-:W-:Y:S04]  /*42e0*/  FADD.FTZ R5, -R2.reuse, R5 ;  /* 0x0000000502057221 */ /* 0x040fe80000010100 */
[C---:B------:R-:W-:Y:S02]  /*42f0*/  FADD.FTZ R8, -R2.reuse, R8 ;  /* 0x0000000802087221 */ /* 0x040fe40000010100 */
[----:B------:R-:W-:Y:S03]  /*4300*/  FADD.FTZ R9, -R2, R9 ;  /* 0x0000000902097221 */ /* 0x000fe60000010100 */
[----:B--2---:R-:W-:Y:S02]  /*4310*/  FADD.FTZ R10, -R0, R10 ;  /* 0x0000000a000a7221 */ /* 0x004fe40000010100 */
[----:B------:R-:W-:Y:S02]  /*4320*/  FMUL.FTZ R69, R99, R4 ;  /* 0x0000000463457220 */ /* 0x000fe40000410000 */
[----:B------:R-:W-:Y:S02]  /*4330*/  FADD.FTZ R12, -R2, R12 ;  /* 0x0000000c020c7221 */ /* 0x000fe40000010100 */
[----:B------:R-:W-:Y:S02]  /*4340*/  FMUL.FTZ R68, R98, R5 ;  /* 0x0000000562447220 */ /* 0x000fe40000410000 */
[----:B------:R-:W-:Y:S02]  /*4350*/  FMUL.FTZ R72, R95, R8 ;  /* 0x000000085f487220 */ /* 0x000fe40000410000 */
[----:B------:R-:W-:Y:S02]  /*4360*/  FMUL.FTZ R71, R94, R9 ;  /* 0x000000095e477220 */ /* 0x000fe40000410000 */
[C---:B------:R-:W-:Y:S02]  /*4370*/  FADD.FTZ R13, -R2.reuse, R13 ;  /* 0x0000000d020d7221 */ /* 0x040fe40000010100 */
[C---:B------:R-:W-:Y:S02]  /*4380*/  FADD.FTZ R70, -R2.reuse, R16 ;  /* 0x0000001002467221 */ /* 0x040fe40000010100 */
[----:B------:R-:W-:Y:S02]  /*4390*/  FADD.FTZ R17, -R2, R17 ;  /* 0x0000001102117221 */ /* 0x000fe40000010100 */
[----:B------:R-:W-:Y:S02]  /*43a0*/  FMUL.FTZ R16, R93, R12 ;  /* 0x0000000c5d107220 */ /* 0x000fe40000410000 */
[C---:B------:R-:W-:Y:S02]  /*43b0*/  FADD.FTZ R4, -R0.reuse, R6 ;  /* 0x0000000600047221 */ /* 0x040fe40000010100 */
[C---:B------:R-:W-:Y:S02]  /*43c0*/  FADD.FTZ R5, -R0.reuse, R7 ;  /* 0x0000000700057221 */ /* 0x040fe40000010100 */
[C---:B------:R-:W-:Y:S02]  /*43d0*/  FADD.FTZ R11, -R0.reuse, R11 ;  /* 0x0000000b000b7221 */ /* 0x040fe40000010100 */
[----:B------:R-:W-:Y:S02]  /*43e0*/  FMUL.FTZ R12, R97, R10 ;  /* 0x0000000a610c7220 */ /* 0x000fe40000410000 */
        /* <DEDUP_REMOVED lines=15> */
[----:B------:R-:W-:Y:S01]  /*44e0*/  IMAD.MOV.U32 R6, RZ, RZ, c[0x0][0x190] ;  /* 0x00006400ff067624 */ /* 0x000fe200078e00ff */
[----:B------:R-:W-:Y:S01]  /*44f0*/  LOP3.LUT R0, R196, 0x1, RZ, 0xc0, !PT ;  /* 0x00000001c4007812 */ /* 0x000fe200078ec0ff */
[----:B------:R-:W-:Y:S02]  /*4500*/  IMAD.MOV.U32 R14, RZ, RZ, -0x6000 ;  /* 0xffffa000ff0e7424 */ /* 0x000fe400078e00ff */
[----:B------:R-:W-:Y:S01]  /*4510*/  IMAD.U32 R2, R6, -0x40, RZ ;  /* 0xffffffc006027824 */ /* 0x000fe200078e00ff */
[----:B------:R-:W-:Y:S01]  /*4520*/  ISETP.NE.U32.AND P1, PT, R0, 0x1, PT ;  /* 0x000000010000780c */ /* 0x000fe20003f25070 */
[----:B------:R-:W-:Y:S03]  /*4530*/  IMAD.MOV.U32 R15, RZ, RZ, c[0x0][0x194] ;  /* 0x00006500ff0f7624 */ /* 0x000fe600078e00ff */
[----:B------:R-:W-:Y:S02]  /*4540*/  LEA R3, P0, R2, R194, 0x1 ;  /* 0x000000c202037211 */ /* 0x000fe400078008ff */
[----:B------:R-:W-:Y:S02]  /*4550*/  SEL R0, R14, 0x6000, !P1 ;  /* 0x000060000e007807 */ /* 0x000fe40004800000 */
[----:B------:R-:W-:Y:S02]  /*4560*/  LEA.HI.X.SX32 R2, R2, R195, 0x1, P0 ;  /* 0x000000c302027211 */ /* 0x000fe400000f0eff */
[----:B------:R-:W-:Y:S01]  /*4570*/  MOV R194, R3 ;  /* 0x0000000300c27202 */ /* 0x000fe20000000f00 */
[----:B------:R-:W-:Y:S01]  /*4580*/  IMAD.IADD R190, R190, 0x1, R0 ;  /* 0x00000001bebe7824 */ /* 0x000fe200078e0200 */
[----:B------:R-:W-:Y:S01]  /*4590*/  IADD3 R175, R175, R0, RZ ;  /* 0x00000000afaf7210 */ /* 0x000fe20007ffe0ff */
[----:B------:R-:W-:Y:S01]  /*45a0*/  IMAD.MOV.U32 R195, RZ, RZ, R2 ;  /* 0x000000ffffc37224 */ /* 0x000fe200078e0002 */
[C---:B------:R-:W-:Y:S04]  /*45b0*/  LEA R2, P0, R6.reuse, R194, 0x6 ;  /* 0x000000c206027211 */ /* 0x040fe800078030ff */
        /* <DEDUP_REMOVED lines=10> */
[----:B------:R-:W0:Y:S02]  /*4660*/  LDGDEPBAR ;  /* 0x00000000000079af */ /* 0x000e240000000000 */
.L_x_186:
[----:B------:R-:W-:Y:S02]  /*4670*/  F2FP.PACK_AB R6, R68, R69 ;  /* 0x000000454406723e */ /* 0x000fe400000000ff */
[----:B------:R-:W-:Y:S02]  /*4680*/  F2FP.PACK_AB R5, R5, R4 ;  /* 0x000000040505723e */ /* 0x000fe400000000ff */
[----:B------:R-:W-:Y:S01]  /*4690*/  F2FP.PACK_AB R4, R71, R72 ;  /* 0x000000484704723e */ /* 0x000fe200000000ff */
[----:B------:R-:W-:Y:S01]  /*46a0*/  STS [R200+0x1e000], R6 ;  /* 0x01e00006c8007388 */ /* 0x000fe20000000800 */
[----:B-1----:R-:W-:Y:S02]  /*46b0*/  F2FP.PACK_AB R3, R11, R12 ;  /* 0x0000000c0b03723e */ /* 0x002fe400000000ff */
        /* <DEDUP_REMOVED lines=84> */
[----:B------:R-:W-:Y:S03]  /*4c00*/  MOV R5, c[0x0][0x374] ;  /* 0x0000dd0000057a02 */ /* 0x000fe60000000f00 */
[----:B------:R-:W-:Y:S05]  /*4c10*/  IMAD.U32 R2, R4, -0x40, RZ ;  /* 0xffffffc004027824 */ /* 0x000fea00078e00ff */
[C---:B------:R-:W-:Y:S04]  /*4c20*/  LEA R3, P0, R2.reuse, R192, 0x1 ;  /* 0x000000c002037211 */ /* 0x040fe800078008ff */
[----:B------:R-:W-:Y:S01]  /*4c30*/  LEA.HI.X.SX32 R2, R2, R193, 0x1, P0 ;  /* 0x000000c102027211 */ /* 0x000fe200000f0eff */
[----:B------:R-:W-:Y:S03]  /*4c40*/  IMAD.MOV.U32 R192, RZ, RZ, R3 ;  /* 0x000000ffffc07224 */ /* 0x000fe600078e0003 */
[----:B------:R-:W-:Y:S02]  /*4c50*/  MOV R193, R2 ;  /* 0x0000000200c17202 */ /* 0x000fe40000000f00 */
[C---:B------:R-:W-:Y:S03]  /*4c60*/  LEA R2, P0, R4.reuse, R192, 0x6 ;  /* 0x000000c004027211 */ /* 0x040fe600078030ff */
[----:B------:R-:W-:Y:S01]  /*4c70*/  @!PT LDS RZ, [RZ] ;  /* 0x00000000fffff984 */ /* 0x000fe20000000800 */
[----:B------:R-:W-:Y:S01]  /*4c80*/  @!PT LDS RZ, [RZ] ;  /* 0x00000000fffff984 */ /* 0x000fe20000000800 */
[----:B------:R-:W-:Y:S01]  /*4c90*/  @!PT LDS RZ, [RZ] ;  /* 0x00000000fffff984 */ /* 0x000fe20000000800 */
[----:B------:R1:W-:Y:S01]  /*4ca0*/  LDGSTS.E.BYPASS.LTC128B.128 [R191+0xc000], [R192.64] ;  /* 0x0c000000c0bf7fae */ /* 0x0003e2000b901d46 */
[----:B------:R-:W-:Y:S03]  /*4cb0*/  LEA.HI.X R3, R4, R193, R5, 0x6, P0 ;  /* 0x000000c104037211 */ /* 0x000fe600000f3405 */
[----:B------:R1:W-:Y:S04]  /*4cc0*/  LDGSTS.E.BYPASS.LTC128B.128 [R191+0xe000], [R192.64+0x80] ;  /* 0x0e000080c0bf7fae */ /* 0x0003e8000b901d46 */
[----:B------:R1:W-:Y:S04]  /*4cd0*/  LDGSTS.E.BYPASS.LTC128B.128 [R191+0x10000], [R192.64+0x100] ;  /* 0x10000100c0bf7fae */ /* 0x0003e8000b901d46 */
[----:B------:R1:W-:Y:S04]  /*4ce0*/  LDGSTS.E.BYPASS.LTC128B.128 [R191+0xd000], [R2.64] ;  /* 0x0d00000002bf7fae */ /* 0x0003e8000b901d46 */
[----:B------:R1:W-:Y:S04]  /*4cf0*/  LDGSTS.E.BYPASS.LTC128B.128 [R191+0xf000], [R2.64+0x80] ;  /* 0x0f00008002bf7fae */ /* 0x0003e8000b901d46 */
[----:B------:R1:W-:Y:S04]  /*4d00*/  LDGSTS.E.BYPASS.LTC128B.128 [R191+0x11000], [R2.64+0x100] ;  /* 0x1100010002bf7fae */ /* 0x0003e8000b901d46 */
[----:B------:R-:W0:Y:S02]  /*4d10*/  LDGDEPBAR ;  /* 0x00000000000079af */ /* 0x000e240000000000 */
.L_x_187:
        /* <DEDUP_REMOVED lines=115> */
[-C--:B--2---:R-:W-:Y:S02]  /*5450*/  LEA R6, P1, R240, R188.reuse, 0x2 ;  /* 0x000000bcf0067211 */ /* 0x084fe400078210ff */
[-C--:B------:R-:W-:Y:S02]  /*5460*/  LEA R10, P0, R0, R188.reuse, 0x2 ;  /* 0x000000bc000a7211 */ /* 0x080fe400078010ff */
        /* <DEDUP_REMOVED lines=22> */
[CC--:B---3--:R-:W-:Y:S02]  /*55d0*/  LEA R6, P1, R239.reuse, R188.reuse, 0x2 ;  /* 0x000000bcef067211 */ /* 0x0c8fe400078210ff */
        /* <DEDUP_REMOVED lines=60> */
[-C--:B---3--:R-:W-:Y:S02]  /*59a0*/  LEA R10, P0, R236, R188.reuse, 0x2 ;  /* 0x000000bcec0a7211 */ /* 0x088fe400078010ff */
[-C--:B----4-:R-:W-:Y:S01]  /*59b0*/  LEA R8, P3, R0, R188.reuse, 0x2 ;  /* 0x000000bc00087211 */ /* 0x090fe200078610ff */
        /* <DEDUP_REMOVED lines=95> */
[----:B------:R-:W-:Y:S01]  /*5fb0*/  BAR.SYNC.DEFER_BLOCKING 0x0 ;  /* 0x0000000000007b1d */ /* 0x000fe20000010000 */
        /* <DEDUP_REMOVED lines=112> */
[----:B------:R1:W-:Y:S01]  /*66c0*/  STS [R232+0x5400], R0 ;  /* 0x00540000e8007388 */ /* 0x0003e20000000800 */
[----:B------:R-:W-:Y:S02]  /*66d0*/  F2FP.PACK_AB R54, R55, R54 ;  /* 0x000000363736723e */ /* 0x000fe400000000ff */
[----:B------:R-:W-:Y:S01]  /*66e0*/  F2FP.PACK_AB R64, R65, R64 ;  /* 0x000000404140723e */ /* 0x000fe200000000ff */
[----:B------:R2:W-:Y:S01]  /*66f0*/  STS [R231+0x6000], R69 ;  /* 0x00600045e7007388 */ /* 0x0005e20000000800 */
[----:B------:R-:W-:-:S02]  /*6700*/  F2FP.PACK_AB R66, R67, R66 ;  /* 0x000000424342723e */ /* 0x000fc400000000ff */
[----:B------:R-:W-:Y:S01]  /*6710*/  F2FP.PACK_AB R56, R57, R56 ;  /* 0x000000383938723e */ /* 0x000fe200000000ff */
[----:B------:R2:W-:Y:S01]  /*6720*/  STS [R231+0x6400], R68 ;  /* 0x00640044e7007388 */ /* 0x0005e20000000800 */
[----:B------:R-:W-:Y:S02]  /*6730*/  F2FP.PACK_AB R58, R59, R58 ;  /* 0x0000003a3b3a723e */ /* 0x000fe400000000ff */
[----:B------:R-:W-:Y:S01]  /*6740*/  F2FP.PACK_AB R60, R61, R60 ;  /* 0x0000003c3d3c723e */ /* 0x000fe200000000ff */
[----:B------:R2:W-:Y:S01]  /*6750*/  STS [R232+0x6000], R32 ;  /* 0x00600020e8007388 */ /* 0x0005e20000000800 */
[----:B------:R-:W-:Y:S02]  /*6760*/  F2FP.PACK_AB R62, R63, R62 ;  /* 0x0000003e3f3e723e */ /* 0x000fe400000000ff */
[----:B------:R-:W-:Y:S01]  /*6770*/  ISETP.NE.AND P0, PT, R248, -0x1, PT ;  /* 0xfffffffff800780c */ /* 0x000fe20003f05270 */
[----:B------:R2:W-:Y:S04]  /*6780*/  STS [R232+0x6400], R34 ;  /* 0x00640022e8007388 */ /* 0x0005e80000000800 */
[----:B------:R2:W-:Y:S04]  /*6790*/  STS [R231+0x7000], R25 ;  /* 0x00700019e7007388 */ /* 0x0005e80000000800 */
[----:B------:R2:W-:Y:S04]  /*67a0*/  STS [R231+0x7400], R26 ;  /* 0x0074001ae7007388 */ /* 0x0005e80000000800 */
[----:B------:R2:W-:Y:S01]  /*67b0*/  STS [R232+0x7000], R28 ;  /* 0x0070001ce8007388 */ /* 0x0005e20000000800 */
[----:B-1----:R-:W-:-:S03]  /*67c0*/  @P0 IADD3 R0, R228, R248, RZ ;  /* 0x000000f8e4000210 */ /* 0x002fc60007ffe0ff */
[----:B------:R2:W-:Y:S02]  /*67d0*/  STS [R232+0x7400], R30 ;  /* 0x0074001ee8007388 */ /* 0x0005e40000000800 */
[C---:B------:R-:W-:Y:S02]  /*67e0*/  @P0 IMAD.WIDE.U32 R2, R0.reuse, c[0x0][0x3a0], RZ ;  /* 0x0000e80000020a25 */ /* 0x040fe400078e00ff */
[----:B------:R2:W-:Y:S02]  /*67f0*/  STS [R231+0x8000], R36 ;  /* 0x00800024e7007388 */ /* 0x0005e40000000800 */
[----:B------:R-:W-:Y:S01]  /*6800*/  @P0 IMAD R5, R0, c[0x0][0x3a4], R3 ;  /* 0x0000e90000050a24 */ /* 0x000fe200078e0203 */
[----:B------:R-:W-:Y:S01]  /*6810*/  @P0 MOV R4, R2 ;  /* 0x0000000200040202 */ /* 0x000fe20000000f00 */
[----:B------:R2:W-:Y:S04]  /*6820*/  STS [R231+0x8400], R38 ;  /* 0x00840026e7007388 */ /* 0x0005e80000000800 */
[----:B------:R2:W-:Y:S04]  /*6830*/  STS [R232+0x8000], R48 ;  /* 0x00800030e8007388 */ /* 0x0005e80000000800 */
[----:B------:R2:W-:Y:S04]  /*6840*/  STS [R232+0x8400], R50 ;  /* 0x00840032e8007388 */ /* 0x0005e80000000800 */
[----:B------:R2:W-:Y:S04]  /*6850*/  STS [R231+0x9000], R40 ;  /* 0x00900028e7007388 */ /* 0x0005e80000000800 */
[----:B------:R2:W-:Y:S04]  /*6860*/  STS [R231+0x9400], R42 ;  /* 0x0094002ae7007388 */ /* 0x0005e80000000800 */
[----:B------:R2:W-:Y:S04]  /*6870*/  STS [R232+0x9000], R44 ;  /* 0x0090002ce8007388 */ /* 0x0005e80000000800 */
[----:B------:R2:W-:Y:S04]  /*6880*/  STS [R232+0x9400], R46 ;  /* 0x0094002ee8007388 */ /* 0x0005e80000000800 */
[----:B------:R-:W1:Y:S04]  /*6890*/  S2R R157, SR_CTAID.Y ;  /* 0x00000000009d7919 */ /* 0x000e680000002600 */
[----:B------:R2:W-:Y:S04]  /*68a0*/  STS [R231+0xa000], R52 ;  /* 0x00a00034e7007388 */ /* 0x0005e80000000800 */
[----:B------:R2:W-:Y:S04]  /*68b0*/  STS [R231+0xa400], R54 ;  /* 0x00a40036e7007388 */ /* 0x0005e80000000800 */
[----:B------:R2:W-:Y:S04]  /*68c0*/  STS [R232+0xa000], R64 ;  /* 0x00a00040e8007388 */ /* 0x0005e80000000800 */
[----:B------:R2:W-:Y:S04]  /*68d0*/  STS [R232+0xa400], R66 ;  /* 0x00a40042e8007388 */ /* 0x0005e80000000800 */
[----:B------:R2:W-:Y:S04]  /*68e0*/  STS [R231+0xb000], R56 ;  /* 0x00b00038e7007388 */ /* 0x0005e80000000800 */
[----:B------:R2:W-:Y:S01]  /*68f0*/  STS [R231+0xb400], R58 ;  /* 0x00b4003ae7007388 */ /* 0x0005e20000000800 */
[----:B-1----:R-:W-:-:S03]  /*6900*/  SHF.R.S32.HI R97, RZ, 0x1f, R157 ;  /* 0x0000001fff617819 */ /* 0x002fc6000001149d */
[----:B------:R2:W-:Y:S04]  /*6910*/  STS [R232+0xb000], R60 ;  /* 0x00b0003ce8007388 */ /* 0x0005e80000000800 */
[----:B------:R2:W-:Y:S04]  /*6920*/  STS [R232+0xb400], R62 ;  /* 0x00b4003ee8007388 */ /* 0x0005e80000000800 */
[----:B------:R-:W1:Y:S01]  /*6930*/  S2R R96, SR_CTAID.Y ;  /* 0x0000000000607919 */ /* 0x000e620000002600 */
[----:B------:R-:W-:Y:S05]  /*6940*/  @P0 BRA `(.L_x_189) ;  /* 0x000000a000000947 */ /* 0x000fea0003800000 */
[----:B------:R-:W-:Y:S01]  /*6950*/  SHF.R.S32.HI R0, RZ, 0x1f, R228 ;  /* 0x0000001fff007819 */ /* 0x000fe200000114e4 */
[----:B------:R-:W-:-:S04]  /*6960*/  IMAD.WIDE.U32 R2, R228, c[0x0][0x3a0], RZ ;  /* 0x0000e800e4027a25 */ /* 0x000fc800078e00ff */
[----:B------:R-:W-:Y:S02]  /*6970*/  IMAD R0, R0, c[0x0][0x3a0], RZ ;  /* 0x0000e80000007a24 */ /* 0x000fe400078e02ff */
[----:B------:R-:W-:Y:S02]  /*6980*/  IMAD R4, R97, c[0x0][0x388], RZ ;  /* 0x0000e20061047a24 */ /* 0x000fe400078e02ff */
[----:B------:R-:W-:-:S05]  /*6990*/  IMAD R0, R228, c[0x0][0x3a4], R0 ;  /* 0x0000e900e4007a24 */ /* 0x000fca00078e0200 */
[----:B------:R-:W-:Y:S01]  /*69a0*/  IADD3 R3, R3, R0, RZ ;  /* 0x0000000003037210 */ /* 0x000fe20007ffe0ff */
[----:B-1----:R-:W-:-:S04]  /*69b0*/  IMAD R0, R96, c[0x0][0x38c], R4 ;  /* 0x0000e30060007a24 */ /* 0x002fc800078e0204 */
[----:B------:R-:W-:-:S05]  /*69c0*/  IMAD.WIDE.U32 R2, R96, c[0x0][0x388], R2 ;  /* 0x0000e20060027a25 */ /* 0x000fca00078e0002 */
[----:B------:R-:W-:Y:S02]  /*69d0*/  IADD3 R5, R3, R0, RZ ;  /* 0x0000000003057210 */ /* 0x000fe40007ffe0ff */
[----:B------:R-:W-:Y:S02]  /*69e0*/  MOV R4, R2 ;  /* 0x0000000200047202 */ /* 0x000fe40000000f00 */
.L_x_189:
[----:B------:R-:W-:-:S05]  /*69f0*/  @P0 IADD3 R0, R228, R248, RZ ;  /* 0x000000f8e4000210 */ /* 0x000fca0007ffe0ff */
[----:B------:R-:W-:-:S04]  /*6a00*/  @P0 IMAD.WIDE.U32 R2, R0, c[0x0][0x3a8], RZ ;  /* 0x0000ea0000020a25 */ /* 0x000fc800078e00ff */
[----:B------:R-:W-:Y:S01]  /*6a10*/  @P0 IMAD R37, R0, c[0x0][0x3ac], R3 ;  /* 0x0000eb0000250a24 */ /* 0x000fe200078e0203 */
[----:B--2---:R-:W-:Y:S01]  /*6a20*/  @P0 MOV R36, R2 ;  /* 0x0000000200240202 */ /* 0x004fe20000000f00 */
        /* <DEDUP_REMOVED lines=11> */
.L_x_190:
[----:B------:R-:W-:Y:S01]  /*6ae0*/  BAR.SYNC.DEFER_BLOCKING 0x0 ;  /* 0x0000000000007b1d */ /* 0x000fe20000010000 */
[----:B------:R-:W-:Y:S01]  /*6af0*/  MOV R20, R250 ;  /* 0x000000fa00147202 */ /* 0x000fe20000000f00 */
[----:B------:R-:W-:Y:S01]  /*6b00*/  IMAD R23, R230, -0x40, R204 ;  /* 0xffffffc0e6177824 */ /* 0x000fe200078e02cc */
[----:B------:R-:W-:Y:S01]  /*6b10*/  MOV R21, R251 ;  /* 0x000000fb00157202 */ /* 0x000fe20000000f00 */
[----:B------:R-:W-:Y:S01]  /*6b20*/  IMAD R0, R249, c[0x0][0x3a0], RZ ;  /* 0x0000e800f9007a24 */ /* 0x000fe200078e02ff */
[----:B------:R-:W-:Y:S01]  /*6b30*/  SHF.R.S32.HI R38, RZ, 0x1f, R229 ;  /* 0x0000001fff267819 */ /* 0x000fe200000114e5 */
[----:B------:R-:W2:Y:S01]  /*6b40*/  S2R R6, SR_CTAID.Z ;  /* 0x0000000000067919 */ /* 0x000ea20000002700 */
[----:B------:R-:W-:Y:S01]  /*6b50*/  ISETP.GE.AND P2, PT, R229, R23, PT ;  /* 0x00000017e500720c */ /* 0x000fe20003f46270 */
[C---:B------:R-:W-:Y:S01]  /*6b60*/  IMAD.WIDE.U32 R2, R241.reuse, c[0x0][0x3a0], R20 ;  /* 0x0000e800f1027a25 */ /* 0x040fe200078e0014 */
[----:B------:R-:W-:Y:S01]  /*6b70*/  BSSY B0, `(.L_x_191) ;  /* 0x0000022000007945 */ /* 0x000fe20003800000 */
[----:B------:R-:W3:Y:S02]  /*6b80*/  S2R R39, SR_CTAID.Z ;  /* 0x0000000000277919 */ /* 0x000ee40000002700 */
[----:B------:R-:W-:Y:S01]  /*6b90*/  IMAD R0, R241, c[0x0][0x3a4], R0 ;  /* 0x0000e900f1007a24 */ /* 0x000fe200078e0200 */
[----:B------:R-:W-:-:S04]  /*6ba0*/  IADD3 R2, P0, R4, R2, RZ ;  /* 0x0000000204027210 */ /* 0x000fc80007f1e0ff */
[----:B------:R-:W-:Y:S01]  /*6bb0*/  IADD3.X R3, R5, R3, R0, P0, !PT ;  /* 0x0000000305037210 */ /* 0x000fe200007fe400 */
[----:B------:R4:W1:Y:S04]  /*6bc0*/  LDS.128 R32, [R191+0x13000] ;  /* 0x01300000bf207984 */ /* 0x0008680000000c00 */
[----:B------:R4:W1:Y:S01]  /*6bd0*/  LDS.128 R28, [R191+0x15000] ;  /* 0x01500000bf1c7984 */ /* 0x0008620000000c00 */
[----:B--2---:R-:W-:-:S03]  /*6be0*/  SHF.R.S32.HI R64, RZ, 0x1f, R6 ;  /* 0x0000001fff407819 */ /* 0x004fc60000011406 */
[----:B------:R4:W2:Y:S01]  /*6bf0*/  LDS.128 R24, [R191+0x17000] ;  /* 0x01700000bf187984 */ /* 0x0008a20000000c00 */
[----:B---3--:R-:W-:-:S03]  /*6c00*/  IMAD.WIDE.U32 R4, R39, c[0x0][0x3b8], R2 ;  /* 0x0000ee0027047a25 */ /* 0x008fc600078e0002 */
[----:B------:R4:W3:Y:S01]  /*6c10*/  LDS.128 R48, [R191+0x18000] ;  /* 0x01800000bf307984 */ /* 0x0008e20000000c00 */
[----:B------:R-:W-:-:S03]  /*6c20*/  IMAD R0, R64, c[0x0][0x3b8], RZ ;  /* 0x0000ee0040007a24 */ /* 0x000fc600078e02ff */
[----:B------:R4:W1:Y:S01]  /*6c30*/  LDS.128 R60, [R191+0x19000] ;  /* 0x01900000bf3c7984 */ /* 0x0008620000000c00 */
[----:B------:R-:W-:-:S03]  /*6c40*/  IMAD R0, R39, c[0x0][0x3bc], R0 ;  /* 0x0000ef0027007a24 */ /* 0x000fc600078e0200 */
[----:B------:R4:W1:Y:S02]  /*6c50*/  LDS.128 R44, [R191+0x1a000] ;  /* 0x01a00000bf2c7984 */ /* 0x0008640000000c00 */
[----:B------:R-:W-:Y:S02]  /*6c60*/  IADD3 R22, R0, R5, RZ ;  /* 0x0000000500167210 */ /* 0x000fe40007ffe0ff */
[----:B------:R4:W1:Y:S04]  /*6c70*/  LDS.128 R56, [R191+0x1b000] ;  /* 0x01b00000bf387984 */ /* 0x0008680000000c00 */
[----:B------:R4:W1:Y:S04]  /*6c80*/  LDS.128 R40, [R191+0x1c000] ;  /* 0x01c00000bf287984 */ /* 0x0008680000000c00 */
[----:B------:R4:W1:Y:S01]  /*6c90*/  LDS.128 R52, [R191+0x1d000] ;  /* 0x01d00000bf347984 */ /* 0x0008620000000c00 */
[----:B------:R-:W-:Y:S05]  /*6ca0*/  @P2 BRA `(.L_x_192) ;  /* 0x000000e000002947 */ /* 0x000fea0003800000 */
[----:B------:R-:W4:Y:S01]  /*6cb0*/  LDS.128 R12, [R191+0x14000] ;  /* 0x01400000bf0c7984 */ /* 0x000f220000000c00 */
[----:B------:R-:W-:Y:S01]  /*6cc0*/  MOV R2, R4 ;  /* 0x0000000400027202 */ /* 0x000fe20000000f00 */
[----:B------:R-:W-:Y:S01]  /*6cd0*/  IMAD R0, R38, c[0x0][0x3a0], RZ ;  /* 0x0000e80026007a24 */ /* 0x000fe200078e02ff */
[----:B------:R-:W-:Y:S01]  /*6ce0*/  MOV R3, R22 ;  /* 0x0000001600037202 */ /* 0x000fe20000000f00 */
[----:B------:R-:W3:Y:S02]  /*6cf0*/  LDS.128 R8, [R191+0x12000] ;  /* 0x01200000bf087984 */ /* 0x000ee40000000c00 */
[----:B------:R-:W-:-:S02]  /*6d00*/  IMAD R0, R229, c[0x0][0x3a4], R0 ;  /* 0x0000e900e5007a24 */ /* 0x000fc400078e0200 */
[----:B------:R-:W2:Y:S01]  /*6d10*/  LDS.128 R16, [R191+0x16000] ;  /* 0x01600000bf107984 */ /* 0x000ea20000000c00 */
[----:B------:R-:W-:-:S05]  /*6d20*/  IMAD.WIDE.U32 R6, R229, c[0x0][0x3a0], R2 ;  /* 0x0000e800e5067a25 */ /* 0x000fca00078e0002 */
[----:B------:R-:W-:Y:S02]  /*6d30*/  IADD3 R0, R0, R7, RZ ;  /* 0x0000000700007210 */ /* 0x000fe40007ffe0ff */
[----:B------:R-:W-:-:S04]  /*6d40*/  LEA R2, P0, R6, c[0x0][0x340], 0x1 ;  /* 0x0000d00006027a11 */ /* 0x000fc800078008ff */
[----:B------:R-:W-:-:S05]  /*6d50*/  LEA.HI.X R3, R6, c[0x0][0x344], R0, 0x1, P0 ;  /* 0x0000d10006037a11 */ /* 0x000fca00000f0c00 */
[----:B----4-:R4:W-:Y:S04]  /*6d60*/  STG.E.128 [R2.64+0x80], R12 ;  /* 0x0000800c02007986 */ /* 0x0109e8000c101d06 */
[----:B---3--:R4:W-:Y:S04]  /*6d70*/  STG.E.128 [R2.64], R8 ;  /* 0x0000000802007986 */ /* 0x0089e8000c101d06 */
[----:B--2---:R4:W-:Y:S02]  /*6d80*/  STG.E.128 [R2.64+0x100], R16 ;  /* 0x0001001002007986 */ /* 0x0049e4000c101d06 */
.L_x_192:
[----:B------:R-:W-:Y:S05]  /*6d90*/  BSYNC B0 ;  /* 0x0000000000007941 */ /* 0x000fea0003800000 */
.L_x_191:
[----:B------:R-:W-:Y:S01]  /*6da0*/  IADD3 R0, R229, 0x20, RZ ;  /* 0x00000020e5007810 */ /* 0x000fe20007ffe0ff */
[----:B------:R-:W-:Y:S03]  /*6db0*/  BSSY B0, `(.L_x_193) ;  /* 0x0000010000007945 */ /* 0x000fe60003800000 */
[----:B------:R-:W-:-:S13]  /*6dc0*/  ISETP.GE.AND P1, PT, R0, R23, PT ;  /* 0x000000170000720c */ /* 0x000fda0003f26270 */
[----:B------:R-:W-:Y:S05]  /*6dd0*/  @P1 BRA `(.L_x_194) ;  /* 0x000000d000001947 */ /* 0x000fea0003800000 */
[----:B------:R-:W-:Y:S02]  /*6de0*/  IADD3 R0, P0, R229, 0x20, RZ ;  /* 0x00000020e5007810 */ /* 0x000fe40007f1e0ff */
[----:B----4-:R-:W-:-:S03]  /*6df0*/  MOV R3, R22 ;  /* 0x0000001600037202 */ /* 0x010fc60000000f00 */
[----:B------:R-:W-:-:S04]  /*6e00*/  IMAD.X R2, RZ, RZ, R38, P0 ;  /* 0x000000ffff027224 */ /* 0x000fc800000e0626 */
[----:B------:R-:W-:Y:S02]  /*6e10*/  IMAD R5, R2, c[0x0][0x3a0], RZ ;  /* 0x0000e80002057a24 */ /* 0x000fe400078e02ff */
[----:B------:R-:W-:-:S04]  /*6e20*/  IMAD.MOV.U32 R2, RZ, RZ, R4 ;  /* 0x000000ffff027224 */ /* 0x000fc800078e0004 */
[----:B------:R-:W-:-:S04]  /*6e30*/  IMAD.WIDE.U32 R6, R0, c[0x0][0x3a0], R2 ;  /* 0x0000e80000067a25 */ /* 0x000fc800078e0002 */
[----:B------:R-:W-:Y:S01]  /*6e40*/  IMAD R0, R0, c[0x0][0x3a4], R5 ;  /* 0x0000e90000007a24 */ /* 0x000fe200078e0205 */
[----:B------:R-:W-:-:S04]  /*6e50*/  LEA R2, P0, R6, c[0x0][0x340], 0x1 ;  /* 0x0000d00006027a11 */ /* 0x000fc800078008ff */
[----:B------:R-:W-:-:S04]  /*6e60*/  IADD3 R0, R0, R7, RZ ;  /* 0x0000000700007210 */ /* 0x000fc80007ffe0ff */
[----:B------:R-:W-:-:S05]  /*6e70*/  LEA.HI.X R3, R6, c[0x0][0x344], R0, 0x1, P0 ;  /* 0x0000d10006037a11 */ /* 0x000fca00000f0c00 */
[----:B-1----:R1:W-:Y:S04]  /*6e80*/  STG.E.128 [R2.64], R32 ;  /* 0x0000002002007986 */ /* 0x0023e8000c101d06 */
[----:B------:R1:W-:Y:S04]  /*6e90*/  STG.E.128 [R2.64+0x80], R28 ;  /* 0x0000801c02007986 */ /* 0x0003e8000c101d06 */
[----:B--2---:R1:W-:Y:S02]  /*6ea0*/  STG.E.128 [R2.64+0x100], R24 ;  /* 0x0001001802007986 */ /* 0x0043e4000c101d06 */
.L_x_194:
[----:B------:R-:W-:Y:S05]  /*6eb0*/  BSYNC B0 ;  /* 0x0000000000007941 */ /* 0x000fea0003800000 */
.L_x_193:
[----:B-1--4-:R-:W-:Y:S01]  /*6ec0*/  IMAD.WIDE.U32 R2, R241, c[0x0][0x3a8], R20 ;  /* 0x0000ea00f1027a25 */ /* 0x012fe200078e0014 */
        /* <DEDUP_REMOVED lines=18> */
[----:B---3--:R1:W-:Y:S04]  /*6ff0*/  STG.E.128 [R2.64], R48 ;  /* 0x0000003002007986 */ /* 0x0083e8000c101d06 */
[----:B------:R1:W-:Y:S04]  /*7000*/  STG.E.128 [R2.64+0x80], R44 ;  /* 0x0000802c02007986 */ /* 0x0003e8000c101d06 */
[----:B------:R1:W-:Y:S02]  /*7010*/  STG.E.128 [R2.64+0x100], R40 ;  /* 0x0001002802007986 */ /* 0x0003e4000c101d06 */
.L_x_196:
[----:B------:R-:W-:Y:S05]  /*7020*/  BSYNC B0 ;  /* 0x0000000000007941 */ /* 0x000fea0003800000 */
.L_x_195:
[----:B------:R-:W-:Y:S05]  /*7030*/  @P1 BRA `(.L_x_185) ;  /* 0x000000d000001947 */ /* 0x000fea0003800000 */
[----:B------:R-:W-:Y:S02]  /*7040*/  IADD3 R0, P0, R229, 0x20, RZ ;  /* 0x00000020e5007810 */ /* 0x000fe40007f1e0ff */
[----:B-1----:R-:W-:-:S03]  /*7050*/  MOV R3, R8 ;  /* 0x0000000800037202 */ /* 0x002fc60000000f00 */
        /* <DEDUP_REMOVED lines=8> */
[----:B------:R1:W-:Y:S04]  /*70e0*/  STG.E.128 [R2.64], R60 ;  /* 0x0000003c02007986 */ /* 0x0003e8000c101d06 */
[----:B------:R1:W-:Y:S04]  /*70f0*/  STG.E.128 [R2.64+0x80], R56 ;  /* 0x0000803802007986 */ /* 0x0003e8000c101d06 */
[----:B------:R1:W-:Y:S02]  /*7100*/  STG.E.128 [R2.64+0x100], R52 ;  /* 0x0001003402007986 */ /* 0x0003e4000c101d06 */
.L_x_185:
[----:B------:R-:W-:Y:S05]  /*7110*/  BSYNC B1 ;  /* 0x0000000000017941 */ /* 0x000fea0003800000 */
.L_x_171:
[----:B------:R-:W-:-:S04]  /*7120*/  IADD3 R230, R230, c[0x0][0xc], RZ ;  /* 0x00000300e6e67a10 */ /* 0x000fc80007ffe0ff */
[----:B------:R-:W-:-:S13]  /*7130*/  ISETP.GE.AND P0, PT, R230, UR4, PT ;  /* 0x00000004e6007c0c */ /* 0x000fda000bf06270 */
[----:B------:R-:W-:Y:S01]  /*7140*/  @P0 CALL.REL.NOINC `(.L_x_197) ;  /* 0x0000001000000944 */ /* 0x000fe20003c00000 */
[----:B------:R-:W-:Y:S05]  /*7150*/  BRA `(.L_x_198) ;  /* 0xffff975000007947 */ /* 0x000fea000383ffff */
.L_x_197:
[----:B------:R-:W-:Y:S05]  /*7160*/  EXIT ;  /* 0x000000000000794d */ /* 0x000fea0003800000 */
.L_x_199:
        /* <DEDUP_REMOVED lines=9> */
.L_x_802:


//--------------------- .text._ZN5flash44flash_bwd_dq_dk_dv_loop_seqk_parallel_kernelI23Flash_bwd_kernel_traitsILi192ELi64ELi64ELi8ELi4ELi2ELi2ELb0ELb0EN7cutlass6half_tE19Flash_kernel_traitsILi192ELi64ELi64ELi8ES3_EELb0ELb1ELb0ELb1ELb0ELb0ELb0EEEvNS_16Flash_bwd_paramsE --------------------------
	.section	.text._ZN5flash44flash_bwd_dq_dk_dv_loop_seqk_parallel_kernelI23Flash_bwd_kernel_traitsILi192ELi64ELi64ELi8ELi4ELi2ELi2ELb0ELb0EN7cutlass6half_tE19Flash_kernel_traitsILi192ELi64ELi64ELi8ES3_EELb0ELb1ELb0ELb1ELb0ELb0ELb0EEEvNS_16Flash_bwd_paramsE,"ax",@progbits
	.sectioninfo	@"SHI_REGISTERS=255"
	.align	128
        .global         _ZN5flash44flash_bwd_dq_dk_dv_loop_seqk_parallel_kernelI23Flash_bwd_kernel_traitsILi192ELi64ELi64ELi8ELi4ELi2ELi2ELb0ELb0EN7cutlass6half_tE19Flash_kernel_traitsILi192ELi64ELi64ELi8ES3_EELb0ELb1ELb0ELb1ELb0ELb0ELb0EEEvNS_16Flash_bwd_paramsE
        .type           _ZN5flash44flash_bwd_dq_dk_dv_loop_seqk_parallel_kernelI23Flash_bwd_kernel_traitsILi192ELi64ELi64ELi8ELi4ELi2ELi2ELb0ELb0EN7cutlass6half_tE19Flash_kernel_traitsILi192ELi64ELi64ELi8ES3_EELb0ELb1ELb0ELb1ELb0ELb0ELb0EEEvNS_16Flash_bwd_paramsE,@function
        .size           _ZN5flash44flash_bwd_dq_dk_dv_loop_seqk_parallel_kernelI23Flash_bwd_kernel_traitsILi192ELi64ELi64ELi8ELi4ELi2ELi2ELb0ELb0EN7cutlass6half_tE19Flash_kernel_traitsILi192ELi64ELi64ELi8ES3_EELb0ELb1ELb0ELb1ELb0ELb0ELb0EEEvNS_16Flash_bwd_paramsE,(.L_x_803 - _ZN5flash44flash_bwd_dq_dk_dv_loop_seqk_parallel_kernelI23Flash_bwd_kernel_traitsILi192ELi64ELi64ELi8ELi4ELi2ELi2ELb0ELb0EN7cutlass6half_tE19Flash_kernel_traitsILi192ELi64ELi64ELi8ES3_EELb0ELb1ELb0ELb1ELb0ELb0ELb0EEEvNS_16Flash_bwd_paramsE)
        .other          _ZN5flash44flash_bwd_dq_dk_dv_loop_seqk_parallel_kernelI23Flash_bwd_kernel_traitsILi192ELi64ELi64ELi8ELi4ELi2ELi2ELb0ELb0EN7cutlass6half_tE19Flash_kernel_traitsILi192ELi64ELi64ELi8ES3_EELb0ELb1ELb0ELb1ELb0ELb0ELb0EEEvNS_16Flash_bwd_paramsE,@"STO_CUDA_ENTRY STV_DEFAULT"
_ZN5flash44flash_bwd_dq_dk_dv_loop_seqk_parallel_kernelI23Flash_bwd_kernel_traitsILi192ELi64ELi64ELi8ELi4ELi2ELi2ELb0ELb0EN7cutlass6half_tE19Flash_kernel_traitsILi192ELi64ELi64ELi8ES3_EELb0ELb1ELb0ELb1ELb0ELb0ELb0EEEvNS_16Flash_bwd_paramsE:
.text._ZN5flash44flash_bwd_dq_dk_dv_loop_seqk_parallel_kernelI23Flash_bwd_kernel_traitsILi192ELi64ELi64ELi8ELi4ELi2ELi2ELb0ELb0EN7cutlass6half_tE19Flash_kernel_traitsILi192ELi64ELi64ELi8ES3_EELb0ELb1ELb0ELb1ELb0ELb0ELb0EEEvNS_16Flash_bwd_paramsE:
        /* <DEDUP_REMOVED lines=13> */
[----:B------:R-:W-:Y:S01]  /*00d0*/  IMAD.MOV.U32 R171, RZ, RZ, 0x40 ;  /* 0x00000040ffab7424 */ /* 0x000fe200078e00ff */
[----:B------:R-:W2:Y:S01]  /*00e0*/  S2R R244, SR_CTAID.Z ;  /* 0x0000000000f47919 */ /* 0x000ea20000002700 */
[----:B------:R-:W-:Y:S01]  /*00f0*/  IMAD.MOV.U32 R206, RZ, RZ, -0x10 ;  /* 0xfffffff0ffce7424 */ /* 0x000fe200078e00ff */
[----:B-1----:R-:W-:-:S04]  /*0100*/  SHF.R.S32.HI R8, RZ, 0x1f, R12 ;  /* 0x0000001fff087819 */ /* 0x002fc8000001140c */
[CC--:B------:R-:W-:Y:S02]  /*0110*/  LEA.HI R2, R8.reuse, R12.reuse, RZ, 0x5 ;  /* 0x0000000c08027211 */ /* 0x0c0fe400078f28ff */
[----:B------:R-:W-:Y:S02]  /*0120*/  LEA.HI R6, R8, R12, RZ, 0x4 ;  /* 0x0000000c08067211 */ /* 0x000fe400078f20ff */
[--C-:B------:R-:W-:Y:S02]  /*0130*/  SHF.R.S32.HI R0, RZ, 0x5, R2.reuse ;  /* 0x00000005ff007819 */ /* 0x100fe40000011402 */
[----:B------:R-:W-:Y:S02]  /*0140*/  SHF.R.S32.HI R3, RZ, 0x1f, R2 ;  /* 0x0000001fff037819 */ /* 0x000fe40000011402 */
[-C--:B------:R-:W-:Y:S02]  /*0150*/  LEA.HI R2, R2, R0.reuse, RZ, 0x1 ;  /* 0x0000000002027211 */ /* 0x080fe400078f08ff */
[----:B------:R-:W-:-:S02]  /*0160*/  LEA.HI R3, R3, R0, RZ, 0x2 ;  /* 0x0000000003037211 */ /* 0x000fc400078f10ff */
[----:B------:R-:W-:Y:S02]  /*0170*/  SHF.R.S32.HI R5, RZ, 0x4, R6 ;  /* 0x00000004ff057819 */ /* 0x000fe40000011406 */
[----:B------:R-:W-:Y:S02]  /*0180*/  LOP3.LUT R3, R3, 0xfffffffc, RZ, 0xc0, !PT ;  /* 0xfffffffc03037812 */ /* 0x000fe400078ec0ff */
[----:B------:R-:W-:Y:S02]  /*0190*/  LOP3.LUT R2, R2, 0xfffffffe, RZ, 0xc0, !PT ;  /* 0xfffffffe02027812 */ /* 0x000fe400078ec0ff */
[----:B------:R-:W-:Y:S01]  /*01a0*/  LEA.HI R4, R6, R5, RZ, 0x1 ;  /* 0x0000000506047211 */ /* 0x000fe200078f08ff */
[----:B------:R-:W-:Y:S01]  /*01b0*/  IMAD.IADD R187, R0, 0x1, -R3 ;  /* 0x0000000100bb7824 */ /* 0x000fe200078e0a03 */
[----:B------:R-:W-:Y:S01]  /*01c0*/  LEA.HI R14, R8, R12, RZ, 0x2 ;  /* 0x0000000c080e7211 */ /* 0x000fe200078f10ff */
[----:B------:R-:W-:Y:S01]  /*01d0*/  IMAD.IADD R181, R0, 0x1, -R2 ;  /* 0x0000000100b57824 */ /* 0x000fe200078e0a02 */
[----:B------:R-:W-:-:S02]  /*01e0*/  LOP3.LUT R0, R4, 0xfffffffe, RZ, 0xc0, !PT ;  /* 0xfffffffe04007812 */ /* 0x000fc400078ec0ff */
[----:B------:R-:W-:Y:S02]  /*01f0*/  LEA.HI R13, R8, R12, RZ, 0x3 ;  /* 0x0000000c080d7211 */ /* 0x000fe400078f18ff */
[----:B------:R-:W-:Y:S01]  /*0200*/  SHF.R.S32.HI R7, RZ, 0x2, R14 ;  /* 0x00000002ff077819 */ /* 0x000fe2000001140e */
[----:B------:R-:W-:Y:S01]  /*0210*/  IMAD.IADD R10, R5, 0x1, -R0 ;  /* 0x00000001050a7824 */ /* 0x000fe200078e0a00 */
[----:B------:R-:W-:Y:S02]  /*0220*/  SHF.R.S32.HI R2, RZ, 0x1f, R14 ;  /* 0x0000001fff027819 */ /* 0x000fe4000001140e */
[----:B------:R-:W-:Y:S01]  /*0230*/  SHF.R.S32.HI R241, RZ, 0x3, R13 ;  /* 0x00000003fff17819 */ /* 0x000fe2000001140d */
[----:B------:R-:W-:Y:S01]  /*0240*/  IMAD.SHL.U32 R173, R10, 0x200, RZ ;  /* 0x000002000aad7824 */ /* 0x000fe200078e00ff */
[----:B------:R-:W-:Y:S02]  /*0250*/  LOP3.LUT R0, R13, 0xfffffff8, RZ, 0xc0, !PT ;  /* 0xfffffff80d007812 */ /* 0x000fe400078ec0ff */
[----:B------:R-:W-:Y:S01]  /*0260*/  LEA.HI R2, R2, R7, RZ, 0x3 ;  /* 0x0000000702027211 */ /* 0x000fe200078f18ff */
[----:B------:R-:W-:Y:S01]  /*0270*/  IMAD.SHL.U32 R4, R241, 0x40, RZ ;  /* 0x00000040f1047824 */ /* 0x000fe200078e00ff */
[----:B------:R-:W-:Y:S01]  /*0280*/  LOP3.LUT R3, R6, 0xfffffff0, RZ, 0xc0, !PT ;  /* 0xfffffff006037812 */ /* 0x000fe200078ec0ff */
[----:B------:R-:W-:Y:S01]  /*0290*/  IMAD.IADD R0, R12, 0x1, -R0 ;  /* 0x000000010c007824 */ /* 0x000fe200078e0a00 */
[----:B------:R-:W-:-:S03]  /*02a0*/  LOP3.LUT R5, R2, 0xfffffff8, RZ, 0xc0, !PT ;  /* 0xfffffff802057812 */ /* 0x000fc600078ec0ff */
[----:B------:R-:W-:Y:S01]  /*02b0*/  IMAD.IADD R2, R12, 0x1, -R3 ;  /* 0x000000010c027824 */ /* 0x000fe200078e0a03 */
[----:B------:R-:W-:Y:S01]  /*02c0*/  LOP3.LUT R3, R4, 0x1c0, RZ, 0xc0, !PT ;  /* 0x000001c004037812 */ /* 0x000fe200078ec0ff */
[C---:B------:R-:W-:Y:S01]  /*02d0*/  IMAD.SHL.U32 R200, R0.reuse, 0x8, RZ ;  /* 0x0000000800c87824 */ /* 0x040fe200078e00ff */
[C---:B------:R-:W-:Y:S01]  /*02e0*/  LOP3.LUT P4, RZ, R0.reuse, 0x4, RZ, 0xc0, !PT ;  /* 0x0000000400ff7812 */ /* 0x040fe2000788c0ff */
[----:B------:R-:W-:Y:S01]  /*02f0*/  IMAD.IADD R5, R7, 0x1, -R5 ;  /* 0x0000000107057824 */ /* 0x000fe200078e0a05 */
[C---:B------:R-:W-:Y:S01]  /*0300*/  LOP3.LUT P3, RZ, R0.reuse, 0x2, RZ, 0xc0, !PT ;  /* 0x0000000200ff7812 */ /* 0x040fe2000786c0ff */
[----:B------:R-:W-:Y:S01]  /*0310*/  IMAD.SHL.U32 R0, R0, 0x40, RZ ;  /* 0x0000004000007824 */ /* 0x000fe200078e00ff */
[----:B------:R-:W-:Y:S02]  /*0320*/  LOP3.LUT R4, R3, 0x38, R200, 0xf8, !PT ;  /* 0x0000003803047812 */ /* 0x000fe400078ef8c8 */
[----:B------:R-:W-:Y:S02]  /*0330*/  SHF.R.U32.HI R3, RZ, 0x3, R3 ;  /* 0x00000003ff037819 */ /* 0x000fe40000011603 */
[----:B------:R-:W-:-:S02]  /*0340*/  SHF.R.S32.HI R6, RZ, 0x1f, R2 ;  /* 0x0000001fff067819 */ /* 0x000fc40000011402 */
[----:B------:R-:W-:Y:S01]  /*0350*/  LOP3.LUT R7, R4, R3, RZ, 0x3c, !PT ;  /* 0x0000000304077212 */ /* 0x000fe200078e3cff */
[----:B------:R-:W-:Y:S01]  /*0360*/  IMAD.SHL.U32 R3, R181, 0x10, RZ ;  /* 0x00000010b5037824 */ /* 0x000fe200078e00ff */
[----:B------:R-:W-:Y:S02]  /*0370*/  LEA.HI R11, R6, R2, RZ, 0x3 ;  /* 0x00000002060b7211 */ /* 0x000fe400078f18ff */
[----:B------:R-:W-:Y:S02]  /*0380*/  LOP3.LUT R0, R0, 0x1c0, RZ, 0xc0, !PT ;  /* 0x000001c000007812 */ /* 0x000fe400078ec0ff */
[----:B------:R-:W-:Y:S02]  /*0390*/  LEA.HI R6, R8, R12, RZ, 0x7 ;  /* 0x0000000c08067211 */ /* 0x000fe400078f38ff */
[----:B------:R-:W-:Y:S02]  /*03a0*/  LOP3.LUT R4, R11, 0xfffffff8, RZ, 0xc0, !PT ;  /* 0xfffffff80b047812 */ /* 0x000fe400078ec0ff */
[----:B------:R-:W-:-:S02]  /*03b0*/  LOP3.LUT R169, R0, 0x8, R13, 0xf8, !PT ;  /* 0x0000000800a97812 */ /* 0x000fc400078ef80d */
[----:B------:R-:W-:Y:S01]  /*03c0*/  LOP3.LUT R3, R0, 0x10, R3, 0xf8, !PT ;  /* 0x0000001000037812 */ /* 0x000fe200078ef803 */
[----:B------:R-:W-:Y:S01]  /*03d0*/  IMAD.IADD R9, R2, 0x1, -R4 ;  /* 0x0000000102097824 */ /* 0x000fe200078e0a04 */
[----:B------:R-:W-:Y:S02]  /*03e0*/  SHF.R.S32.HI R6, RZ, 0x7, R6 ;  /* 0x00000007ff067819 */ /* 0x000fe40000011406 */
[----:B------:R-:W-:Y:S02]  /*03f0*/  SHF.R.U32.HI R0, RZ, 0x3, R0 ;  /* 0x00000003ff007819 */ /* 0x000fe40000011600 */
[----:B------:R-:W-:Y:S01]  /*0400*/  LOP3.LUT R2, R5, 0x1, RZ, 0xc0, !PT ;  /* 0x0000000105027812 */ /* 0x000fe200078ec0ff */
[----:B------:R-:W-:Y:S01]  /*0410*/  IMAD R4, R6, 0x800, R173 ;  /* 0x0000080006047824 */ /* 0x000fe200078e02ad */
[----:B------:R-:W-:Y:S02]  /*0420*/  LOP3.LUT R169, R169, R0, RZ, 0x3c, !PT ;  /* 0x00000000a9a97212 */ /* 0x000fe400078e3cff */
[----:B------:R-:W-:-:S02]  /*0430*/  LOP3.LUT R3, R3, 0x8, R13, 0xf8, !PT ;  /* 0x0000000803037812 */ /* 0x000fc400078ef80d */
[----:B------:R-:W-:Y:S01]  /*0440*/  LEA.HI R8, R8, R12, RZ, 0x6 ;  /* 0x0000000c08087211 */ /* 0x000fe200078f30ff */
[----:B------:R-:W-:Y:S01]  /*0450*/  IMAD.IADD R169, R4, 0x1, R169 ;  /* 0x0000000104a97824 */ /* 0x000fe200078e02a9 */
[----:B------:R-:W-:Y:S02]  /*0460*/  LOP3.LUT R4, R14, 0x7ffffffc, RZ, 0xc0, !PT ;  /* 0x7ffffffc0e047812 */ /* 0x000fe400078ec0ff */
[----:B------:R-:W-:Y:S01]  /*0470*/  ISETP.NE.U32.AND P0, PT, R2, 0x1, PT ;  /* 0x000000010200780c */ /* 0x000fe20003f05070 */
[----:B------:R-:W-:Y:S01]  /*0480*/  IMAD.SHL.U32 R169, R169, 0x2, RZ ;  /* 0x00000002a9a97824 */ /* 0x000fe200078e00ff */
[----:B------:R-:W-:Y:S01]  /*0490*/  LOP3.LUT R173, R173, R3, R0, 0xf6, !PT ;  /* 0x00000003adad7212 */ /* 0x000fe200078ef600 */
[C---:B------:R-:W-:Y:S01]  /*04a0*/  IMAD.IADD R3, R12.reuse, 0x1, -R4 ;  /* 0x000000010c037824 */ /* 0x040fe200078e0a04 */
[----:B------:R-:W-:Y:S01]  /*04b0*/  SHF.R.S32.HI R2, RZ, 0x6, R8 ;  /* 0x00000006ff027819 */ /* 0x000fe20000011408 */
[----:B------:R-:W-:Y:S01]  /*04c0*/  IMAD.SHL.U32 R12, R12, 0x2, RZ ;  /* 0x000000020c0c7824 */ /* 0x000fe200078e00ff */
[C---:B------:R-:W-:Y:S01]  /*04d0*/  R2P PR, R5.reuse, 0x6 ;  /* 0x0000000605007804 */ /* 0x040fe20000000000 */
[----:B------:R-:W-:Y:S01]  /*04e0*/  IMAD.SHL.U32 R4, R6, 0x20, RZ ;  /* 0x0000002006047824 */ /* 0x000fe200078e00ff */
[----:B------:R-:W-:Y:S01]  /*04f0*/  SEL R170, R170, 0xffffffe0, !P3 ;  /* 0xffffffe0aaaa7807 */ /* 0x000fe20005800000 */
[----:B------:R-:W-:Y:S01]  /*0500*/  IMAD.SHL.U32 R0, R5, 0x40, RZ ;  /* 0x0000004005007824 */ /* 0x000fe200078e00ff */
[----:B------:R-:W-:Y:S01]  /*0510*/  SEL R171, R171, 0xffffffc0, !P4 ;  /* 0xffffffc0abab7807 */ /* 0x000fe20006000000 */
[----:B------:R-:W-:Y:S01]  /*0520*/  IMAD R15, R2, 0x200, R7 ;  /* 0x00000200020f7824 */ /* 0x000fe200078e0207 */
[----:B------:R-:W-:Y:S01]  /*0530*/  LOP3.LUT R6, R4, 0x6, R12, 0xf8, !PT ;  /* 0x0000000604067812 */ /* 0x000fe200078ef80c */
[----:B------:R-:W-:Y:S01]  /*0540*/  IMAD.SHL.U32 R2, R2, 0x8, RZ ;  /* 0x0000000802027824 */ /* 0x000fe200078e00ff */
[----:B------:R-:W-:Y:S01]  /*0550*/  LOP3.LUT R0, R0, 0x1c0, RZ, 0xc0, !PT ;  /* 0x000001c000007812 */ /* 0x000fe200078ec0ff */
[----:B------:R-:W-:Y:S01]  /*0560*/  IMAD.SHL.U32 R7, R3, 0x2, RZ ;  /* 0x0000000203077824 */ /* 0x000fe200078e00ff */
[----:B------:R-:W-:Y:S01]  /*0570*/  STL [R1+0xc], R15 ;  /* 0x00000c0f01007387 */ /* 0x000fe20000100800 */
[----:B------:R-:W-:Y:S01]  /*0580*/  IMAD.SHL.U32 R5, R10, 0x20, RZ ;  /* 0x000000200a057824 */ /* 0x000fe200078e00ff */
[----:B------:R-:W-:Y:S01]  /*0590*/  LOP3.LUT R2, R2, 0x18, RZ, 0xc0, !PT ;  /* 0x0000001802027812 */ /* 0x000fe200078ec0ff */
[----:B------:R-:W-:Y:S01]  /*05a0*/  IMAD.IADD R170, R169, 0x1, R170 ;  /* 0x00000001a9aa7824 */ /* 0x000fe200078e02aa */
[----:B------:R1:W-:Y:S01]  /*05b0*/  STL [R1+0x4], R6 ;  /* 0x0000040601007387 */ /* 0x0003e20000100800 */
[----:B------:R-:W-:Y:S01]  /*05c0*/  SHF.R.U32.HI R3, RZ, 0x3, R0 ;  /* 0x00000003ff037819 */ /* 0x000fe20000011600 */
[C---:B------:R-:W-:Y:S01]  /*05d0*/  IMAD.SHL.U32 R174, R173.reuse, 0x2, RZ ;  /* 0x00000002adae7824 */ /* 0x040fe200078e00ff */
[----:B------:R-:W-:Y:S01]  /*05e0*/  LOP3.LUT R4, R0, 0x20, R4, 0xf8, !PT ;  /* 0x0000002000047812 */ /* 0x000fe200078ef804 */
[----:B------:R-:W-:Y:S01]  /*05f0*/  IMAD R173, R173, 0x2, R171 ;  /* 0x00000002adad7824 */ /* 0x000fe200078e02ab */
[----:B------:R-:W-:Y:S01]  /*0600*/  LOP3.LUT R8, R2, 0x20, R5, 0xf8, !PT ;  /* 0x0000002002087812 */ /* 0x000fe200078ef805 */
[----:B------:R-:W-:Y:S01]  /*0610*/  IMAD.SHL.U32 R5, R11, 0x40, RZ ;  /* 0x000000400b057824 */ /* 0x000fe200078e00ff */
[----:B------:R-:W-:Y:S01]  /*0620*/  SEL R206, R206, 0x10, !P0 ;  /* 0x00000010cece7807 */ /* 0x000fe20004000000 */
[----:B------:R-:W-:Y:S01]  /*0630*/  IMAD.IADD R172, R169, 0x1, R171 ;  /* 0x00000001a9ac7824 */ /* 0x000fe200078e02ab */
[C---:B------:R-:W-:Y:S01]  /*0640*/  IADD3 R211, R200.reuse, 0x40, RZ ;  /* 0x00000040c8d37810 */ /* 0x040fe20007ffe0ff */
[----:B------:R-:W-:Y:S01]  /*0650*/  IMAD.SHL.U32 R192, R15, 0x2, RZ ;  /* 0x000000020fc07824 */ /* 0x000fe200078e00ff */
[----:B------:R-:W-:Y:S01]  /*0660*/  IADD3 R212, R200, 0x80, RZ ;  /* 0x00000080c8d47810 */ /* 0x000fe20007ffe0ff */
[----:B------:R-:W-:-:S02]  /*0670*/  IMAD.IADD R171, R171, 0x1, R170 ;  /* 0x00000001abab7824 */ /* 0x000fc400078e02aa */
[----:B-1----:R-:W-:Y:S01]  /*0680*/  IMAD.SHL.U32 R6, R9, 0x40, RZ ;  /* 0x0000004009067824 */ /* 0x002fe200078e00ff */
[----:B------:R-:W-:Y:S02]  /*0690*/  LOP3.LUT R9, R3, R0, R2, 0x1e, !PT ;  /* 0x0000000003097212 */ /* 0x000fe400078e1e02 */
[----:B------:R-:W-:Y:S01]  /*06a0*/  LOP3.LUT R0, R4, R3, RZ, 0x3c, !PT ;  /* 0x0000000304007212 */ /* 0x000fe200078e3cff */
[--C-:B------:R-:W-:Y:S01]  /*06b0*/  IMAD R4, R187, 0x400, R7.reuse ;  /* 0x00000400bb047824 */ /* 0x100fe200078e0207 */
[----:B------:R-:W-:Y:S01]  /*06c0*/  LOP3.LUT R2, R6, 0x1c0, RZ, 0xc0, !PT ;  /* 0x000001c006027812 */ /* 0x000fe200078ec0ff */
[----:B------:R-:W-:Y:S02]  /*06d0*/  IMAD.SHL.U32 R6, R10, 0x8, RZ ;  /* 0x000000080a067824 */ /* 0x000fe400078e00ff */
[----:B------:R-:W-:Y:S01]  /*06e0*/  IMAD.IADD R204, R4, 0x1, R0 ;  /* 0x0000000104cc7824 */ /* 0x000fe200078e0200 */
[----:B------:R-:W-:Y:S01]  /*06f0*/  SHF.R.U32.HI R3, RZ, 0x3, R2 ;  /* 0x00000003ff037819 */ /* 0x000fe20000011602 */
[----:B------:R-:W-:Y:S01]  /*0700*/  IMAD R4, R181, 0x400, R7 ;  /* 0x00000400b5047824 */ /* 0x000fe200078e0207 */
[----:B------:R-:W-:Y:S01]  /*0710*/  LOP3.LUT R6, R2, 0x8, R6, 0xf8, !PT ;  /* 0x0000000802067812 */ /* 0x000fe200078ef806 */
[----:B------:R-:W-:Y:S01]  /*0720*/  IMAD.SHL.U32 R204, R204, 0x2, RZ ;  /* 0x00000002cccc7824 */ /* 0x000fe200078e00ff */
[----:B------:R-:W-:Y:S01]  /*0730*/  LOP3.LUT R0, R5, 0xfffffe00, RZ, 0xc0, !PT ;  /* 0xfffffe0005007812 */ /* 0x000fe200078ec0ff */
[----:B------:R-:W-:Y:S01]  /*0740*/  IMAD.IADD R4, R4, 0x1, R9 ;  /* 0x0000000104047824 */ /* 0x000fe200078e0209 */
[----:B------:R-:W-:Y:S01]  /*0750*/  LOP3.LUT R2, R3, R8, R2, 0x1e, !PT ;  /* 0x0000000803027212 */ /* 0x000fe200078e1e02 */
[----:B------:R-:W-:Y:S01]  /*0760*/  IMAD.IADD R207, R204, 0x1, R206 ;  /* 0x00000001cccf7824 */ /* 0x000fe200078e02ce */
[----:B------:R-:W-:Y:S01]  /*0770*/  LOP3.LUT R3, R6, R3, RZ, 0x3c, !PT ;  /* 0x0000000306037212 */ /* 0x000fe200078e3cff */
[--C-:B------:R-:W-:Y:S01]  /*0780*/  IMAD R181, R181, 0x400, R0.reuse ;  /* 0x00000400b5b57824 */ /* 0x100fe200078e0200 */
[----:B------:R-:W-:Y:S01]  /*0790*/  IADD3 R205, R204, 0x20, RZ ;  /* 0x00000020cccd7810 */ /* 0x000fe20007ffe0ff */
[----:B------:R-:W-:Y:S01]  /*07a0*/  IMAD R187, R187, 0x400, R0 ;  /* 0x00000400bbbb7824 */ /* 0x000fe200078e0200 */
[----:B------:R-:W-:Y:S01]  /*07b0*/  LEA R246, R4, 0x12000, 0x1 ;  /* 0x0001200004f67811 */ /* 0x000fe200078e08ff */
[----:B------:R-:W-:Y:S01]  /*07c0*/  IMAD.IADD R181, R3, 0x1, R181 ;  /* 0x0000000103b57824 */ /* 0x000fe200078e02b5 */
[----:B------:R-:W-:Y:S01]  /*07d0*/  @P1 IADD3 R205, R204, -0x20, RZ ;  /* 0xffffffe0cccd1810 */ /* 0x000fe20007ffe0ff */
[----:B------:R-:W-:Y:S01]  /*07e0*/  IMAD.IADD R187, R187, 0x1, R3 ;  /* 0x00000001bbbb7824 */ /* 0x000fe200078e0203 */
[----:B------:R-:W-:-:S02]  /*07f0*/  IADD3 R247, R246, 0x40, RZ ;  /* 0x00000040f6f77810 */ /* 0x000fc40007ffe0ff */
[----:B------:R-:W-:Y:S01]  /*0800*/  LOP3.LUT R186, R2, R0, RZ, 0xfc, !PT ;  /* 0x0000000002ba7212 */ /* 0x000fe200078efcff */
[----:B------:R-:W-:Y:S01]  /*0810*/  IMAD.IADD R206, R206, 0x1, R205 ;  /* 0x00000001cece7824 */ /* 0x000fe200078e02cd */
[----:B------:R-:W-:Y:S02]  /*0820*/  LEA R181, R181, 0x1e000, 0x1 ;  /* 0x0001e000b5b57811 */ /* 0x000fe400078e08ff */
[----:B--2---:R-:W-:Y:S02]  /*0830*/  @P2 IADD3 R247, R246, -0x40, RZ ;  /* 0xffffffc0f6f72810 */ /* 0x004fe40007ffe0ff */
.L_x_246:
[----:B-1----:R-:W1:Y:S01]  /*0840*/  S2R R35, SR_CTAID.Y ;  /* 0x0000000000237919 */ /* 0x002e620000002600 */
[----:B--2---:R-:W2:Y:S01]  /*0850*/  LDC.U8 R0, c[0x0][0x312] ;  /* 0x0000c480ff007b82 */ /* 0x004ea20000000000 */
[----:B------:R-:W-:Y:S02]  /*0860*/  ISETP.NE.U32.AND P2, PT, RZ, c[0x0][0x240], PT ;  /* 0x00009000ff007a0c */ /* 0x000fe40003f45070 */
[----:B------:R-:W-:Y:S02]  /*0870*/  ISETP.EQ.U32.AND P5, PT, RZ, c[0x0][0x248], PT ;  /* 0x00009200ff007a0c */ /* 0x000fe40003fa2070 */
[----:B------:R-:W-:-:S02]  /*0880*/  ISETP.NE.AND.EX P2, PT, RZ, c[0x0][0x244], PT, P2 ;  /* 0x00009100ff007a0c */ /* 0x000fc40003f45320 */
[----:B------:R-:W-:Y:S01]  /*0890*/  ISETP.NE.U32.AND P3, PT, RZ, c[0x0][0x250], PT ;  /* 0x00009400ff007a0c */ /* 0x000fe20003f65070 */
[----:B------:R-:W-:-:S03]  /*08a0*/  IMAD.MOV.U32 R36, RZ, RZ, -0x1 ;  /* 0xffffffffff247424 */ /* 0x000fc600078e00ff */
[----:B------:R-:W-:Y:S01]  /*08b0*/  ISETP.NE.AND.EX P3, PT, RZ, c[0x0][0x254], PT, P3 ;  /* 0x00009500ff007a0c */ /* 0x000fe20003f65330 */
[C---:B-1----:R-:W-:Y:S01]  /*08c0*/  IMAD.SHL.U32 R8, R35.reuse, 0x4, RZ ;  /* 0x0000000423087824 */ /* 0x042fe200078e00ff */
[----:B------:R-:W-:Y:S02]  /*08d0*/  SHF.R.S32.HI R29, RZ, 0x1f, R35 ;  /* 0x0000001fff1d7819 */ /* 0x000fe40000011423 */
[----:B--2---:R-:W-:Y:S01]  /*08e0*/  ISETP.NE.AND P4, PT, R0, RZ, PT ;  /* 0x000000ff0000720c */ /* 0x004fe20003f85270 */
[----:B------:R-:W-:Y:S01]  /*08f0*/  IMAD.MOV.U32 R0, RZ, RZ, -0x1 ;  /* 0xffffffffff007424 */ /* 0x000fe200078e00ff */
[----:B------:R-:W-:Y:S02]  /*0900*/  SHF.L.U64.HI R7, R35, 0x2, R29 ;  /* 0x0000000223077819 */ /* 0x000fe4000001021d */
[----:B------:R-:W-:Y:S02]  /*0910*/  IADD3 R2, P0, R8, c[0x0][0x240], RZ ;  /* 0x0000900008027a10 */ /* 0x000fe40007f1e0ff */
        /* <DEDUP_REMOVED lines=10> */
[----:B------:R-:W3:Y:S01]  /*09c0*/  @!P5 LDG.E R36, [R2.64] ;  /* 0x000000060224d981 */ /* 0x000ee2000c1e1900 */
[----:B------:R-:W-:-:S04]  /*09d0*/  ISETP.NE.U32.AND P0, PT, RZ, c[0x0][0x248], PT ;  /* 0x00009200ff007a0c */ /* 0x000fc80003f05070 */
[----:B------:R-:W-:Y:S01]  /*09e0*/  ISETP.NE.AND.EX P0, PT, RZ, c[0x0][0x24c], PT, P0 ;  /* 0x00009300ff007a0c */ /* 0x000fe20003f05300 */
[----:B-1----:R-:W-:Y:S02]  /*09f0*/  IMAD.MOV.U32 R4, RZ, RZ, c[0x0][0x218] ;  /* 0x00008600ff047624 */ /* 0x002fe400078e00ff */
[----:B--2---:R-:W-:Y:S02]  /*0a00*/  @P2 IMAD.IADD R19, R6, 0x1, -R0 ;  /* 0x0000000106132824 */ /* 0x004fe400078e0a00 */
[----:B------:R-:W-:Y:S01]  /*0a10*/  @!P2 IMAD.MOV.U32 R19, RZ, RZ, c[0x0][0x214] ;  /* 0x00008500ff13a624 */ /* 0x000fe200078e00ff */
[----:B---3--:R1:W-:Y:S07]  /*0a20*/  STL [R1+0x8], R36 ;  /* 0x0000082401007387 */ /* 0x0083ee0000100800 */
[----:B------:R-:W-:Y:S05]  /*0a30*/  @!P0 BRA `(.L_x_200) ;  /* 0x0000003000008947 */ /* 0x000fea0003800000 */
[----:B------:R-:W2:Y:S02]  /*0a40*/  @P4 LDG.E R4, [R2.64+0x4] ;  /* 0x0000040602044981 */ /* 0x000ea4000c1e1900 */
[----:B--2---:R-:W-:-:S06]  /*0a50*/  @P4 IADD3 R4, R4, -R36, RZ ;  /* 0x8000002404044210 */ /* 0x004fcc0007ffe0ff */
[----:B------:R2:W5:Y:S02]  /*0a60*/  @!P4 LDG.E R4, [R2.64] ;  /* 0x000000060204c981 */ /* 0x000564000c1e1900 */
.L_x_200:
[----:B------:R-:W-:-:S04]  /*0a70*/  ISETP.NE.U32.AND P1, PT, RZ, c[0x0][0x258], PT ;  /* 0x00009600ff007a0c */ /* 0x000fc80003f25070 */
[----:B------:R-:W-:-:S13]  /*0a80*/  ISETP.NE.AND.EX P1, PT, RZ, c[0x0][0x25c], PT, P1 ;  /* 0x00009700ff007a0c */ /* 0x000fda0003f25310 */
[----:B--2---:R-:W-:-:S04]  /*0a90*/  @P1 IADD3 R2, P0, R8, c[0x0][0x258], RZ ;  /* 0x0000960008021a10 */ /* 0x004fc80007f1e0ff */
[----:B------:R-:W-:-:S06]  /*0aa0*/  @P1 IADD3.X R3, R7, c[0x0][0x25c], RZ, P0, !PT ;  /* 0x0000970007031a10 */ /* 0x000fcc00007fe4ff */
[----:B------:R-:W2:Y:S01]  /*0ab0*/  @P1 LDG.E R3, [R2.64] ;  /* 0x0000000602031981 */ /* 0x000ea2000c1e1900 */
[----:B------:R-:W-:Y:S01]  /*0ac0*/  @!P1 ISETP.NE.U32.AND P0, PT, RZ, c[0x0][0x268], PT ;  /* 0x00009a00ff009a0c */ /* 0x000fe20003f05070 */
[----:B------:R-:W-:-:S03]  /*0ad0*/  IMAD.SHL.U32 R34, R243, 0x40, RZ ;  /* 0x00000040f3227824 */ /* 0x000fc600078e00ff */
[----:B------:R-:W-:Y:S02]  /*0ae0*/  @!P1 ISETP.NE.AND.EX P0, PT, RZ, c[0x0][0x26c], PT, P0 ;  /* 0x00009b00ff009a0c */ /* 0x000fe40003f05300 */
[----:B------:R3:W-:Y:S02]  /*0af0*/  STL [R1], R34 ;  /* 0x0000002201007387 */ /* 0x0007e40000100800 */
[----:B------:R-:W-:Y:S01]  /*0b00*/  @!P1 SEL R2, RZ, c[0x0][0x21c], !P0 ;  /* 0x00008700ff029a07 */ /* 0x000fe20004000000 */
[----:B--2--5:R-:W-:-:S03]  /*0b10*/  @P1 IMAD.IADD R210, R3, 0x1, -R242 ;  /* 0x0000000103d21824 */ /* 0x024fc600078e0af2 */
[----:B------:R-:W-:-:S04]  /*0b20*/  @!P1 IADD3 R210, R2, R4, -R242 ;  /* 0x0000000402d29210 */ /* 0x000fc80007ffe8f2 */
[----:B------:R-:W-:-:S13]  /*0b30*/  ISETP.GT.AND P0, PT, R210, R34, PT ;  /* 0x00000022d200720c */ /* 0x000fda0003f04270 */
[----:B------:R-:W-:Y:S05]  /*0b40*/  @!P0 BRA `(.L_x_201) ;  /* 0x00007c4000008947 */ /* 0x000fea0003800000 */
[----:B---3--:R-:W-:Y:S01]  /*0b50*/  ISETP.NE.AND P0, PT, R36, -0x1, PT ;  /* 0xffffffff2400780c */ /* 0x008fe20003f05270 */
[----:B------:R-:W-:Y:S01]  /*0b60*/  IMAD R3, R29, c[0x0][0x178], RZ ;  /* 0x00005e001d037a24 */ /* 0x000fe200078e02ff */
[----:B------:R-:W-:Y:S01]  /*0b70*/  IADD3 R2, R19, 0x3f, RZ ;  /* 0x0000003f13027810 */ /* 0x000fe20007ffe0ff */
[C---:B------:R-:W-:Y:S01]  /*0b80*/  IMAD.WIDE.U32 R10, R35.reuse, c[0x0][0x178], RZ ;  /* 0x00005e00230a7a25 */ /* 0x040fe200078e00ff */
[C---:B------:R-:W-:Y:S02]  /*0b90*/  ISETP.NE.AND P1, PT, R0.reuse, -0x1, PT ;  /* 0xffffffff0000780c */ /* 0x040fe40003f25270 */
        /* <DEDUP_REMOVED lines=27> */
.L_x_202:
        /* <DEDUP_REMOVED lines=15> */
.L_x_203:
[----:B------:R-:W-:Y:S01]  /*0e40*/  IABS R11, c[0x0][0x1c8] ;  /* 0x00007200000b7a13 */ /* 0x000fe20000000000 */
[----:B------:R-:W2:Y:S01]  /*0e50*/  LDC.U8 R17, c[0x0][0x328] ;  /* 0x0000ca00ff117b82 */ /* 0x000ea20000000000 */
[----:B------:R-:W-:Y:S01]  /*0e60*/  IABS R7, R244 ;  /* 0x000000f400077213 */ /* 0x000fe20000000000 */
[C---:B------:R-:W-:Y:S01]  /*0e70*/  @P1 IMAD.WIDE.U32 R4, R0.reuse, c[0x0][0x370], RZ ;  /* 0x0000dc0000041a25 */ /* 0x040fe200078e00ff */
[----:B------:R-:W3:Y:S01]  /*0e80*/  I2F.RP R2, R11 ;  /* 0x0000000b00027306 */ /* 0x000ee20000209400 */
[----:B------:R-:W-:Y:S01]  /*0e90*/  MOV R12, c[0x0][0x224] ;  /* 0x00008900000c7a02 */ /* 0x000fe20000000f00 */
[----:B------:R-:W4:Y:S01]  /*0ea0*/  S2R R20, SR_CTAID.X ;  /* 0x0000000000147919 */ /* 0x000f220000002500 */
[----:B------:R-:W-:Y:S01]  /*0eb0*/  MOV R8, R7 ;  /* 0x0000000700087202 */ /* 0x000fe20000000f00 */
[----:B------:R-:W-:Y:S01]  /*0ec0*/  @P1 IMAD R16, R0, c[0x0][0x374], R5 ;  /* 0x0000dd0000101a24 */ /* 0x000fe200078e0205 */
[----:B------:R-:W-:Y:S01]  /*0ed0*/  LOP3.LUT R7, R244, c[0x0][0x1c8], RZ, 0x3c, !PT ;  /* 0x00007200f4077a12 */ /* 0x000fe200078e3cff */
[----:B------:R-:W-:Y:S01]  /*0ee0*/  @P1 IMAD.MOV.U32 R10, RZ, RZ, R4 ;  /* 0x000000ffff0a1224 */ /* 0x000fe200078e0004 */
[----:B------:R-:W-:Y:S01]  /*0ef0*/  SHF.R.S32.HI R12, RZ, 0x1f, R12 ;  /* 0x0000001fff0c7819 */ /* 0x000fe2000001140c */
[----:B------:R-:W-:Y:S01]  /*0f00*/  @!P1 IMAD.WIDE.U32 R4, R35, c[0x0][0x368], RZ ;  /* 0x0000da0023049a25 */ /* 0x000fe200078e00ff */
[----:B------:R-:W-:Y:S01]  /*0f10*/  ISETP.GE.AND P4, PT, R7, RZ, PT ;  /* 0x000000ff0700720c */ /* 0x000fe20003f86270 */
[----:B------:R-:W5:Y:S01]  /*0f20*/  LDC.U8 R22, c[0x0][0x3d0] ;  /* 0x0000f400ff167b82 */ /* 0x000f620000000000 */
[----:B------:R-:W-:Y:S01]  /*0f30*/  MOV R32, c[0x0][0x22c] ;  /* 0x00008b0000207a02 */ /* 0x000fe20000000f00 */
[----:B------:R-:W-:Y:S01]  /*0f40*/  IMAD R7, R12, R35, RZ ;  /* 0x000000230c077224 */ /* 0x000fe200078e02ff */
[----:B------:R-:W-:Y:S01]  /*0f50*/  @!P1 MOV R10, R4 ;  /* 0x00000004000a9202 */ /* 0x000fe20000000f00 */
[----:B------:R-:W-:Y:S01]  /*0f60*/  IMAD.WIDE.U32 R12, R35, c[0x0][0x224], RZ ;  /* 0x00008900230c7a25 */ /* 0x000fe200078e00ff */
[----:B------:R-:W-:Y:S01]  /*0f70*/  SHF.R.S32.HI R245, RZ, 0x1f, R244 ;  /* 0x0000001ffff57819 */ /* 0x000fe200000114f4 */
[----:B---3--:R-:W3:Y:S02]  /*0f80*/  MUFU.RCP R2, R2 ;  /* 0x0000000200027308 */ /* 0x008ee40000001000 */
[----:B------:R-:W-:Y:S01]  /*0f90*/  IMAD.WIDE R14, R32, c[0x0][0x1c0], RZ ;  /* 0x00007000200e7a25 */ /* 0x000fe200078e02ff */
[----:B--2---:R-:W-:-:S03]  /*0fa0*/  ISETP.NE.AND P3, PT, R17, RZ, PT ;  /* 0x000000ff1100720c */ /* 0x004fc60003f65270 */
[----:B----4-:R-:W-:Y:S01]  /*0fb0*/  IMAD.WIDE.U32 R30, R20, c[0x0][0x3d8], RZ ;  /* 0x0000f600141e7a25 */ /* 0x010fe200078e00ff */
[----:B---3--:R-:W-:-:S04]  /*0fc0*/  IADD3 R2, R2, 0xffffffe, RZ ;  /* 0x0ffffffe02027810 */ /* 0x008fc80007ffe0ff */
[----:B------:R-:W2:Y:S02]  /*0fd0*/  F2I.FTZ.U32.TRUNC.NTZ R3, R2 ;  /* 0x0000000200037305 */ /* 0x000ea4000021f000 */
[----:B--2---:R-:W-:-:S05]  /*0fe0*/  IADD3 R2, RZ, -R3, RZ ;  /* 0x80000003ff027210 */ /* 0x004fca0007ffe0ff */
[----:B------:R-:W-:Y:S02]  /*0ff0*/  IMAD R6, R2, R11, RZ ;  /* 0x0000000b02067224 */ /* 0x000fe400078e02ff */
[----:B------:R-:W-:-:S04]  /*1000*/  IMAD.MOV.U32 R2, RZ, RZ, RZ ;  /* 0x000000ffff027224 */ /* 0x000fc800078e00ff */
[----:B------:R-:W-:-:S04]  /*1010*/  IMAD.HI.U32 R2, R3, R6, R2 ;  /* 0x0000000603027227 */ /* 0x000fc800078e0002 */
[----:B------:R-:W-:Y:S02]  /*1020*/  @!P1 IMAD R6, R29, c[0x0][0x368], RZ ;  /* 0x0000da001d069a24 */ /* 0x000fe400078e02ff */
[----:B------:R-:W-:-:S04]  /*1030*/  IMAD.HI.U32 R2, R2, R8, RZ ;  /* 0x0000000802027227 */ /* 0x000fc800078e00ff */
[----:B------:R-:W-:Y:S02]  /*1040*/  IMAD.MOV R3, RZ, RZ, -R2 ;  /* 0x000000ffff037224 */ /* 0x000fe400078e0a02 */
[----:B------:R-:W-:Y:S02]  /*1050*/  @!P1 IMAD R6, R35, c[0x0][0x36c], R6 ;  /* 0x0000db0023069a24 */ /* 0x000fe400078e0206 */
[----:B------:R-:W-:Y:S01]  /*1060*/  IMAD R3, R11, R3, R8 ;  /* 0x000000030b037224 */ /* 0x000fe200078e0208 */
[----:B------:R-:W-:Y:S01]  /*1070*/  SHF.L.U64.HI R8, R35, 0x7, R29 ;  /* 0x0000000723087819 */ /* 0x000fe2000001021d */
[----:B------:R-:W-:Y:S01]  /*1080*/  @!P1 IMAD.IADD R16, R5, 0x1, R6 ;  /* 0x0000000105109824 */ /* 0x000fe200078e0206 */
[----:B------:R-:W-:Y:S01]  /*1090*/  SHF.L.U32 R6, R35, 0x7, RZ ;  /* 0x0000000723067819 */ /* 0x000fe200000006ff */
[----:B------:R-:W-:Y:S01]  /*10a0*/  IMAD R5, R29, c[0x0][0x224], R7 ;  /* 0x000089001d057a24 */ /* 0x000fe200078e0207 */
[----:B------:R-:W-:Y:S01]  /*10b0*/  ISETP.GT.U32.AND P5, PT, R11, R3, PT ;  /* 0x000000030b00720c */ /* 0x000fe20003fa4070 */
[-C--:B------:R-:W-:Y:S01]  /*10c0*/  IMAD R7, R15, R12.reuse, RZ ;  /* 0x0000000c0f077224 */ /* 0x080fe200078e02ff */
[----:B------:R-:W-:Y:S01]  /*10d0*/  SEL R6, R6, RZ, P2 ;  /* 0x000000ff06067207 */ /* 0x000fe20001000000 */
[----:B------:R-:W-:Y:S01]  /*10e0*/  IMAD.IADD R4, R13, 0x1, R5 ;  /* 0x000000010d047824 */ /* 0x000fe200078e0205 */
[----:B------:R-:W-:Y:S01]  /*10f0*/  SEL R8, R8, RZ, P2 ;  /* 0x000000ff08087207 */ /* 0x000fe20001000000 */
[----:B------:R-:W-:Y:S01]  /*1100*/  IMAD.WIDE.U32 R12, R14, R12, RZ ;  /* 0x0000000c0e0c7225 */ /* 0x000fe200078e00ff */
[----:B------:R-:W-:-:S03]  /*1110*/  IADD3 R6, P2, R9, R6, RZ ;  /* 0x0000000609067210 */ /* 0x000fc60007f5e0ff */
[----:B------:R-:W-:Y:S01]  /*1120*/  IMAD R7, R14, R4, R7 ;  /* 0x000000040e077224 */ /* 0x000fe200078e0207 */
[----:B------:R-:W-:Y:S01]  /*1130*/  IADD3.X R8, R18, R8, RZ, P2, !PT ;  /* 0x0000000812087210 */ /* 0x000fe200017fe4ff */
[----:B------:R-:W-:Y:S01]  /*1140*/  IMAD.WIDE.U32 R4, R14, R0, RZ ;  /* 0x000000000e047225 */ /* 0x000fe200078e00ff */
[----:B-----5:R-:W-:Y:S02]  /*1150*/  ISETP.NE.AND P2, PT, R22, RZ, PT ;  /* 0x000000ff1600720c */ /* 0x020fe40003f45270 */
[----:B------:R-:W-:Y:S01]  /*1160*/  @!P5 IADD3 R2, R2, 0x1, RZ ;  /* 0x000000010202d810 */ /* 0x000fe20007ffe0ff */
[----:B------:R-:W-:Y:S01]  /*1170*/  @!P5 IMAD.IADD R3, R3, 0x1, -R11 ;  /* 0x000000010303d824 */ /* 0x000fe200078e0a0b */
[----:B------:R-:W-:Y:S02]  /*1180*/  ISETP.NE.AND P5, PT, RZ, c[0x0][0x1c8], PT ;  /* 0x00007200ff007a0c */ /* 0x000fe40003fa5270 */
[----:B------:R-:W-:Y:S01]  /*1190*/  SEL R17, R12, R4, !P1 ;  /* 0x000000040c117207 */ /* 0x000fe20004800000 */
[----:B------:R-:W-:Y:S01]  /*11a0*/  IMAD.IADD R12, R13, 0x1, R7 ;  /* 0x000000010d0c7824 */ /* 0x000fe200078e0207 */
[----:B------:R-:W-:Y:S01]  /*11b0*/  ISETP.GE.U32.AND P6, PT, R3, R11, PT ;  /* 0x0000000b0300720c */ /* 0x000fe20003fc6070 */
[C---:B------:R-:W-:Y:S01]  /*11c0*/  IMAD R11, R15.reuse, R6, RZ ;  /* 0x000000060f0b7224 */ /* 0x040fe200078e02ff */
[----:B------:R-:W-:Y:S01]  /*11d0*/  SEL R13, R30, RZ, P2 ;  /* 0x000000ff1e0d7207 */ /* 0x000fe20001000000 */
[----:B------:R-:W-:-:S02]  /*11e0*/  IMAD R3, R15, R0, RZ ;  /* 0x000000000f037224 */ /* 0x000fc400078e02ff */
[----:B------:R-:W-:Y:S02]  /*11f0*/  @P3 IMAD R4, R35, c[0x0][0x214], RZ ;  /* 0x0000850023043a24 */ /* 0x000fe400078e02ff */
[----:B------:R-:W-:Y:S01]  /*1200*/  IMAD.WIDE.U32 R6, R14, R6, RZ ;  /* 0x000000060e067225 */ /* 0x000fe200078e00ff */
[----:B------:R-:W-:Y:S02]  /*1210*/  @P1 IADD3 R12, R5, R3, RZ ;  /* 0x00000003050c1210 */ /* 0x000fe40007ffe0ff */
[----:B------:R-:W-:Y:S01]  /*1220*/  @P3 SEL R3, R4, R0, !P1 ;  /* 0x0000000004033207 */ /* 0x000fe20004800000 */
[----:B------:R-:W-:Y:S02]  /*1230*/  IMAD R11, R14, R8, R11 ;  /* 0x000000080e0b7224 */ /* 0x000fe400078e020b */
[----:B------:R-:W-:Y:S01]  /*1240*/  @P6 IADD3 R2, R2, 0x1, RZ ;  /* 0x0000000102026810 */ /* 0x000fe20007ffe0ff */
[----:B------:R-:W-:Y:S01]  /*1250*/  IMAD R4, R20, c[0x0][0x3dc], R31 ;  /* 0x0000f70014047a24 */ /* 0x000fe200078e021f */
[----:B------:R-:W-:Y:S01]  /*1260*/  SHF.R.S32.HI R20, RZ, 0x1f, R34 ;  /* 0x0000001fff147819 */ /* 0x000fe20000011422 */
[----:B------:R-:W-:-:S02]  /*1270*/  @!P3 IMAD R5, R35, c[0x0][0x1c0], R244 ;  /* 0x000070002305ba24 */ /* 0x000fc400078e02f4 */
[----:B------:R-:W-:Y:S01]  /*1280*/  IMAD.MOV.U32 R14, RZ, RZ, R2 ;  /* 0x000000ffff0e7224 */ /* 0x000fe200078e0002 */
[----:B------:R-:W-:Y:S01]  /*1290*/  SEL R15, R4, RZ, P2 ;  /* 0x000000ff040f7207 */ /* 0x000fe20001000000 */
[C---:B------:R-:W-:Y:S01]  /*12a0*/  IMAD R2, R244.reuse, c[0x0][0x22c], RZ ;  /* 0x00008b00f4027a24 */ /* 0x040fe200078e02ff */
[----:B------:R-:W-:Y:S01]  /*12b0*/  IADD3 R4, R7, R11, RZ ;  /* 0x0000000b07047210 */ /* 0x000fe20007ffe0ff */
[----:B------:R-:W-:Y:S01]  /*12c0*/  @P3 IMAD R8, R244, c[0x0][0x234], R3 ;  /* 0x00008d00f4083a24 */ /* 0x000fe200078e0203 */
[----:B------:R-:W-:Y:S01]  /*12d0*/  @!P4 IADD3 R14, -R14, RZ, RZ ;  /* 0x000000ff0e0ec210 */ /* 0x000fe20007ffe1ff */
[----:B------:R-:W-:Y:S01]  /*12e0*/  @!P3 IMAD R8, R5, c[0x0][0x214], RZ ;  /* 0x000085000508ba24 */ /* 0x000fe200078e02ff */
[----:B------:R-:W-:Y:S02]  /*12f0*/  @!P5 LOP3.LUT R14, RZ, c[0x0][0x1c8], RZ, 0x33, !PT ;  /* 0x00007200ff0eda12 */ /* 0x000fe400078e33ff */
[----:B------:R-:W-:Y:S02]  /*1300*/  SHF.R.S32.HI R3, RZ, 0x1f, R2 ;  /* 0x0000001fff037819 */ /* 0x000fe40000011402 */
[----:B------:R-:W-:Y:S01]  /*1310*/  SHF.R.S32.HI R22, RZ, 0x1f, R14 ;  /* 0x0000001fff167819 */ /* 0x000fe2000001140e */
[----:B------:R-:W-:Y:S05]  /*1320*/  @!P3 BRA `(.L_x_204) ;  /* 0x000000700000b947 */ /* 0x000fea0003800000 */
[----:B------:R-:W-:Y:S01]  /*1330*/  @!P1 IMAD R0, R35, c[0x0][0x224], RZ ;  /* 0x0000890023009a24 */ /* 0x000fe200078e02ff */
[----:B------:R-:W-:-:S02]  /*1340*/  MOV R11, 0x80 ;  /* 0x00000080000b7802 */ /* 0x000fc40000000f00 */
[----:B------:R-:W-:Y:S02]  /*1350*/  MOV R5, c[0x0][0x210] ;  /* 0x0000840000057a02 */ /* 0x000fe40000000f00 */
[----:B------:R-:W-:-:S03]  /*1360*/  LEA R0, R35, R0, 0x7 ;  /* 0x0000000023007211 */ /* 0x000fc600078e38ff */
[----:B------:R-:W-:-:S04]  /*1370*/  IMAD R5, R11, R5, c[0x0][0x234] ;  /* 0x00008d000b057624 */ /* 0x000fc800078e0205 */
[----:B------:R-:W-:Y:S01]  /*1380*/  IMAD R0, R5, R244, R0 ;  /* 0x000000f405007224 */ /* 0x000fe200078e0200 */
[----:B------:R-:W-:Y:S05]  /*1390*/  BRA `(.L_x_205) ;  /* 0x0000002000007947 */ /* 0x000fea0003800000 */
.L_x_204:
[----:B------:R-:W-:-:S04]  /*13a0*/  IMAD R0, R35, c[0x0][0x1c0], R244 ;  /* 0x0000700023007a24 */ /* 0x000fc800078e02f4 */
[----:B------:R-:W-:Y:S02]  /*13b0*/  IMAD R0, R0, c[0x0][0x224], RZ ;  /* 0x0000890000007a24 */ /* 0x000fe400078e02ff */
.L_x_205:
[----:B------:R-:W2:Y:S01]  /*13c0*/  S2R R30, SR_TID.X ;  /* 0x00000000001e7919 */ /* 0x000ea20000002100 */
[----:B------:R-:W-:Y:S01]  /*13d0*/  IMAD R32, R32, c[0x0][0x1c0], RZ ;  /* 0x0000700020207a24 */ /* 0x000fe200078e02ff */
[----:B------:R-:W-:Y:S01]  /*13e0*/  SHF.R.S32.HI R201, RZ, 0x1f, R200 ;  /* 0x0000001fffc97819 */ /* 0x000fe200000114c8 */
[----:B------:R-:W-:Y:S01]  /*13f0*/  IMAD.IADD R5, R9, 0x1, R0 ;  /* 0x0000000109057824 */ /* 0x000fe200078e0200 */
[----:B------:R-:W-:Y:S01]  /*1400*/  SHF.R.S32.HI R28, RZ, 0x1f, R241 ;  /* 0x0000001fff1c7819 */ /* 0x000fe200000114f1 */
[----:B------:R-:W-:Y:S01]  /*1410*/  IMAD.SHL.U32 R7, R32, 0x40, RZ ;  /* 0x0000004020077824 */ /* 0x000fe200078e00ff */
[----:B------:R-:W-:Y:S01]  /*1420*/  BSSY B1, `(.L_x_201) ;  /* 0x0000736000017945 */ /* 0x000fe20003800000 */
[----:B------:R-:W-:-:S03]  /*1430*/  IMAD.MOV.U32 R33, RZ, RZ, 0x4 ;  /* 0x00000004ff217424 */ /* 0x000fc600078e00ff */
[----:B------:R-:W-:Y:S02]  /*1440*/  IADD3 R6, P3, P1, R6, R7, R2 ;  /* 0x0000000706067210 */ /* 0x000fe4000797e002 */
[----:B------:R-:W-:Y:S02]  /*1450*/  SHF.R.S32.HI R0, RZ, 0x1f, R7 ;  /* 0x0000001fff007819 */ /* 0x000fe40000011407 */
[----:B------:R-:W-:Y:S01]  /*1460*/  IADD3 R2, P4, R200, R10, RZ ;  /* 0x0000000ac8027210 */ /* 0x000fe20007f9e0ff */
[----:B------:R-:W-:Y:S01]  /*1470*/  IMAD.WIDE R10, R5, R33, c[0x0][0x3c8] ;  /* 0x0000f200050a7625 */ /* 0x000fe200078e0221 */
[----:B------:R-:W-:Y:S02]  /*1480*/  IADD3.X R4, R4, R0, R3, P3, P1 ;  /* 0x0000000004047210 */ /* 0x000fe40001fe2403 */
[----:B------:R-:W-:Y:S01]  /*1490*/  IADD3 R13, P3, P1, R13, R6, R17 ;  /* 0x000000060d0d7210 */ /* 0x000fe2000797e011 */
[----:B------:R-:W-:Y:S01]  /*14a0*/  IMAD R0, R18, c[0x0][0x370], RZ ;  /* 0x0000dc0012007a24 */ /* 0x000fe200078e02ff */
[----:B------:R-:W-:Y:S01]  /*14b0*/  IADD3 R7, -R210, R19, R34 ;  /* 0x00000013d2077210 */ /* 0x000fe20007ffe122 */
[----:B------:R-:W-:Y:S01]  /*14c0*/  IMAD.X R3, R201, 0x1, R16, P4 ;  /* 0x00000001c9037824 */ /* 0x000fe200020e0610 */
[----:B------:R-:W-:Y:S01]  /*14d0*/  IADD3.X R12, R15, R4, R12, P3, P1 ;  /* 0x000000040f0c7210 */ /* 0x000fe20001fe240c */
[C---:B------:R-:W-:Y:S01]  /*14e0*/  IMAD R0, R9.reuse, c[0x0][0x374], R0 ;  /* 0x0000dd0009007a24 */ /* 0x040fe200078e0200 */
[----:B--2---:R-:W-:Y:S01]  /*14f0*/  SHF.R.S32.HI R31, RZ, 0x1f, R30 ;  /* 0x0000001fff1f7819 */ /* 0x004fe2000001141e */
[----:B------:R-:W-:Y:S01]  /*1500*/  IMAD.WIDE.U32 R2, R9, c[0x0][0x370], R2 ;  /* 0x0000dc0009027a25 */ /* 0x000fe200078e0002 */
[----:B------:R-:W-:-:S02]  /*1510*/  IADD3 R6, P1, R241, R9, RZ ;  /* 0x00000009f1067210 */ /* 0x000fc40007f3e0ff */
[----:B------:R-:W-:Y:S01]  /*1520*/  LEA.HI R17, R31, R30, RZ, 0x5 ;  /* 0x0000001e1f117211 */ /* 0x000fe200078f28ff */
[----:B------:R-:W-:Y:S01]  /*1530*/  IMAD.IADD R3, R3, 0x1, R0 ;  /* 0x0000000103037824 */ /* 0x000fe200078e0200 */
[----:B------:R-:W-:Y:S01]  /*1540*/  IADD3.X R5, R28, R18, RZ, P1, !PT ;  /* 0x000000121c057210 */ /* 0x000fe20000ffe4ff */
[----:B------:R-:W-:Y:S01]  /*1550*/  IMAD.MOV.U32 R214, RZ, RZ, R10 ;  /* 0x000000ffffd67224 */ /* 0x000fe200078e000a */
[----:B------:R-:W-:Y:S01]  /*1560*/  LOP3.LUT R4, R17, 0xffffffe0, RZ, 0xc0, !PT ;  /* 0xffffffe011047812 */ /* 0x000fe200078ec0ff */
[----:B------:R-:W-:Y:S01]  /*1570*/  IMAD.WIDE.U32 R2, R244, c[0x0][0x378], R2 ;  /* 0x0000de00f4027a25 */ /* 0x000fe200078e0002 */
[----:B------:R-:W-:Y:S02]  /*1580*/  SHF.R.S32.HI R16, RZ, 0x5, R17 ;  /* 0x00000005ff107819 */ /* 0x000fe40000011411 */
[----:B------:R-:W-:Y:S01]  /*1590*/  MOV R213, R11 ;  /* 0x0000000b00d57202 */ /* 0x000fe20000000f00 */
[----:B------:R-:W-:Y:S02]  /*15a0*/  IMAD.IADD R15, R30, 0x1, -R4 ;  /* 0x000000011e0f7824 */ /* 0x000fe400078e0a04 */
[----:B------:R-:W-:Y:S01]  /*15b0*/  IMAD.IADD R11, R9, 0x1, R8 ;  /* 0x00000001090b7824 */ /* 0x000fe200078e0208 */
[----:B------:R-:W-:Y:S01]  /*15c0*/  IADD3 R8, R7, -c[0x0][0x2e8], RZ ;  /* 0x8000ba0007087a10 */ /* 0x000fe20007ffe0ff */
[----:B------:R-:W-:-:S02]  /*15d0*/  IMAD R0, R16, R32, R15 ;  /* 0x0000002010007224 */ /* 0x000fc400078e020f */
[----:B------:R-:W-:Y:S02]  /*15e0*/  IMAD R4, R245, c[0x0][0x378], RZ ;  /* 0x0000de00f5047a24 */ /* 0x000fe400078e02ff */
[----:B------:R-:W-:Y:S01]  /*15f0*/  IMAD R10, R5, c[0x0][0x190], RZ ;  /* 0x00006400050a7a24 */ /* 0x000fe200078e02ff */
[----:B------:R-:W-:Y:S01]  /*1600*/  IADD3 R7, P1, R0, R13, RZ ;  /* 0x0000000d00077210 */ /* 0x000fe20007f3e0ff */
[----:B------:R-:W-:Y:S02]  /*1610*/  IMAD R9, R244, c[0x0][0x37c], R4 ;  /* 0x0000df00f4097a24 */ /* 0x000fe400078e0204 */
[----:B------:R-:W-:-:S04]  /*1620*/  IMAD.WIDE.U32 R4, R6, c[0x0][0x190], R200 ;  /* 0x0000640006047a25 */ /* 0x000fc800078e00c8 */
[----:B------:R-:W-:Y:S01]  /*1630*/  IMAD R10, R6, c[0x0][0x194], R10 ;  /* 0x00006500060a7a24 */ /* 0x000fe200078e020a */
[----:B------:R-:W-:Y:S01]  /*1640*/  LEA.HI.X.SX32 R6, R0, R12, 0x1, P1 ;  /* 0x0000000c00067211 */ /* 0x000fe200008f0eff */
[----:B------:R-:W-:Y:S01]  /*1650*/  IMAD.IADD R3, R3, 0x1, R9 ;  /* 0x0000000103037824 */ /* 0x000fe200078e0209 */
[----:B------:R-:W-:Y:S02]  /*1660*/  SHF.R.S32.HI R0, RZ, 0x1f, R8 ;  /* 0x0000001fff007819 */ /* 0x000fe40000011408 */
[----:B------:R-:W-:Y:S01]  /*1670*/  LEA R188, P1, R7, c[0x0][0x350], 0x2 ;  /* 0x0000d40007bc7a11 */ /* 0x000fe200078210ff */
[----:B------:R-:W-:Y:S01]  /*1680*/  IMAD.WIDE.U32 R2, R241, c[0x0][0x370], R2 ;  /* 0x0000dc00f1027a25 */ /* 0x000fe200078e0002 */
[----:B------:R-:W-:Y:S02]  /*1690*/  LEA.HI R8, R0, R8, RZ, 0x6 ;  /* 0x0000000800087211 */ /* 0x000fe400078f30ff */
[----:B------:R-:W-:Y:S01]  /*16a0*/  LEA.HI.X R189, R7, c[0x0][0x354], R6, 0x2, P1 ;  /* 0x0000d50007bd7a11 */ /* 0x000fe200008f1406 */
[----:B------:R-:W-:Y:S01]  /*16b0*/  IMAD R0, R245, c[0x0][0x1a8], RZ ;  /* 0x00006a00f5007a24 */ /* 0x000fe200078e02ff */
[----:B------:R-:W-:Y:S01]  /*16c0*/  SHF.R.S32.HI R7, RZ, 0x6, R8 ;  /* 0x00000006ff077819 */ /* 0x000fe20000011408 */
[----:B------:R-:W-:Y:S01]  /*16d0*/  IMAD.WIDE R8, R11, R33, c[0x0][0x200] ;  /* 0x000080000b087625 */ /* 0x000fe200078e0221 */
[----:B------:R-:W-:-:S02]  /*16e0*/  IADD3 R4, P3, R25, R4, RZ ;  /* 0x0000000419047210 */ /* 0x000fc40007f7e0ff */
[----:B------:R-:W-:Y:S01]  /*16f0*/  IMNMX R239, RZ, R7, !PT ;  /* 0x00000007ffef7217 */ /* 0x000fe20007800200 */
[----:B------:R-:W-:Y:S01]  /*1700*/  IMAD R6, R244, c[0x0][0x1ac], R0 ;  /* 0x00006b00f4067a24 */ /* 0x000fe200078e0200 */
[----:B------:R-:W-:Y:S01]  /*1710*/  IADD3.X R5, R21, R5, R10, P3, !PT ;  /* 0x0000000515057210 */ /* 0x000fe20001ffe40a */
[----:B------:R-:W-:Y:S01]  /*1720*/  IMAD R0, R28, c[0x0][0x370], RZ ;  /* 0x0000dc001c007a24 */ /* 0x000fe200078e02ff */
[C---:B------:R-:W-:Y:S01]  /*1730*/  ISETP.GT.AND P4, PT, R199.reuse, R239, PT ;  /* 0x000000efc700720c */ /* 0x040fe20003f84270 */
[----:B------:R-:W-:Y:S01]  /*1740*/  IMAD.MOV.U32 R208, RZ, RZ, R9 ;  /* 0x000000ffffd07224 */ /* 0x000fe200078e0009 */
[----:B------:R-:W-:Y:S01]  /*1750*/  LEA R194, P1, R2, c[0x0][0x330], 0x1 ;  /* 0x0000cc0002c27a11 */ /* 0x000fe200078208ff */
[----:B------:R-:W-:Y:S01]  /*1760*/  IMAD.WIDE.U32 R4, R244, c[0x0][0x1a8], R4 ;  /* 0x00006a00f4047a25 */ /* 0x000fe200078e0004 */
[----:B------:R-:W-:Y:S02]  /*1770*/  MOV R209, R8 ;  /* 0x0000000800d17202 */ /* 0x000fe40000000f00 */
[----:B------:R-:W-:Y:S01]  /*1780*/  IADD3 R199, R199, -0x1, RZ ;  /* 0xffffffffc7c77810 */ /* 0x000fe20007ffe0ff */
[----:B------:R-:W-:Y:S01]  /*1790*/  IMAD R0, R241, c[0x0][0x374], R0 ;  /* 0x0000dd00f1007a24 */ /* 0x000fe200078e0200 */
[----:B------:R-:W-:Y:S01]  /*17a0*/  LEA R196, P3, R4, c[0x0][0x160], 0x1 ;  /* 0x0000580004c47a11 */ /* 0x000fe200078608ff */
[----:B------:R-:W-:-:S02]  /*17b0*/  IMAD.IADD R11, R5, 0x1, R6 ;  /* 0x00000001050b7824 */ /* 0x000fc400078e0206 */
[----:B------:R-:W-:-:S03]  /*17c0*/  IMAD.IADD R0, R3, 0x1, R0 ;  /* 0x0000000103007824 */ /* 0x000fc600078e0200 */
[----:B------:R-:W-:Y:S02]  /*17d0*/  LEA.HI.X R197, R4, c[0x0][0x164], R11, 0x1, P3 ;  /* 0x0000590004c57a11 */ /* 0x000fe400018f0c0b */
[----:B------:R-:W-:Y:S01]  /*17e0*/  LEA.HI.X R195, R2, c[0x0][0x334], R0, 0x1, P1 ;  /* 0x0000cd0002c37a11 */ /* 0x000fe200008f0c00 */
        /* <DEDUP_REMOVED lines=16> */
.L_x_207:
        /* <DEDUP_REMOVED lines=15> */
.L_x_208:
        /* <DEDUP_REMOVED lines=27> */
.L_x_210:
[----:B------:R-:W-:Y:S05]  /*1b90*/  BSYNC B0 ;  /* 0x0000000000007941 */ /* 0x000fea0003800000 */
.L_x_209:
        /* <DEDUP_REMOVED lines=8> */
[----:B--2---:R-:W-:Y:S01]  /*1c20*/  IMAD.X R2, RZ, RZ, R28, P0 ;  /* 0x000000ffff027224 */ /* 0x004fe200000e061c */
        /* <DEDUP_REMOVED lines=10> */
.L_x_212:
[----:B------:R-:W-:Y:S05]  /*1cd0*/  BSYNC B0 ;  /* 0x0000000000007941 */ /* 0x000fea0003800000 */
.L_x_211:
[----:B--2---:R-:W-:Y:S01]  /*1ce0*/  IMAD.WIDE.U32 R2, R34, c[0x0][0x3a8], R200 ;  /* 0x0000ea0022027a25 */ /* 0x004fe200078e00c8 */
        /* <DEDUP_REMOVED lines=24> */
.L_x_214:
[----:B------:R-:W-:Y:S05]  /*1e70*/  BSYNC B0 ;  /* 0x0000000000007941 */ /* 0x000fea0003800000 */
.L_x_213:
[----:B------:R-:W-:Y:S05]  /*1e80*/  @P3 BRA `(.L_x_215) ;  /* 0x000068f000003947 */ /* 0x000fea0003800000 */
[----:B------:R-:W-:Y:S01]  /*1e90*/  IADD3 R0, P0, R241, 0x20, RZ ;  /* 0x00000020f1007810 */ /* 0x000fe20007f1e0ff */
[----:B------:R-:W-:Y:S01]  /*1ea0*/  IMAD.MOV.U32 R5, RZ, RZ, R8 ;  /* 0x000000ffff057224 */ /* 0x000fe200078e0008 */
[----:B------:R-:W-:-:S03]  /*1eb0*/  ISETP.GE.AND P1, PT, R200, c[0x0][0x220], PT ;  /* 0x00008800c8007a0c */ /* 0x000fc60003f26270 */
        /* <DEDUP_REMOVED lines=14> */
.L_x_206:
        /* <DEDUP_REMOVED lines=31> */
.L_x_217:
[----:B------:R-:W-:Y:S05]  /*2190*/  BSYNC B0 ;  /* 0x0000000000007941 */ /* 0x000fea0003800000 */
.L_x_216:
        /* <DEDUP_REMOVED lines=39> */
.L_x_219:
[----:B------:R-:W-:Y:S05]  /*2410*/  BSYNC B0 ;  /* 0x0000000000007941 */ /* 0x000fea0003800000 */
.L_x_218:
        /* <DEDUP_REMOVED lines=19> */
.L_x_221:
        /* <DEDUP_REMOVED lines=28> */
.L_x_222:
[----:B------:R-:W-:Y:S05]  /*2710*/  BSYNC B0 ;  /* 0x0000000000007941 */ /* 0x000fea0003800000 */
.L_x_220:
        /* <DEDUP_REMOVED lines=17> */
.L_x_224:
        /* <DEDUP_REMOVED lines=38> */
.L_x_225:
[----:B------:R-:W-:Y:S05]  /*2a90*/  BSYNC B0 ;  /* 0x0000000000007941 */ /* 0x000fea0003800000 */
.L_x_223:
[----:B-1----:R-:W-:Y:S01]  /*2aa0*/  SHF.R.S32.HI R2, RZ, 0x1f, R17 ;  /* 0x0000001fff027819 */ /* 0x002fe20000011411 */
[----:B------:R-:W-:Y:S01]  /*2ab0*/  IMAD.MOV.U32 R202, RZ, RZ, 0x7f800000 ;  /* 0x7f800000ffca7424 */ /* 0x000fe200078e00ff */
[----:B------:R-:W-:Y:S01]  /*2ac0*/  SHF.R.S32.HI R0, RZ, 0x1f, R15 ;  /* 0x0000001fff007819 */ /* 0x000fe2000001140f */
[----:B------:R-:W-:Y:S01]  /*2ad0*/  IMAD.MOV.U32 R203, RZ, RZ, 0x7f800000 ;  /* 0x7f800000ffcb7424 */ /* 0x000fe200078e00ff */
[----:B------:R-:W-:Y:S02]  /*2ae0*/  LEA.HI R2, R2, R16, RZ, 0x2 ;  /* 0x0000001002027211 */ /* 0x000fe400078f10ff */
[----:B------:R-:W-:Y:S02]  /*2af0*/  LEA.HI R0, R0, R15, RZ, 0x2 ;  /* 0x0000000f00007211 */ /* 0x000fe400078f10ff */
[----:B------:R-:W-:Y:S02]  /*2b00*/  LOP3.LUT R2, R2, 0xfffffffc, RZ, 0xc0, !PT ;  /* 0xfffffffc02027812 */ /* 0x000fe400078ec0ff */
[----:B------:R-:W-:-:S03]  /*2b10*/  SHF.R.S32.HI R0, RZ, 0x2, R0 ;  /* 0x00000002ff007819 */ /* 0x000fc60000011400 */
[----:B------:R-:W-:-:S04]  /*2b20*/  IMAD.IADD R2, R16, 0x1, -R2 ;  /* 0x0000000110027824 */ /* 0x000fc800078e0a02 */
[----:B------:R-:W-:Y:S02]  /*2b30*/  IMAD R12, R2, 0x10, R0 ;  /* 0x00000010020c7824 */ /* 0x000fe400078e0200 */
[----:B------:R-:W-:Y:S02]  /*2b40*/  IMAD R11, R243, -0x40, R210 ;  /* 0xffffffc0f30b7824 */ /* 0x000fe400078e02d2 */
[C---:B------:R-:W-:Y:S01]  /*2b50*/  IMAD.SHL.U32 R238, R12.reuse, 0x4, RZ ;  /* 0x000000040cee7824 */ /* 0x040fe200078e00ff */
[C---:B------:R-:W-:Y:S02]  /*2b60*/  IADD3 R2, R12.reuse, 0x8, RZ ;  /* 0x000000080c027810 */ /* 0x040fe40007ffe0ff */
[----:B------:R-:W-:Y:S02]  /*2b70*/  SHF.R.S32.HI R0, RZ, 0x1f, R12 ;  /* 0x0000001fff007819 */ /* 0x000fe4000001140c */
[----:B------:R-:W-:Y:S02]  /*2b80*/  ISETP.GE.AND P6, PT, R241, R11, PT ;  /* 0x0000000bf100720c */ /* 0x000fe40003fc6270 */
[----:B------:R-:W-:-:S02]  /*2b90*/  ISETP.GE.AND P3, PT, R12, R10, PT ;  /* 0x0000000a0c00720c */ /* 0x000fc40003f66270 */
[----:B------:R-:W-:Y:S02]  /*2ba0*/  ISETP.GE.AND P2, PT, R2, R10, PT ;  /* 0x0000000a0200720c */ /* 0x000fe40003f46270 */
[----:B------:R-:W-:Y:S02]  /*2bb0*/  SHF.L.U64.HI R237, R12, 0x2, R0 ;  /* 0x000000020ced7819 */ /* 0x000fe40000010200 */
[----:B------:R-:W-:-:S05]  /*2bc0*/  IADD3 R2, P1, R238, R209, RZ ;  /* 0x000000d1ee027210 */ /* 0x000fca0007f3e0ff */
[----:B------:R-:W-:Y:S01]  /*2bd0*/  IMAD.X R3, R237, 0x1, R208, P1 ;  /* 0x00000001ed037824 */ /* 0x000fe200008e06d0 */
[----:B------:R1:W-:Y:S01]  /*2be0*/  @P6 STS.128 [R192+0x12000], RZ ;  /* 0x012000ffc0006388 */ /* 0x0003e20000000c00 */
[----:B------:R-:W-:-:S03]  /*2bf0*/  IMAD R0, R20, c[0x0][0x198], RZ ;  /* 0x0000660014007a24 */ /* 0x000fc600078e02ff */
[----:B------:R1:W-:Y:S04]  /*2c00*/  @P6 STS.128 [R192+0x14000], RZ ;  /* 0x014000ffc0006388 */ /* 0x0003e80000000c00 */
[----:B------:R1:W-:Y:S04]  /*2c10*/  @P6 STS.128 [R192+0x16000], RZ ;  /* 0x016000ffc0006388 */ /* 0x0003e80000000c00 */
[----:B------:R2:W5:Y:S04]  /*2c20*/  @!P3 LDG.E R202, [R2.64] ;  /* 0x0000000602cab981 */ /* 0x000568000c1e1900 */
[----:B------:R2:W5:Y:S01]  /*2c30*/  @!P2 LDG.E R203, [R2.64+0x20] ;  /* 0x0000200602cba981 */ /* 0x000562000c1e1900 */
[C---:B------:R-:W-:Y:S01]  /*2c40*/  IMAD R0, R34.reuse, c[0x0][0x19c], R0 ;  /* 0x0000670022007a24 */ /* 0x040fe200078e0200 */
[----:B------:R-:W-:Y:S01]  /*2c50*/  BSSY B0, `(.L_x_226) ;  /* 0x0000028000007945 */ /* 0x000fe20003800000 */
[----:B--2---:R-:W-:-:S05]  /*2c60*/  IMAD.WIDE.U32 R2, R34, c[0x0][0x198], R200 ;  /* 0x0000660022027a25 */ /* 0x004fca00078e00c8 */
[----:B------:R-:W-:-:S04]  /*2c70*/  IADD3 R4, P1, R23, R2, RZ ;  /* 0x0000000217047210 */ /* 0x000fc80007f3e0ff */
[----:B------:R-:W-:Y:S01]  /*2c80*/  IADD3.X R5, R24, R3, R0, P1, !PT ;  /* 0x0000000318057210 */ /* 0x000fe20000ffe400 */
[----:B------:R-:W-:-:S04]  /*2c90*/  IMAD R0, R22, c[0x0][0x1b0], RZ ;  /* 0x00006c0016007a24 */ /* 0x000fc800078e02ff */
[C---:B------:R-:W-:Y:S02]  /*2ca0*/  IMAD R0, R14.reuse, c[0x0][0x1b4], R0 ;  /* 0x00006d000e007a24 */ /* 0x040fe400078e0200 */
[----:B------:R-:W-:-:S04]  /*2cb0*/  IMAD.WIDE.U32 R4, R14, c[0x0][0x1b0], R4 ;  /* 0x00006c000e047a25 */ /* 0x000fc800078e0004 */
[----:B------:R-:W-:Y:S01]  /*2cc0*/  IMAD.IADD R10, R5, 0x1, R0 ;  /* 0x00000001050a7824 */ /* 0x000fe200078e0200 */
[----:B------:R-:W-:Y:S05]  /*2cd0*/  @P6 BRA `(.L_x_227) ;  /* 0x000001f000006947 */ /* 0x000fea0003800000 */
[----:B-1----:R-:W-:Y:S01]  /*2ce0*/  ISETP.GE.AND P4, PT, R200, c[0x0][0x220], PT ;  /* 0x00008800c8007a0c */ /* 0x002fe20003f86270 */
        /* <DEDUP_REMOVED lines=30> */
.L_x_227:
[----:B-1----:R-:W-:Y:S05]  /*2ed0*/  BSYNC B0 ;  /* 0x0000000000007941 */ /* 0x002fea0003800000 */
.L_x_226:
        /* <DEDUP_REMOVED lines=32> */
[----:B--2---:R-:W-:-:S04]  /*30e0*/  LEA R2, P1, R6, c[0x0][0x168], 0x1 ;  /* 0x00005a0006027a11 */ /* 0x004fc800078208ff */
[----:B------:R-:W-:-:S05]  /*30f0*/  LEA.HI.X R3, R6, c[0x0][0x16c], R0, 0x1, P1 ;  /* 0x00005b0006037a11 */ /* 0x000fca00008f0c00 */
[----:B------:R-:W-:Y:S01]  /*3100*/  @!PT LDS RZ, [RZ] ;  /* 0x00000000fffff984 */ /* 0x000fe20000000800 */
[----:B------:R-:W-:Y:S01]  /*3110*/  @!PT LDS RZ, [RZ] ;  /* 0x00000000fffff984 */ /* 0x000fe20000000800 */
[----:B------:R-:W-:Y:S01]  /*3120*/  @!PT LDS RZ, [RZ] ;  /* 0x00000000fffff984 */ /* 0x000fe20000000800 */
[----:B------:R2:W-:Y:S04]  /*3130*/  LDGSTS.E.BYPASS.LTC128B.128 [R192+0x17000], [R2.64+0x100] ;  /* 0x1700010002c07fae */ /* 0x0005e8000b901d46 */
.L_x_229:
[----:B------:R-:W-:Y:S05]  /*3140*/  BSYNC B0 ;  /* 0x0000000000007941 */ /* 0x000fea0003800000 */
.L_x_228:
[----:B------:R1:W-:Y:S01]  /*3150*/  @P6 STS.128 [R192+0x18000], RZ ;  /* 0x018000ffc0006388 */ /* 0x0003e20000000c00 */
[----:B--2---:R-:W-:Y:S01]  /*3160*/  IMAD.WIDE.U32 R2, R34, c[0x0][0x1a0], R200 ;  /* 0x0000680022027a25 */ /* 0x004fe200078e00c8 */
[----:B------:R-:W-:Y:S02]  /*3170*/  BSSY B0, `(.L_x_230) ;  /* 0x000002b000007945 */ /* 0x000fe40003800000 */
[----:B------:R1:W-:Y:S01]  /*3180*/  @P6 STS.128 [R192+0x1a000], RZ ;  /* 0x01a000ffc0006388 */ /* 0x0003e20000000c00 */
[----:B------:R-:W-:Y:S01]  /*3190*/  IMAD R0, R20, c[0x0][0x1a0], RZ ;  /* 0x0000680014007a24 */ /* 0x000fe200078e02ff */
[----:B------:R-:W-:Y:S02]  /*31a0*/  IADD3 R4, P1, R26, R2, RZ ;  /* 0x000000021a047210 */ /* 0x000fe40007f3e0ff */
[----:B------:R1:W-:Y:S01]  /*31b0*/  @P6 STS.128 [R192+0x1c000], RZ ;  /* 0x01c000ffc0006388 */ /* 0x0003e20000000c00 */
        /* <DEDUP_REMOVED lines=38> */
.L_x_231:
[----:B------:R-:W-:Y:S05]  /*3420*/  BSYNC B0 ;  /* 0x0000000000007941 */ /* 0x000fea0003800000 */
.L_x_230:
        /* <DEDUP_REMOVED lines=11> */
[----:B--2---:R-:W-:-:S04]  /*34e0*/  IMAD.WIDE.U32 R6, R0, c[0x0][0x1a0], R4 ;  /* 0x0000680000067a25 */ /* 0x004fc800078e0004 */
        /* <DEDUP_REMOVED lines=25> */
.L_x_233:
[----:B------:R-:W-:Y:S05]  /*3680*/  BSYNC B0 ;  /* 0x0000000000007941 */ /* 0x000fea0003800000 */
.L_x_232:
[----:B------:R-:W-:Y:S01]  /*3690*/  ISETP.NE.U32.AND P3, PT, RZ, c[0x0][0x318], PT ;  /* 0x0000c600ff007a0c */ /* 0x000fe20003f65070 */
[----:B--2---:R-:W2:Y:S03]  /*36a0*/  LDL R6, [R1+0x4] ;  /* 0x0000040001067983 */ /* 0x004ea60000100800 */
[----:B------:R-:W-:Y:S01]  /*36b0*/  ISETP.NE.AND.EX P3, PT, RZ, c[0x0][0x31c], PT, P3 ;  /* 0x0000c700ff007a0c */ /* 0x000fe20003f65330 */
[----:B------:R-:W-:Y:S01]  /*36c0*/  IMAD.MOV.U32 R191, RZ, RZ, RZ ;  /* 0x000000ffffbf7224 */ /* 0x000fe200078e00ff */
[----:B------:R-:W0:Y:S11]  /*36d0*/  LDGDEPBAR ;  /* 0x00000000000079af */ /* 0x000e360000000000 */
[----:B------:R-:W-:-:S02]  /*36e0*/  @P3 IMAD R0, R29, c[0x0][0x320], RZ ;  /* 0x0000c8001d003a24 */ /* 0x000fc400078e02ff */
[----:B------:R-:W-:-:S04]  /*36f0*/  @P3 IMAD.WIDE.U32 R2, R35, c[0x0][0x320], R244 ;  /* 0x0000c80023023a25 */ /* 0x000fc800078e00f4 */
[----:B------:R-:W-:Y:S01]  /*3700*/  @P3 IMAD R0, R35, c[0x0][0x324], R0 ;  /* 0x0000c90023003a24 */ /* 0x000fe200078e0200 */
[----:B------:R-:W-:-:S03]  /*3710*/  @P3 LEA R4, P1, R2, c[0x0][0x318], 0x2 ;  /* 0x0000c60002043a11 */ /* 0x000fc600078210ff */
[----:B------:R-:W-:-:S05]  /*3720*/  @P3 IMAD.IADD R0, R3, 0x1, R0 ;  /* 0x0000000103003824 */ /* 0x000fca00078e0200 */
[----:B------:R-:W-:-:S05]  /*3730*/  @P3 LEA.HI.X R5, R2, c[0x0][0x31c], R0, 0x2, P1 ;  /* 0x0000c70002053a11 */ /* 0x000fca00008f1400 */
[----:B---3--:R1:W3:Y:S01]  /*3740*/  @P3 LDG.E R4, [R4.64] ;  /* 0x0000000604043981 */ /* 0x0082e2000c1e1900 */
[----:B------:R-:W-:Y:S01]  /*3750*/  LEA.HI R0, R31, R30, RZ, 0x4 ;  /* 0x0000001e1f007211 */ /* 0x000fe200078f20ff */
[----:B------:R-:W3:Y:S01]  /*3760*/  @P3 MUFU.RCP R3, c[0x0][0x238] ;  /* 0x00008e0000033b08 */ /* 0x000ee20000001000 */
[----:B------:R-:W-:Y:S01]  /*3770*/  IMAD.MOV.U32 R180, RZ, RZ, 0x40 ;  /* 0x00000040ffb47424 */ /* 0x000fe200078e00ff */
[----:B------:R-:W-:Y:S01]  /*3780*/  IADD3 R168, R186, 0x3000, RZ ;  /* 0x00003000baa87810 */ /* 0x000fe20007ffe0ff */
[C---:B------:R-:W-:Y:S01]  /*3790*/  IMAD.SHL.U32 R176, R187.reuse, 0x2, RZ ;  /* 0x00000002bbb07824 */ /* 0x040fe200078e00ff */
[----:B------:R-:W-:Y:S01]  /*37a0*/  LOP3.LUT R0, R0, 0xfffffff0, RZ, 0xc0, !PT ;  /* 0xfffffff000007812 */ /* 0x000fe200078ec0ff */
[----:B------:R-:W-:Y:S01]  /*37b0*/  IMAD.MOV.U32 R193, RZ, RZ, R190 ;  /* 0x000000ffffc17224 */ /* 0x000fe200078e00be */
[----:B------:R-:W-:Y:S01]  /*37c0*/  IADD3 R175, R187, 0x3000, RZ ;  /* 0x00003000bbaf7810 */ /* 0x000fe20007ffe0ff */
[----:B------:R-:W-:Y:S01]  /*37d0*/  CS2R R142, SRZ ;  /* 0x00000000008e7805 */ /* 0x000fe2000001ff00 */
[----:B------:R-:W-:Y:S01]  /*37e0*/  SEL R168, R168, R186, !P0 ;  /* 0x000000baa8a87207 */ /* 0x000fe20004000000 */
[----:B------:R-:W-:Y:S01]  /*37f0*/  IMAD.IADD R0, R30, 0x1, -R0 ;  /* 0x000000011e007824 */ /* 0x000fe200078e0a00 */
[----:B------:R-:W-:Y:S01]  /*3800*/  SEL R175, R175, R187, !P0 ;  /* 0x000000bbafaf7207 */ /* 0x000fe20004000000 */
[----:B------:R-:W-:Y:S01]  /*3810*/  CS2R R140, SRZ ;  /* 0x00000000008c7805 */ /* 0x000fe2000001ff00 */
[----:B------:R-:W-:Y:S01]  /*3820*/  IADD3 R249, R34, 0x40, RZ ;  /* 0x0000004022f97810 */ /* 0x000fe20007ffe0ff */
[----:B------:R-:W-:Y:S01]  /*3830*/  CS2R R146, SRZ ;  /* 0x0000000000927805 */ /* 0x000fe2000001ff00 */
[----:B------:R-:W-:Y:S01]  /*3840*/  SHF.R.S32.HI R2, RZ, 0x1f, R0 ;  /* 0x0000001fff027819 */ /* 0x000fe20000011400 */
[----:B------:R-:W-:Y:S01]  /*3850*/  CS2R R144, SRZ ;  /* 0x0000000000907805 */ /* 0x000fe2000001ff00 */
[----:B------:R-:W-:Y:S01]  /*3860*/  CS2R R138, SRZ ;  /* 0x00000000008a7805 */ /* 0x000fe2000001ff00 */
[----:B------:R-:W-:Y:S01]  /*3870*/  CS2R R136, SRZ ;  /* 0x0000000000887805 */ /* 0x000fe2000001ff00 */
[----:B------:R-:W-:Y:S01]  /*3880*/  LEA.HI R2, R2, R0, RZ, 0x3 ;  /* 0x0000000002027211 */ /* 0x000fe200078f18ff */
[----:B------:R-:W-:Y:S01]  /*3890*/  CS2R R134, SRZ ;  /* 0x0000000000867805 */ /* 0x000fe2000001ff00 */
[----:B------:R-:W-:Y:S01]  /*38a0*/  CS2R R132, SRZ ;  /* 0x0000000000847805 */ /* 0x000fe2000001ff00 */
[----:B------:R-:W-:Y:S01]  /*38b0*/  CS2R R126, SRZ ;  /* 0x00000000007e7805 */ /* 0x000fe2000001ff00 */
[----:B------:R-:W-:Y:S01]  /*38c0*/  LOP3.LUT R2, R2, 0xfffffff8, RZ, 0xc0, !PT ;  /* 0xfffffff802027812 */ /* 0x000fe200078ec0ff */
[----:B------:R-:W-:Y:S01]  /*38d0*/  CS2R R124, SRZ ;  /* 0x00000000007c7805 */ /* 0x000fe2000001ff00 */
[----:B------:R-:W-:Y:S01]  /*38e0*/  CS2R R130, SRZ ;  /* 0x0000000000827805 */ /* 0x000fe2000001ff00 */
[----:B------:R-:W-:Y:S01]  /*38f0*/  CS2R R128, SRZ ;  /* 0x0000000000807805 */ /* 0x000fe2000001ff00 */
[----:B------:R-:W-:Y:S01]  /*3900*/  CS2R R122, SRZ ;  /* 0x00000000007a7805 */ /* 0x000fe2000001ff00 */
[----:B------:R-:W-:Y:S01]  /*3910*/  IMAD.IADD R2, R0, 0x1, -R2 ;  /* 0x0000000100027824 */ /* 0x000fe200078e0a02 */
[----:B------:R-:W-:Y:S01]  /*3920*/  IADD3 R0, R12, 0x1, RZ ;  /* 0x000000010c007810 */ /* 0x000fe20007ffe0ff */
[----:B------:R-:W-:Y:S01]  /*3930*/  CS2R R120, SRZ ;  /* 0x0000000000787805 */ /* 0x000fe2000001ff00 */
[----:B------:R-:W-:Y:S01]  /*3940*/  CS2R R118, SRZ ;  /* 0x0000000000767805 */ /* 0x000fe2000001ff00 */
[----:B------:R-:W-:Y:S01]  /*3950*/  CS2R R116, SRZ ;  /* 0x0000000000747805 */ /* 0x000fe2000001ff00 */
[----:B------:R-:W-:Y:S01]  /*3960*/  IADD3 R250, R210, R0, -R19 ;  /* 0x00000000d2fa7210 */ /* 0x000fe20007ffe813 */
[----:B------:R-:W-:Y:S01]  /*3970*/  CS2R R110, SRZ ;  /* 0x00000000006e7805 */ /* 0x000fe2000001ff00 */
[----:B------:R-:W-:Y:S01]  /*3980*/  R2P PR, R2, 0x6 ;  /* 0x0000000602007804 */ /* 0x000fe20000000000 */
[----:B------:R-:W-:Y:S01]  /*3990*/  CS2R R108, SRZ ;  /* 0x00000000006c7805 */ /* 0x000fe2000001ff00 */
[----:B------:R-:W-:Y:S01]  /*39a0*/  IADD3 R19, R19, 0x40, R34 ;  /* 0x0000004013137810 */ /* 0x000fe20007ffe022 */
[----:B------:R-:W-:Y:S01]  /*39b0*/  CS2R R114, SRZ ;  /* 0x0000000000727805 */ /* 0x000fe2000001ff00 */
[----:B------:R-:W-:Y:S01]  /*39c0*/  CS2R R112, SRZ ;  /* 0x0000000000707805 */ /* 0x000fe2000001ff00 */
[----:B------:R-:W-:Y:S01]  /*39d0*/  SEL R185, R185, 0xffffffe0, !P1 ;  /* 0xffffffe0b9b97807 */ /* 0x000fe20004800000 */
[----:B------:R-:W-:Y:S01]  /*39e0*/  CS2R R106, SRZ ;  /* 0x00000000006a7805 */ /* 0x000fe2000001ff00 */
[----:B------:R-:W-:Y:S01]  /*39f0*/  SEL R180, R180, 0xffffffc0, !P2 ;  /* 0xffffffc0b4b47807 */ /* 0x000fe20005000000 */
[----:B------:R-:W-:Y:S01]  /*3a00*/  CS2R R104, SRZ ;  /* 0x0000000000687805 */ /* 0x000fe2000001ff00 */
[----:B------:R-:W-:Y:S01]  /*3a10*/  IADD3 R177, R185, R176, RZ ;  /* 0x000000b0b9b17210 */ /* 0x000fe20007ffe0ff */
        /* <DEDUP_REMOVED lines=27> */
[----:B------:R-:W-:Y:S01]  /*3bd0*/  IMAD.IADD R248, R19, 0x1, -R210 ;  /* 0x0000000113f87824 */ /* 0x000fe200078e0ad2 */
[----:B------:R-:W-:Y:S01]  /*3be0*/  SHF.L.U32 R175, R175, 0x1, RZ ;  /* 0x00000001afaf7819 */ /* 0x000fe200000006ff */
[----:B------:R-:W-:-:S02]  /*3bf0*/  IMAD.SHL.U32 R168, R168, 0x2, RZ ;  /* 0x00000002a8a87824 */ /* 0x000fc400078e00ff */
[----:B------:R-:W-:Y:S02]  /*3c00*/  IMAD.IADD R183, R181, 0x1, R180 ;  /* 0x00000001b5b77824 */ /* 0x000fe400078e02b4 */
[C---:B------:R-:W-:Y:S02]  /*3c10*/  IMAD.IADD R179, R180.reuse, 0x1, R176 ;  /* 0x00000001b4b37824 */ /* 0x040fe400078e02b0 */
[C---:B------:R-:W-:Y:S02]  /*3c20*/  IMAD.IADD R184, R180.reuse, 0x1, R182 ;  /* 0x00000001b4b87824 */ /* 0x040fe400078e02b6 */
[----:B------:R-:W-:Y:S01]  /*3c30*/  IMAD.IADD R178, R180, 0x1, R177 ;  /* 0x00000001b4b27824 */ /* 0x000fe200078e02b1 */
[----:B--2---:R-:W-:-:S04]  /*3c40*/  LEA R0, R243, R6, 0x6 ;  /* 0x00000006f3007211 */ /* 0x004fc800078e30ff */
[C---:B------:R-:W-:Y:S02]  /*3c50*/  IADD3 R2, R0.reuse, 0x19, RZ ;  /* 0x0000001900027810 */ /* 0x040fe40007ffe0ff */
[C---:B------:R-:W-:Y:S02]  /*3c60*/  IADD3 R235, R0.reuse, 0x18, RZ ;  /* 0x0000001800eb7810 */ /* 0x040fe40007ffe0ff */
[C---:B------:R-:W-:Y:S01]  /*3c70*/  IADD3 R234, R0.reuse, 0x11, RZ ;  /* 0x0000001100ea7810 */ /* 0x040fe20007ffe0ff */
[----:B------:R2:W4:Y:S01]  /*3c80*/  I2F R236, R2 ;  /* 0x0000000200ec7306 */ /* 0x0005220000201400 */
[C---:B------:R-:W-:Y:S02]  /*3c90*/  IADD3 R233, R0.reuse, 0x10, RZ ;  /* 0x0000001000e97810 */ /* 0x040fe40007ffe0ff */
[C---:B------:R-:W-:Y:S02]  /*3ca0*/  IADD3 R232, R0.reuse, 0x9, RZ ;  /* 0x0000000900e87810 */ /* 0x040fe40007ffe0ff */
[----:B------:R-:W-:-:S02]  /*3cb0*/  IADD3 R231, R0, 0x8, RZ ;  /* 0x0000000800e77810 */ /* 0x000fc40007ffe0ff */
[----:B------:R-:W-:Y:S01]  /*3cc0*/  IADD3 R230, R0, 0x1, RZ ;  /* 0x0000000100e67810 */ /* 0x000fe20007ffe0ff */
[----:B------:R-:W-:Y:S01]  /*3cd0*/  IMAD.MOV.U32 R0, RZ, RZ, c[0x0][0x22c] ;  /* 0x00008b00ff007624 */ /* 0x000fe200078e00ff */
[----:B------:R-:W1:Y:S03]  /*3ce0*/  I2F R235, R235 ;  /* 0x000000eb00eb7306 */ /* 0x000e660000201400 */
[----:B------:R-:W-:-:S04]  /*3cf0*/  IMAD R0, R0, c[0x0][0x1c0], RZ ;  /* 0x0000700000007a24 */ /* 0x000fc800078e02ff */
[C---:B------:R-:W-:Y:S01]  /*3d00*/  IMAD.SHL.U32 R198, R0.reuse, 0x8, RZ ;  /* 0x0000000800c67824 */ /* 0x040fe200078e00ff */
[----:B------:R-:W-:Y:S01]  /*3d10*/  SHF.L.U32 R240, R0, 0x4, RZ ;  /* 0x0000000400f07819 */ /* 0x000fe200000006ff */
[----:B------:R-:W4:Y:S03]  /*3d20*/  I2F R234, R234 ;  /* 0x000000ea00ea7306 */ /* 0x000f260000201400 */
[C---:B--2---:R-:W-:Y:S02]  /*3d30*/  IADD3 R2, R240.reuse, 0x40, RZ ;  /* 0x00000040f0027810 */ /* 0x044fe40007ffe0ff */
[C---:B------:R-:W-:Y:S02]  /*3d40*/  IADD3 R6, R240.reuse, 0x60, RZ ;  /* 0x00000060f0067810 */ /* 0x040fe40007ffe0ff */
[----:B-1----:R-:W-:Y:S01]  /*3d50*/  IADD3 R5, R240, 0x80, RZ ;  /* 0x00000080f0057810 */ /* 0x002fe20007ffe0ff */
[C---:B------:R-:W-:Y:S01]  /*3d60*/  IMAD.IADD R2, R198.reuse, 0x1, R2 ;  /* 0x00000001c6027824 */ /* 0x040fe200078e0202 */
[----:B------:R-:W-:Y:S01]  /*3d70*/  IADD3 R0, R198, R6, RZ ;  /* 0x00000006c6007210 */ /* 0x000fe20007ffe0ff */
[----:B---3--:R-:W-:Y:S01]  /*3d80*/  @P3 FMUL.FTZ R191, R4, R3 ;  /* 0x0000000304bf3220 */ /* 0x008fe20000410000 */
[----:B------:R-:W-:Y:S01]  /*3d90*/  IADD3 R3, R240, 0x20, RZ ;  /* 0x00000020f0037810 */ /* 0x000fe20007ffe0ff */
[----:B------:R-:W-:Y:S01]  /*3da0*/  IMAD.IADD R252, R198, 0x1, R5 ;  /* 0x00000001c6fc7824 */ /* 0x000fe200078e0205 */
[----:B------:R-:W-:Y:S01]  /*3db0*/  IADD3 R4, R240, 0xa0, RZ ;  /* 0x000000a0f0047810 */ /* 0x000fe20007ffe0ff */
[----:B------:R-:W1:Y:S02]  /*3dc0*/  I2F R233, R233 ;  /* 0x000000e900e97306 */ /* 0x000e640000201400 */
[----:B------:R-:W-:-:S02]  /*3dd0*/  IMAD.IADD R3, R198, 0x1, R3 ;  /* 0x00000001c6037824 */ /* 0x000fc400078e0203 */
[C---:B------:R-:W-:Y:S01]  /*3de0*/  IMAD.IADD R251, R198.reuse, 0x1, R4 ;  /* 0x00000001c6fb7824 */ /* 0x040fe200078e0204 */
[C---:B------:R-:W-:Y:S01]  /*3df0*/  IADD3 R4, R198.reuse, R2, RZ ;  /* 0x00000002c6047210 */ /* 0x040fe20007ffe0ff */
[C---:B------:R-:W-:Y:S02]  /*3e00*/  IMAD.IADD R5, R198.reuse, 0x1, R3 ;  /* 0x00000001c6057824 */ /* 0x040fe400078e0203 */
[C---:B------:R-:W-:Y:S01]  /*3e10*/  IMAD.IADD R3, R198.reuse, 0x1, R0 ;  /* 0x00000001c6037824 */ /* 0x040fe200078e0200 */
[----:B------:R-:W2:Y:S01]  /*3e20*/  I2F R232, R232 ;  /* 0x000000e800e87306 */ /* 0x000ea20000201400 */
[C---:B------:R-:W-:Y:S01]  /*3e30*/  IMAD.IADD R2, R198.reuse, 0x1, R252 ;  /* 0x00000001c6027824 */ /* 0x040fe200078e02fc */
[C---:B------:R-:W-:Y:S01]  /*3e40*/  IADD3 R224, R198.reuse, R5, RZ ;  /* 0x00000005c6e07210 */ /* 0x040fe20007ffe0ff */
[C---:B------:R-:W-:Y:S02]  /*3e50*/  IMAD.IADD R0, R198.reuse, 0x1, R251 ;  /* 0x00000001c6007824 */ /* 0x040fe400078e02fb */
[----:B------:R-:W-:-:S02]  /*3e60*/  IMAD.IADD R218, R198, 0x1, R2 ;  /* 0x00000001c6da7824 */ /* 0x000fc400078e0202 */
[C---:B------:R-:W-:Y:S01]  /*3e70*/  IMAD.IADD R220, R198.reuse, 0x1, R3 ;  /* 0x00000001c6dc7824 */ /* 0x040fe200078e0203 */
[----:B------:R-:W3:Y:S01]  /*3e80*/  I2F R231, R231 ;  /* 0x000000e700e77306 */ /* 0x000ee20000201400 */
[C---:B------:R-:W-:Y:S01]  /*3e90*/  IADD3 R216, R198.reuse, R0, RZ ;  /* 0x00000000c6d87210 */ /* 0x040fe20007ffe0ff */
[C---:B------:R-:W-:Y:S01]  /*3ea0*/  IMAD.IADD R222, R198.reuse, 0x1, R4 ;  /* 0x00000001c6de7824 */ /* 0x040fe200078e0204 */
[C---:B------:R-:W-:Y:S01]  /*3eb0*/  IADD3 R217, R198.reuse, R218, RZ ;  /* 0x000000dac6d97210 */ /* 0x040fe20007ffe0ff */
[C---:B------:R-:W-:Y:S02]  /*3ec0*/  IMAD.IADD R219, R198.reuse, 0x1, R220 ;  /* 0x00000001c6db7824 */ /* 0x040fe400078e02dc */
[C---:B------:R-:W-:Y:S02]  /*3ed0*/  IMAD.IADD R223, R198.reuse, 0x1, R224 ;  /* 0x00000001c6df7824 */ /* 0x040fe400078e02e0 */
[----:B------:R-:W1:Y:S01]  /*3ee0*/  I2F R230, R230 ;  /* 0x000000e600e67306 */ /* 0x000e620000201400 */
[C---:B------:R-:W-:Y:S01]  /*3ef0*/  IMAD.IADD R221, R198.reuse, 0x1, R222 ;  /* 0x00000001c6dd7824 */ /* 0x040fe200078e02de */
[C---:B------:R-:W-:Y:S01]  /*3f00*/  IADD3 R227, R198.reuse, R219, RZ ;  /* 0x000000dbc6e37210 */ /* 0x040fe20007ffe0ff */
[----:B------:R-:W-:-:S02]  /*3f10*/  IMAD.IADD R215, R198, 0x1, R216 ;  /* 0x00000001c6d77824 */ /* 0x000fc400078e02d8 */
[C---:B------:R-:W-:Y:S02]  /*3f20*/  IMAD.IADD R229, R198.reuse, 0x1, R223 ;  /* 0x00000001c6e57824 */ /* 0x040fe400078e02df */
[C---:B------:R-:W-:Y:S02]  /*3f30*/  IMAD.IADD R228, R198.reuse, 0x1, R221 ;  /* 0x00000001c6e47824 */ /* 0x040fe400078e02dd */
[C---:B------:R-:W-:Y:S02]  /*3f40*/  IMAD.IADD R226, R198.reuse, 0x1, R217 ;  /* 0x00000001c6e27824 */ /* 0x040fe400078e02d9 */
[----:B--234-:R-:W-:Y:S02]  /*3f50*/  IMAD.IADD R225, R198, 0x1, R215 ;  /* 0x00000001c6e17824 */ /* 0x01cfe400078e02d7 */
.L_x_236:
[----:B------:R-:W0:Y:S01]  /*3f60*/  LDGDEPBAR ;  /* 0x00000000000079af */ /* 0x000e220000000000 */
[C---:B------:R-:W-:Y:S02]  /*3f70*/  IADD3 R0, R175.reuse, R185, RZ ;  /* 0x000000b9af007210 */ /* 0x040fe40007ffe0ff */
[-C--:B------:R-:W-:Y:S02]  /*3f80*/  IADD3 R2, R175, R180.reuse, RZ ;  /* 0x000000b4af027210 */ /* 0x080fe40007ffe0ff */
[----:B------:R-:W-:Y:S01]  /*3f90*/  IADD3 R3, R0, R180, RZ ;  /* 0x000000b400037210 */ /* 0x000fe20007ffe0ff */
[----:B------:R-:W2:Y:S01]  /*3fa0*/  LDL R96, [R1+0x4] ;  /* 0x0000040001607983 */ /* 0x000ea20000100800 */
[----:B-----5:R-:W-:Y:S02]  /*3fb0*/  FSETP.NEU.FTZ.AND P0, PT, R202, -INF , PT ;  /* 0xff800000ca00780b */ /* 0x020fe40003f1d000 */
[----:B------:R-:W-:Y:S02]  /*3fc0*/  MOV R150, c[0x0][0x22c] ;  /* 0x00008b0000967a02 */ /* 0x000fe40000000f00 */
[C---:B------:R-:W-:Y:S03]  /*3fd0*/  ISETP.GT.AND P6, PT, R199.reuse, R239, PT ;  /* 0x000000efc700720c */ /* 0x040fe60003fc4270 */
[----:B------:R-:W-:Y:S05]  /*3fe0*/  IMAD R150, R150, c[0x0][0x1c0], RZ ;  /* 0x0000700096967a24 */ /* 0x000fea00078e02ff */
[----:B------:R-:W-:Y:S01]  /*3ff0*/  LEA R150, -R150, RZ, 0x6 ;  /* 0x000000ff96967211 */ /* 0x000fe200078e31ff */
[----:B------:R-:W-:Y:S04]  /*4000*/  DEPBAR.LE SB0, 0x0 ;  /* 0x000080000000791a */ /* 0x000fe80000000000 */
[----:B------:R-:W-:Y:S06]  /*4010*/  BAR.SYNC.DEFER_BLOCKING 0x0 ;  /* 0x0000000000007b1d */ /* 0x000fec0000010000 */
[----:B------:R-:W-:Y:S06]  /*4020*/  LDSM.16.M88.4 R16, [R175] ;  /* 0x00000000af10783b */ /* 0x000fec0000000200 */
[----:B------:R-:W3:Y:S06]  /*4030*/  LDSM.16.M88.4 R8, [R169+0x12000] ;  /* 0x01200000a908783b */ /* 0x000eec0000000200 */
[----:B------:R-:W4:Y:S06]  /*4040*/  LDSM.16.M88.4 R68, [R169+0x12800] ;  /* 0x01280000a944783b */ /* 0x000f2c0000000200 */
[----:B------:R-:W-:Y:S06]  /*4050*/  LDSM.16.M88.4 R72, [R0] ;  /* 0x000000000048783b */ /* 0x000fec0000000200 */
[----:B------:R-:W1:Y:S06]  /*4060*/  LDSM.16.M88.4 R76, [R170+0x12000] ;  /* 0x01200000aa4c783b */ /* 0x000e6c0000000200 */
[----:B------:R-:W1:Y:S06]  /*4070*/  LDSM.16.M88.4 R80, [R170+0x12800] ;  /* 0x01280000aa50783b */ /* 0x000e6c0000000200 */
[----:B------:R-:W-:Y:S06]  /*4080*/  LDSM.16.M88.4 R84, [R2] ;  /* 0x000000000254783b */ /* 0x000fec0000000200 */
[----:B------:R-:W1:Y:S01]  /*4090*/  LDSM.16.M88.4 R88, [R172+0x12000] ;  /* 0x01200000ac58783b */ /* 0x000e620000000200 */
[C---:B---3--:R-:W-:Y:S05]  /*40a0*/  HMMA.16816.F32 R4, R16.reuse, R8, RZ ;  /* 0x000000081004723c */ /* 0x048fea00000018ff */
[----:B------:R-:W-:Y:S03]  /*40b0*/  LDSM.16.M88.4 R92, [R171+0x12000] ;  /* 0x01200000ab5c783b */ /* 0x000fe60000000200 */
[C---:B------:R-:W-:Y:S08]  /*40c0*/  HMMA.16816.F32 R8, R16.reuse, R10, RZ ;  /* 0x0000000a1008723c */ /* 0x040ff000000018ff */
[C---:B----4-:R-:W-:Y:S08]  /*40d0*/  HMMA.16816.F32 R12, R16.reuse, R68, RZ ;  /* 0x00000044100c723c */ /* 0x050ff000000018ff */
[----:B------:R-:W-:Y:S01]  /*40e0*/  HMMA.16816.F32 R16, R16, R70, RZ ;  /* 0x000000461010723c */ /* 0x000fe200000018ff */
[----:B------:R-:W3:Y:S07]  /*40f0*/  LDSM.16.M88.4 R68, [R172+0x12800] ;  /* 0x01280000ac44783b */ /* 0x000eee0000000200 */
[C---:B-1----:R-:W-:Y:S08]  /*4100*/  HMMA.16816.F32 R4, R72.reuse, R76, R4 ;  /* 0x0000004c4804723c */ /* 0x042ff00000001804 */
[C---:B------:R-:W-:Y:S01]  /*4110*/  HMMA.16816.F32 R8, R72.reuse, R78, R8 ;  /* 0x0000004e4808723c */ /* 0x040fe20000001808 */
[----:B------:R-:W1:Y:S07]  /*4120*/  LDSM.16.M88.4 R76, [R3] ;  /* 0x00000000034c783b */ /* 0x000e6e0000000200 */
[C---:B------:R-:W-:Y:S08]  /*4130*/  HMMA.16816.F32 R12, R72.reuse, R80, R12 ;  /* 0x00000050480c723c */ /* 0x040ff0000000180c */
[----:B------:R-:W-:Y:S01]  /*4140*/  HMMA.16816.F32 R16, R72, R82, R16 ;  /* 0x000000524810723c */ /* 0x000fe20000001810 */
[----:B------:R-:W4:Y:S06]  /*4150*/  LDSM.16.M88.4 R72, [R171+0x12800] ;  /* 0x01280000ab48783b */ /* 0x000f2c0000000200 */
[----:B------:R-:W-:Y:S01]  /*4160*/  LDSM.16.M88.4 R80, [R175+0x2000] ;  /* 0x00200000af50783b */ /* 0x000fe20000000200 */
[C---:B------:R-:W-:Y:S08]  /*4170*/  HMMA.16816.F32 R4, R84.reuse, R88, R4 ;  /* 0x000000585404723c */ /* 0x040ff00000001804 */
[C---:B------:R-:W-:Y:S01]  /*4180*/  HMMA.16816.F32 R8, R84.reuse, R90, R8 ;  /* 0x0000005a5408723c */ /* 0x040fe20000001808 */
[----:B------:R-:W4:Y:S07]  /*4190*/  LDSM.16.M88.4 R88, [R169+0x14000] ;  /* 0x01400000a958783b */ /* 0x000f2e0000000200 */
[C---:B---3--:R-:W-:Y:S08]  /*41a0*/  HMMA.16816.F32 R12, R84.reuse, R68, R12 ;  /* 0x00000044540c723c */ /* 0x048ff0000000180c */
[----:B------:R-:W-:Y:S01]  /*41b0*/  HMMA.16816.F32 R16, R84, R70, R16 ;  /* 0x000000465410723c */ /* 0x000fe20000001810 */
[----:B------:R-:W3:Y:S06]  /*41c0*/  LDSM.16.M88.4 R68, [R169+0x14800] ;  /* 0x01480000a944783b */ /* 0x000eec0000000200 */
[----:B------:R-:W-:Y:S01]  /*41d0*/  LDSM.16.M88.4 R84, [R0+0x2000] ;  /* 0x002000000054783b */ /* 0x000fe20000000200 */
[C---:B-1----:R-:W-:Y:S08]  /*41e0*/  HMMA.16816.F32 R4, R76.reuse, R92, R4 ;  /* 0x0000005c4c04723c */ /* 0x042ff00000001804 */
[C---:B------:R-:W-:Y:S01]  /*41f0*/  HMMA.16816.F32 R8, R76.reuse, R94, R8 ;  /* 0x0000005e4c08723c */ /* 0x040fe20000001808 */
[----:B------:R-:W1:Y:S07]  /*4200*/  LDSM.16.M88.4 R92, [R170+0x14000] ;  /* 0x01400000aa5c783b */ /* 0x000e6e0000000200 */
[C---:B----4-:R-:W-:Y:S08]  /*4210*/  HMMA.16816.F32 R12, R76.reuse, R72, R12 ;  /* 0x000000484c0c723c */ /* 0x050ff0000000180c */
        /* <DEDUP_REMOVED lines=19> */
[----:B------:R-:W2:Y:S07]  /*4350*/  LDSM.16.M88.4 R88, [R169+0x16000] ;  /* 0x01600000a958783b */ /* 0x000eae0000000200 */
[C---:B---3--:R-:W-:Y:S08]  /*4360*/  HMMA.16816.F32 R12, R76.reuse, R68, R12 ;  /* 0x000000444c0c723c */ /* 0x048ff0000000180c */
[----:B------:R-:W-:Y:S01]  /*4370*/  HMMA.16816.F32 R16, R76, R70, R16 ;  /* 0x000000464c10723c */ /* 0x000fe20000001810 */
[----:B------:R-:W3:Y:S06]  /*4380*/  LDSM.16.M88.4 R68, [R169+0x16800] ;  /* 0x01680000a944783b */ /* 0x000eec0000000200 */
[----:B------:R2:W-:Y:S01]  /*4390*/  LDSM.16.M88.4 R76, [R0+0x4000] ;  /* 0x00400000004c783b */ /* 0x0005e20000000200 */
[C---:B-1----:R-:W-:Y:S08]  /*43a0*/  HMMA.16816.F32 R4, R80.reuse, R92, R4 ;  /* 0x0000005c5004723c */ /* 0x042ff00000001804 */
[C---:B------:R-:W-:Y:S01]  /*43b0*/  HMMA.16816.F32 R8, R80.reuse, R94, R8 ;  /* 0x0000005e5008723c */ /* 0x040fe20000001808 */
[----:B------:R-:W1:Y:S07]  /*43c0*/  LDSM.16.M88.4 R92, [R170+0x16000] ;  /* 0x01600000aa5c783b */ /* 0x000e6e0000000200 */
[C---:B----4-:R-:W-:Y:S04]  /*43d0*/  HMMA.16816.F32 R12, R80.reuse, R72, R12 ;  /* 0x00000048500c723c */ /* 0x050fe8000000180c */
[----:B--2---:R-:W-:Y:S04]  /*43e0*/  SHF.L.U32 R0, R199, 0x6, RZ ;  /* 0x00000006c7007819 */ /* 0x004fe800000006ff */
[----:B------:R-:W-:Y:S01]  /*43f0*/  HMMA.16816.F32 R16, R80, R74, R16 ;  /* 0x0000004a5010723c */ /* 0x000fe20000001810 */
[----:B------:R-:W2:Y:S02]  /*4400*/  LDSM.16.M88.4 R72, [R170+0x16800] ;  /* 0x01680000aa48783b */ /* 0x000ea40000000200 */
[----:B------:R-:W-:Y:S04]  /*4410*/  ISETP.GE.AND P2, PT, R0, R248, PT ;  /* 0x000000f80000720c */ /* 0x000fe80003f46270 */
[----:B------:R4:W-:Y:S01]  /*4420*/  LDSM.16.M88.4 R80, [R2+0x4000] ;  /* 0x004000000250783b */ /* 0x0009e20000000200 */
[C---:B------:R-:W-:Y:S05]  /*4430*/  HMMA.16816.F32 R4, R84.reuse, R88, R4 ;  /* 0x000000585404723c */ /* 0x040fea0000001804 */
[----:B------:R-:W-:Y:S03]  /*4440*/  ISETP.LT.AND P2, PT, R249, R210, P2 ;  /* 0x000000d2f900720c */ /* 0x000fe60001741270 */
[C---:B------:R-:W-:Y:S01]  /*4450*/  HMMA.16816.F32 R8, R84.reuse, R90, R8 ;  /* 0x0000005a5408723c */ /* 0x040fe20000001808 */
[----:B------:R-:W2:Y:S07]  /*4460*/  LDSM.16.M88.4 R88, [R172+0x16000] ;  /* 0x01600000ac58783b */ /* 0x000eae0000000200 */
[C---:B---3--:R-:W-:Y:S04]  /*4470*/  HMMA.16816.F32 R12, R84.reuse, R68, R12 ;  /* 0x00000044540c723c */ /* 0x048fe8000000180c */
[----:B------:R-:W-:Y:S01]  /*4480*/  @!P2 IADD3 R0, R250, R0, RZ ;  /* 0x00000000fa00a210 */ /* 0x000fe20007ffe0ff */
[----:B----4-:R-:W-:Y:S03]  /*4490*/  FMUL.FTZ R2, R202, 1.4426950216293334961 ;  /* 0x3fb8aa3bca027820 */ /* 0x010fe60000410000 */
[----:B------:R-:W-:Y:S01]  /*44a0*/  HMMA.16816.F32 R16, R84, R70, R16 ;  /* 0x000000465410723c */ /* 0x000fe20000001810 */
[----:B------:R-:W3:Y:S03]  /*44b0*/  LDSM.16.M88.4 R68, [R172+0x16800] ;  /* 0x01680000ac44783b */ /* 0x000ee60000000200 */
[----:B------:R-:W-:Y:S03]  /*44c0*/  FSEL R2, R2, RZ, P0 ;  /* 0x000000ff02027208 */ /* 0x000fe60000000000 */
[----:B------:R4:W-:Y:S01]  /*44d0*/  LDSM.16.M88.4 R84, [R3+0x4000] ;  /* 0x004000000354783b */ /* 0x0009e20000000200 */
[C---:B-1----:R-:W-:Y:S08]  /*44e0*/  HMMA.16816.F32 R4, R76.reuse, R92, R4 ;  /* 0x0000005c4c04723c */ /* 0x042ff00000001804 */
[C---:B------:R-:W-:Y:S01]  /*44f0*/  HMMA.16816.F32 R8, R76.reuse, R94, R8 ;  /* 0x0000005e4c08723c */ /* 0x040fe20000001808 */
[----:B------:R-:W1:Y:S07]  /*4500*/  LDSM.16.M88.4 R92, [R171+0x16000] ;  /* 0x01600000ab5c783b */ /* 0x000e6e0000000200 */
[C---:B--2---:R-:W-:Y:S04]  /*4510*/  HMMA.16816.F32 R12, R76.reuse, R72, R12 ;  /* 0x000000484c0c723c */ /* 0x044fe8000000180c */
[----:B----4-:R-:W-:Y:S04]  /*4520*/  LEA R3, R243, R96, 0x6 ;  /* 0x00000060f3037211 */ /* 0x010fe800078e30ff */
[----:B------:R-:W-:Y:S01]  /*4530*/  HMMA.16816.F32 R16, R76, R74, R16 ;  /* 0x0000004a4c10723c */ /* 0x000fe20000001810 */
[----:B------:R-:W2:Y:S03]  /*4540*/  I2F R74, R3 ;  /* 0x00000003004a7306 */ /* 0x000ea60000201400 */
[C---:B------:R-:W-:Y:S02]  /*4550*/  @!P2 IMNMX R72, R0.reuse, R210, PT ;  /* 0x000000d20048a217 */ /* 0x040fe40003800200 */
[C---:B------:R-:W-:Y:S02]  /*4560*/  @!P2 IADD3 R73, R3.reuse, 0x1, RZ ;  /* 0x000000010349a810 */ /* 0x040fe40007ffe0ff */
[C---:B------:R-:W-:Y:S05]  /*4570*/  HMMA.16816.F32 R4, R80.reuse, R88, R4 ;  /* 0x000000585004723c */ /* 0x040fea0000001804 */
[-C--:B------:R-:W-:Y:S02]  /*4580*/  @!P2 ISETP.GE.AND P1, PT, R3, R72.reuse, PT ;  /* 0x000000480300a20c */ /* 0x080fe40003f26270 */
[----:B------:R-:W-:Y:S01]  /*4590*/  @!P2 ISETP.GE.AND P0, PT, R73, R72, PT ;  /* 0x000000484900a20c */ /* 0x000fe20003f06270 */
[C---:B------:R-:W-:Y:S04]  /*45a0*/  HMMA.16816.F32 R8, R80.reuse, R90, R8 ;  /* 0x0000005a5008723c */ /* 0x040fe80000001808 */
[----:B------:R-:W-:Y:S04]  /*45b0*/  @!P2 IADD3 R0, R0, 0x8, RZ ;  /* 0x000000080000a810 */ /* 0x000fe80007ffe0ff */
[C---:B---3--:R-:W-:Y:S08]  /*45c0*/  HMMA.16816.F32 R12, R80.reuse, R68, R12 ;  /* 0x00000044500c723c */ /* 0x048ff0000000180c */
[----:B------:R-:W-:Y:S01]  /*45d0*/  HMMA.16816.F32 R16, R80, R70, R16 ;  /* 0x000000465010723c */ /* 0x000fe20000001810 */
[----:B------:R-:W3:Y:S07]  /*45e0*/  LDSM.16.M88.4 R68, [R171+0x16800] ;  /* 0x01680000ab44783b */ /* 0x000eee0000000200 */
[C---:B-1----:R-:W-:Y:S08]  /*45f0*/  HMMA.16816.F32 R4, R84.reuse, R92, R4 ;  /* 0x0000005c5404723c */ /* 0x042ff00000001804 */
[C---:B------:R-:W-:Y:S11]  /*4600*/  HMMA.16816.F32 R8, R84.reuse, R94, R8 ;  /* 0x0000005e5408723c */ /* 0x040ff60000001808 */
[----:B------:R-:W-:Y:S05]  /*4610*/  @!UPT UIADD3 URZ, URZ, URZ, URZ ;  /* 0x0000003f3f3ff290 */ /* 0x000fea000fffe03f */
[-C--:B--2---:R-:W-:Y:S02]  /*4620*/  FFMA.FTZ R4, R74, R191.reuse, R4 ;  /* 0x000000bf4a047223 */ /* 0x084fe40000010004 */
[-C--:B------:R-:W-:Y:S02]  /*4630*/  FFMA.FTZ R5, R230, R191.reuse, R5 ;  /* 0x000000bfe6057223 */ /* 0x080fe40000010005 */
[-C--:B------:R-:W-:Y:S01]  /*4640*/  FFMA.FTZ R6, R74, R191.reuse, R6 ;  /* 0x000000bf4a067223 */ /* 0x080fe20000010006 */
[----:B------:R-:W-:Y:S01]  /*4650*/  @!P2 FSEL R4, R4, -INF , !P1 ;  /* 0xff8000000404a808 */ /* 0x000fe20004800000 */
[-C--:B------:R-:W-:Y:S01]  /*4660*/  FFMA.FTZ R7, R230, R191.reuse, R7 ;  /* 0x000000bfe6077223 */ /* 0x080fe20000010007 */
[----:B------:R-:W-:Y:S01]  /*4670*/  @!P2 FSEL R5, R5, -INF , !P0 ;  /* 0xff8000000505a808 */ /* 0x000fe20004000000 */
[-C--:B------:R-:W-:Y:S01]  /*4680*/  FFMA.FTZ R8, R231, R191.reuse, R8 ;  /* 0x000000bfe7087223 */ /* 0x080fe20000010008 */
[C---:B---3--:R-:W-:Y:S03]  /*4690*/  HMMA.16816.F32 R12, R84.reuse, R68, R12 ;  /* 0x00000044540c723c */ /* 0x048fe6000000180c */
[--C-:B------:R-:W-:Y:S01]  /*46a0*/  FFMA.FTZ R4, R4, c[0x0][0x23c], -R2.reuse ;  /* 0x00008f0004047a23 */ /* 0x100fe20000010802 */
[----:B------:R-:W-:Y:S01]  /*46b0*/  FSETP.NEU.FTZ.AND P0, PT, R203, -INF , PT ;  /* 0xff800000cb00780b */ /* 0x000fe20003f1d000 */
[----:B------:R-:W-:Y:S02]  /*46c0*/  FFMA.FTZ R5, R5, c[0x0][0x23c], -R2 ;  /* 0x00008f0005057a23 */ /* 0x000fe40000010802 */
[----:B------:R1:W-:Y:S01]  /*46d0*/  MUFU.EX2 R99, R4 ;  /* 0x0000000400637308 */ /* 0x0003e20000000800 */
[----:B------:R-:W-:Y:S04]  /*46e0*/  HMMA.16816.F32 R16, R84, R70, R16 ;  /* 0x000000465410723c */ /* 0x000fe80000001810 */
[CC--:B------:R-:W-:Y:S02]  /*46f0*/  FFMA.FTZ R9, R232.reuse, R191.reuse, R9 ;  /* 0x000000bfe8097223 */ /* 0x0c0fe40000010009 */
[-C--:B------:R-:W-:Y:S02]  /*4700*/  FFMA.FTZ R10, R231, R191.reuse, R10 ;  /* 0x000000bfe70a7223 */ /* 0x080fe4000001000a */
[-C--:B------:R-:W-:Y:S01]  /*4710*/  FFMA.FTZ R11, R232, R191.reuse, R11 ;  /* 0x000000bfe80b7223 */ /* 0x080fe2000001000b */
[----:B------:R2:W3:Y:S07]  /*4720*/  MUFU.EX2 R98, R5 ;  /* 0x0000000500627308 */ /* 0x0004ee0000000800 */
[CC--:B------:R-:W-:Y:S02]  /*4730*/  FFMA.FTZ R12, R233.reuse, R191.reuse, R12 ;  /* 0x000000bfe90c7223 */ /* 0x0c0fe4000001000c */
[CC--:B------:R-:W-:Y:S02]  /*4740*/  FFMA.FTZ R13, R234.reuse, R191.reuse, R13 ;  /* 0x000000bfea0d7223 */ /* 0x0c0fe4000001000d */
[-C--:B------:R-:W-:Y:S02]  /*4750*/  FFMA.FTZ R14, R233, R191.reuse, R14 ;  /* 0x000000bfe90e7223 */ /* 0x080fe4000001000e */
[-C--:B------:R-:W-:Y:S01]  /*4760*/  FFMA.FTZ R15, R234, R191.reuse, R15 ;  /* 0x000000bfea0f7223 */ /* 0x080fe2000001000f */
[----:B-1----:R-:W-:Y:S01]  /*4770*/  @!P2 IMNMX R4, R0, R210, PT ;  /* 0x000000d20004a217 */ /* 0x002fe20003800200 */
[----:B------:R-:W-:Y:S02]  /*4780*/  FMUL.FTZ R0, R203, 1.4426950216293334961 ;  /* 0x3fb8aa3bcb007820 */ /* 0x000fe40000410000 */
[-C--:B------:R-:W-:Y:S01]  /*4790*/  FFMA.FTZ R17, R236, R191.reuse, R17 ;  /* 0x000000bfec117223 */ /* 0x080fe20000010011 */
[-C--:B------:R-:W-:Y:S01]  /*47a0*/  @!P2 ISETP.GE.AND P1, PT, R3, R4.reuse, PT ;  /* 0x000000040300a20c */ /* 0x080fe20003f26270 */
[CC--:B------:R-:W-:Y:S01]  /*47b0*/  FFMA.FTZ R16, R235.reuse, R191.reuse, R16 ;  /* 0x000000bfeb107223 */ /* 0x0c0fe20000010010 */
[----:B------:R-:W-:Y:S01]  /*47c0*/  FSEL R0, R0, RZ, P0 ;  /* 0x000000ff00007208 */ /* 0x000fe20000000000 */
[-C--:B------:R-:W-:Y:S01]  /*47d0*/  FFMA.FTZ R18, R235, R191.reuse, R18 ;  /* 0x000000bfeb127223 */ /* 0x080fe20000010012 */
[----:B------:R-:W-:Y:S01]  /*47e0*/  @!P2 FSEL R6, R6, -INF , !P1 ;  /* 0xff8000000606a808 */ /* 0x000fe20004800000 */
[----:B------:R-:W-:Y:S01]  /*47f0*/  FFMA.FTZ R19, R236, R191, R19 ;  /* 0x000000bfec137223 */ /* 0x000fe20000010013 */
[----:B------:R-:W-:Y:S02]  /*4800*/  @!P2 ISETP.GE.AND P0, PT, R73, R4, PT ;  /* 0x000000044900a20c */ /* 0x000fe40003f06270 */
[----:B--2---:R-:W-:Y:S01]  /*4810*/  @!P2 IADD3 R5, R3, 0x9, RZ ;  /* 0x000000090305a810 */ /* 0x004fe20007ffe0ff */
[--C-:B------:R-:W-:Y:S01]  /*4820*/  FFMA.FTZ R6, R6, c[0x0][0x23c], -R0.reuse ;  /* 0x00008f0006067a23 */ /* 0x100fe20000010800 */
[----:B------:R-:W-:Y:S03]  /*4830*/  @!P2 FSEL R7, R7, -INF , !P0 ;  /* 0xff8000000707a808 */ /* 0x000fe60004000000 */
[----:B------:R1:W-:Y:S02]  /*4840*/  MUFU.EX2 R149, R6 ;  /* 0x0000000600957308 */ /* 0x0003e40000000800 */
[----:B------:R-:W-:Y:S08]  /*4850*/  FFMA.FTZ R7, R7, c[0x0][0x23c], -R0 ;  /* 0x00008f0007077a23 */ /* 0x000ff00000010800 */
[----:B------:R-:W-:Y:S01]  /*4860*/  MUFU.EX2 R148, R7 ;  /* 0x0000000700947308 */ /* 0x000fe20000000800 */
[----:B-1----:R-:W-:Y:S04]  /*4870*/  @!P2 IADD3 R6, R3, 0x8, RZ ;  /* 0x000000080306a810 */ /* 0x002fe80007ffe0ff */
[-C--:B------:R-:W-:Y:S04]  /*4880*/  @!P2 ISETP.GE.AND P0, PT, R6, R72.reuse, PT ;  /* 0x000000480600a20c */ /* 0x080fe80003f06270 */
[----:B------:R-:W-:Y:S02]  /*4890*/  @!P2 FSEL R8, R8, -INF , !P0 ;  /* 0xff8000000808a808 */ /* 0x000fe40004000000 */
[----:B------:R-:W-:Y:S03]  /*48a0*/  @!P2 ISETP.GE.AND P0, PT, R5, R72, PT ;  /* 0x000000480500a20c */ /* 0x000fe60003f06270 */
[--C-:B------:R-:W-:Y:S01]  /*48b0*/  FFMA.FTZ R8, R8, c[0x0][0x23c], -R2.reuse ;  /* 0x00008f0008087a23 */ /* 0x100fe20000010802 */
[----:B------:R-:W-:Y:S02]  /*48c0*/  @!P2 FSEL R9, R9, -INF , !P0 ;  /* 0xff8000000909a808 */ /* 0x000fe40004000000 */
[-C--:B------:R-:W-:Y:S01]  /*48d0*/  @!P2 ISETP.GE.AND P0, PT, R6, R4.reuse, PT ;  /* 0x000000040600a20c */ /* 0x080fe20003f06270 */
[----:B------:R-:W-:Y:S01]  /*48e0*/  MUFU.EX2 R95, R8 ;  /* 0x00000008005f7308 */ /* 0x000fe20000000800 */
[----:B------:R-:W-:Y:S01]  /*48f0*/  @!P2 IADD3 R6, R3, 0x10, RZ ;  /* 0x000000100306a810 */ /* 0x000fe20007ffe0ff */
[----:B------:R-:W-:Y:S01]  /*4900*/  FFMA.FTZ R9, R9, c[0x0][0x23c], -R2 ;  /* 0x00008f0009097a23 */ /* 0x000fe20000010802 */
[----:B------:R-:W-:Y:S02]  /*4910*/  @!P2 FSEL R10, R10, -INF , !P0 ;  /* 0xff8000000a0aa808 */ /* 0x000fe40004000000 */
[----:B------:R-:W-:Y:S02]  /*4920*/  @!P2 ISETP.GE.AND P0, PT, R5, R4, PT ;  /* 0x000000040500a20c */ /* 0x000fe40003f06270 */
[----:B------:R-:W-:Y:S01]  /*4930*/  @!P2 IADD3 R5, R3, 0x11, RZ ;  /* 0x000000110305a810 */ /* 0x000fe20007ffe0ff */
[--C-:B------:R-:W-:Y:S01]  /*4940*/  FFMA.FTZ R10, R10, c[0x0][0x23c], -R0.reuse ;  /* 0x00008f000a0a7a23 */ /* 0x100fe20000010800 */
[----:B------:R-:W-:Y:S01]  /*4950*/  @!P2 FSEL R11, R11, -INF , !P0 ;  /* 0xff8000000b0ba808 */ /* 0x000fe20004000000 */
[----:B------:R-:W-:Y:S01]  /*4960*/  MUFU.EX2 R94, R9 ;  /* 0x00000009005e7308 */ /* 0x000fe20000000800 */
[-C--:B------:R-:W-:Y:S03]  /*4970*/  @!P2 ISETP.GE.AND P0, PT, R6, R72.reuse, PT ;  /* 0x000000480600a20c */ /* 0x080fe60003f06270 */
[----:B------:R-:W-:Y:S01]  /*4980*/  FFMA.FTZ R11, R11, c[0x0][0x23c], -R0 ;  /* 0x00008f000b0b7a23 */ /* 0x000fe20000010800 */
[----:B------:R-:W-:Y:S02]  /*4990*/  @!P2 FSEL R12, R12, -INF , !P0 ;  /* 0xff8000000c0ca808 */ /* 0x000fe40004000000 */
[----:B------:R-:W-:Y:S03]  /*49a0*/  @!P2 ISETP.GE.AND P0, PT, R5, R72, PT ;  /* 0x000000480500a20c */ /* 0x000fe60003f06270 */
[--C-:B------:R-:W-:Y:S01]  /*49b0*/  FFMA.FTZ R12, R12, c[0x0][0x23c], -R2.reuse ;  /* 0x00008f000c0c7a23 */ /* 0x100fe20000010802 */
[----:B------:R-:W-:Y:S01]  /*49c0*/  @!P2 FSEL R13, R13, -INF , !P0 ;  /* 0xff8000000d0da808 */ /* 0x000fe20004000000 */
[----:B------:R-:W-:Y:S01]  /*49d0*/  MUFU.EX2 R97, R10 ;  /* 0x0000000a00617308 */ /* 0x000fe20000000800 */
[-C--:B------:R-:W-:Y:S03]  /*49e0*/  @!P2 ISETP.GE.AND P0, PT, R6, R4.reuse, PT ;  /* 0x000000040600a20c */ /* 0x080fe60003f06270 */
[----:B------:R-:W-:Y:S01]  /*49f0*/  FFMA.FTZ R13, R13, c[0x0][0x23c], -R2 ;  /* 0x00008f000d0d7a23 */ /* 0x000fe20000010802 */
[----:B------:R-:W-:Y:S02]  /*4a00*/  @!P2 FSEL R14, R14, -INF , !P0 ;  /* 0xff8000000e0ea808 */ /* 0x000fe40004000000 */
[----:B------:R-:W-:Y:S02]  /*4a10*/  @!P2 ISETP.GE.AND P0, PT, R5, R4, PT ;  /* 0x000000040500a20c */ /* 0x000fe40003f06270 */
[C---:B------:R-:W-:Y:S01]  /*4a20*/  @!P2 IADD3 R5, R3.reuse, 0x18, RZ ;  /* 0x000000180305a810 */ /* 0x040fe20007ffe0ff */
[--C-:B------:R-:W-:Y:S01]  /*4a30*/  FFMA.FTZ R14, R14, c[0x0][0x23c], -R0.reuse ;  /* 0x00008f000e0e7a23 */ /* 0x100fe20000010800 */
[----:B------:R-:W-:Y:S01]  /*4a40*/  @!P2 IADD3 R3, R3, 0x19, RZ ;  /* 0x000000190303a810 */ /* 0x000fe20007ffe0ff */
[----:B------:R-:W1:Y:S01]  /*4a50*/  MUFU.EX2 R96, R11 ;  /* 0x0000000b00607308 */ /* 0x000e620000000800 */
[----:B------:R-:W-:Y:S02]  /*4a60*/  @!P2 FSEL R15, R15, -INF , !P0 ;  /* 0xff8000000f0fa808 */ /* 0x000fe40004000000 */
[-C--:B------:R-:W-:Y:S02]  /*4a70*/  @!P2 ISETP.GE.AND P0, PT, R3, R72.reuse, PT ;  /* 0x000000480300a20c */ /* 0x080fe40003f06270 */
[----:B------:R-:W-:Y:S01]  /*4a80*/  @!P2 ISETP.GE.AND P1, PT, R5, R72, PT ;  /* 0x000000480500a20c */ /* 0x000fe20003f26270 */
[----:B------:R-:W-:Y:S01]  /*4a90*/  FFMA.FTZ R15, R15, c[0x0][0x23c], -R0 ;  /* 0x00008f000f0f7a23 */ /* 0x000fe20000010800 */
[----:B------:R-:W-:Y:S02]  /*4aa0*/  @!P2 FSEL R17, R17, -INF , !P0 ;  /* 0xff8000001111a808 */ /* 0x000fe40004000000 */
[-C--:B------:R-:W-:Y:S01]  /*4ab0*/  @!P2 ISETP.GE.AND P0, PT, R5, R4.reuse, PT ;  /* 0x000000040500a20c */ /* 0x080fe20003f06270 */
[----:B------:R-:W-:Y:S01]  /*4ac0*/  MUFU.EX2 R91, R12 ;  /* 0x0000000c005b7308 */ /* 0x000fe20000000800 */
[----:B------:R-:W-:Y:S02]  /*4ad0*/  @!P2 FSEL R16, R16, -INF , !P1 ;  /* 0xff8000001010a808 */ /* 0x000fe40004800000 */
[----:B------:R-:W-:Y:S02]  /*4ae0*/  @!P2 FSEL R18, R18, -INF , !P0 ;  /* 0xff8000001212a808 */ /* 0x000fe40004000000 */
[----:B------:R-:W-:Y:S01]  /*4af0*/  @!P2 ISETP.GE.AND P0, PT, R3, R4, PT ;  /* 0x000000040300a20c */ /* 0x000fe20003f06270 */
[--C-:B------:R-:W-:Y:S01]  /*4b00*/  FFMA.FTZ R16, R16, c[0x0][0x23c], -R2.reuse ;  /* 0x00008f0010107a23 */ /* 0x100fe20000010802 */
[----:B---3--:R-:W-:Y:S01]  /*4b10*/  F2FP.PACK_AB R3, R98, R99 ;  /* 0x000000636203723e */ /* 0x008fe200000000ff */
[----:B------:R-:W-:Y:S01]  /*4b20*/  FFMA.FTZ R2, R17, c[0x0][0x23c], -R2 ;  /* 0x00008f0011027a23 */ /* 0x000fe20000010802 */
[----:B------:R-:W-:Y:S01]  /*4b30*/  @!P2 FSEL R19, R19, -INF , !P0 ;  /* 0xff8000001313a808 */ /* 0x000fe20004000000 */
[--C-:B------:R-:W-:Y:S01]  /*4b40*/  FFMA.FTZ R18, R18, c[0x0][0x23c], -R0.reuse ;  /* 0x00008f0012127a23 */ /* 0x100fe20000010800 */
[----:B------:R-:W2:Y:S01]  /*4b50*/  MUFU.EX2 R90, R13 ;  /* 0x0000000d005a7308 */ /* 0x000ea20000000800 */
[----:B------:R3:W-:Y:S01]  /*4b60*/  STS [R204+0x20000], R3 ;  /* 0x02000003cc007388 */ /* 0x0007e20000000800 */
[----:B------:R-:W-:Y:S01]  /*4b70*/  IADD3 R84, P0, R238, R214, RZ ;  /* 0x000000d6ee547210 */ /* 0x000fe20007f1e0ff */
[----:B------:R-:W-:Y:S01]  /*4b80*/  FFMA.FTZ R0, R19, c[0x0][0x23c], -R0 ;  /* 0x00008f0013007a23 */ /* 0x000fe20000010800 */
[----:B-1----:R-:W-:Y:S02]  /*4b90*/  F2FP.PACK_AB R5, R96, R97 ;  /* 0x000000616005723e */ /* 0x002fe400000000ff */
[----:B------:R-:W-:Y:S02]  /*4ba0*/  IADD3.X R85, R237, R213, RZ, P0, !PT ;  /* 0x000000d5ed557210 */ /* 0x000fe400007fe4ff */
[C---:B------:R-:W-:Y:S02]  /*4bb0*/  LEA R188, P0, R150.reuse, R188, 0x2 ;  /* 0x000000bc96bc7211 */ /* 0x040fe400078010ff */
[----:B------:R1:W-:Y:S02]  /*4bc0*/  MUFU.EX2 R86, R2 ;  /* 0x0000000200567308 */ /* 0x0003e40000000800 */
[----:B------:R-:W-:Y:S08]  /*4bd0*/  LEA.HI.X.SX32 R189, R150, R189, 0x2, P0 ;  /* 0x000000bd96bd7211 */ /* 0x000ff000000f16ff */
[----:B------:R4:W-:Y:S01]  /*4be0*/  MUFU.EX2 R88, R0 ;  /* 0x0000000000587308 */ /* 0x0009e20000000800 */
[----:B--2---:R-:W-:Y:S09]  /*4bf0*/  F2FP.PACK_AB R4, R90, R91 ;  /* 0x0000005b5a04723e */ /* 0x004ff200000000ff */
[----:B------:R-:W-:Y:S01]  /*4c00*/  MUFU.EX2 R93, R14 ;  /* 0x0000000e005d7308 */ /* 0x000fe20000000800 */
[----:B-1----:R-:W-:Y:S05]  /*4c10*/  F2FP.PACK_AB R2, R148, R149 ;  /* 0x000000959402723e */ /* 0x002fea00000000ff */
[----:B------:R1:W-:Y:S04]  /*4c20*/  STS [R204+0x20400], R2 ;  /* 0x02040002cc007388 */ /* 0x0003e80000000800 */
[----:B------:R-:W3:Y:S01]  /*4c30*/  MUFU.EX2 R92, R15 ;  /* 0x0000000f005c7308 */ /* 0x000ee20000000800 */
[----:B----4-:R-:W-:Y:S01]  /*4c40*/  F2FP.PACK_AB R0, R94, R95 ;  /* 0x0000005f5e00723e */ /* 0x010fe200000000ff */
[----:B------:R-:W-:Y:S08]  /*4c50*/  STS [R207+0x20400], R5 ;  /* 0x02040005cf007388 */ /* 0x000ff00000000800 */
[----:B------:R-:W1:Y:S01]  /*4c60*/  MUFU.EX2 R87, R16 ;  /* 0x0000001000577308 */ /* 0x000e620000000800 */
[----:B------:R2:W-:Y:S06]  /*4c70*/  STS [R207+0x20000], R0 ;  /* 0x02000000cf007388 */ /* 0x0005ec0000000800 */
[----:B------:R-:W-:Y:S03]  /*4c80*/  STS [R205+0x20000], R4 ;  /* 0x02000004cd007388 */ /* 0x000fe60000000800 */
[----:B------:R-:W2:Y:S01]  /*4c90*/  MUFU.EX2 R89, R18 ;  /* 0x0000001200597308 */ /* 0x000ea20000000800 */
[----:B---3--:R-:W-:Y:S05]  /*4ca0*/  F2FP.PACK_AB R3, R92, R93 ;  /* 0x0000005d5c03723e */ /* 0x008fea00000000ff */
[----:B------:R-:W-:Y:S01]  /*4cb0*/  STS [R205+0x20400], R3 ;  /* 0x02040003cd007388 */ /* 0x000fe20000000800 */
[----:B-1----:R-:W-:Y:S05]  /*4cc0*/  F2FP.PACK_AB R2, R86, R87 ;  /* 0x000000575602723e */ /* 0x002fea00000000ff */
[----:B------:R1:W-:Y:S01]  /*4cd0*/  STS [R206+0x20000], R2 ;  /* 0x02000002ce007388 */ /* 0x0003e20000000800 */
[----:B--2---:R-:W-:Y:S05]  /*4ce0*/  F2FP.PACK_AB R0, R88, R89 ;  /* 0x000000595800723e */ /* 0x004fea00000000ff */
[----:B------:R2:W-:Y:S06]  /*4cf0*/  STS [R206+0x20400], R0 ;  /* 0x02040000ce007388 */ /* 0x0005ec0000000800 */
[----:B------:R-:W-:Y:S06]  /*4d00*/  LDSM.16.M88.4 R16, [R176+0xc000] ;  /* 0x00c00000b010783b */ /* 0x000fec0000000200 */
[----:B------:R-:W3:Y:S06]  /*4d10*/  LDSM.16.M88.4 R8, [R169+0x18000] ;  /* 0x01800000a908783b */ /* 0x000eec0000000200 */
[----:B------:R-:W3:Y:S06]  /*4d20*/  LDSM.16.M88.4 R68, [R169+0x18800] ;  /* 0x01880000a944783b */ /* 0x000eec0000000200 */
[----:B------:R-:W-:Y:S06]  /*4d30*/  LDSM.16.M88.4 R72, [R177+0xc000] ;  /* 0x00c00000b148783b */ /* 0x000fec0000000200 */
[----:B------:R-:W3:Y:S06]  /*4d40*/  LDSM.16.M88.4 R76, [R170+0x18000] ;  /* 0x01800000aa4c783b */ /* 0x000eec0000000200 */
[----:B-1----:R-:W4:Y:S06]  /*4d50*/  LDG.E R2, [R84.64] ;  /* 0x0000000654027981 */ /* 0x002f2c000c1e1900 */
[----:B------:R-:W1:Y:S06]  /*4d60*/  LDSM.16.M88.4 R80, [R170+0x18800] ;  /* 0x01880000aa50783b */ /* 0x000e6c0000000200 */
        /* <DEDUP_REMOVED lines=11> */
[----:B------:R-:W1:Y:S06]  /*4e20*/  LDSM.16.M88.4 R72, [R172+0x18800] ;  /* 0x01880000ac48783b */ /* 0x000e6c0000000200 */
[----:B------:R-:W-:Y:S01]  /*4e30*/  LDSM.16.M88.4 R80, [R171+0x18000] ;  /* 0x01800000ab50783b */ /* 0x000fe20000000200 */
[C---:B---3--:R-:W-:Y:S08]  /*4e40*/  HMMA.16816.F32 R4, R68.reuse, R76, R4 ;  /* 0x0000004c4404723c */ /* 0x048ff00000001804 */
        /* <DEDUP_REMOVED lines=42> */
[C---:B------:R-:W-:Y:S08]  /*50f0*/  HMMA.16816.F32 R8, R72.reuse, R82, R8 ;  /* 0x000000524808723c */ /* 0x040ff00000001808 */
[C---:B-1----:R-:W-:Y:S08]  /*5100*/  HMMA.16816.F32 R12, R72.reuse, R68, R12 ;  /* 0x00000044480c723c */ /* 0x042ff0000000180c */
[----:B------:R-:W-:Y:S01]  /*5110*/  HMMA.16816.F32 R16, R72, R70, R16 ;  /* 0x000000464810723c */ /* 0x000fe20000001810 */
[----:B------:R-:W-:Y:S06]  /*5120*/  LDSM.16.M88.4 R68, [R177+0x10000] ;  /* 0x01000000b144783b */ /* 0x000fec0000000200 */
[----:B------:R-:W1:Y:S02]  /*5130*/  LDSM.16.M88.4 R72, [R170+0x1c000] ;  /* 0x01c00000aa48783b */ /* 0x000e640000000200 */
[C---:B-1----:R-:W-:Y:S08]  /*5140*/  HMMA.16816.F32 R4, R68.reuse, R72, R4 ;  /* 0x000000484404723c */ /* 0x042ff00000001804 */
[C---:B------:R-:W-:Y:S01]  /*5150*/  HMMA.16816.F32 R8, R68.reuse, R74, R8 ;  /* 0x0000004a4408723c */ /* 0x040fe20000001808 */
[----:B------:R-:W-:Y:S07]  /*5160*/  LDSM.16.M88.4 R72, [R172+0x1c000] ;  /* 0x01c00000ac48783b */ /* 0x000fee0000000200 */
[C---:B------:R-:W-:Y:S08]  /*5170*/  HMMA.16816.F32 R12, R68.reuse, R76, R12 ;  /* 0x0000004c440c723c */ /* 0x040ff0000000180c */
[----:B------:R-:W-:Y:S01]  /*5180*/  HMMA.16816.F32 R16, R68, R78, R16 ;  /* 0x0000004e4410723c */ /* 0x000fe20000001810 */
[----:B------:R-:W1:Y:S06]  /*5190*/  LDSM.16.M88.4 R68, [R179+0x10000] ;  /* 0x01000000b344783b */ /* 0x000e6c0000000200 */
[----:B------:R-:W3:Y:S01]  /*51a0*/  LDSM.16.M88.4 R76, [R172+0x1c800] ;  /* 0x01c80000ac4c783b */ /* 0x000ee20000000200 */
[C---:B-1----:R-:W-:Y:S08]  /*51b0*/  HMMA.16816.F32 R4, R68.reuse, R72, R4 ;  /* 0x000000484404723c */ /* 0x042ff00000001804 */
[C---:B------:R-:W-:Y:S01]  /*51c0*/  HMMA.16816.F32 R8, R68.reuse, R74, R8 ;  /* 0x0000004a4408723c */ /* 0x040fe20000001808 */
[----:B------:R-:W-:Y:S07]  /*51d0*/  LDSM.16.M88.4 R72, [R171+0x1c000] ;  /* 0x01c00000ab48783b */ /* 0x000fee0000000200 */
[C---:B---3--:R-:W-:Y:S08]  /*51e0*/  HMMA.16816.F32 R12, R68.reuse, R76, R12 ;  /* 0x0000004c440c723c */ /* 0x048ff0000000180c */
[----:B------:R-:W-:Y:S01]  /*51f0*/  HMMA.16816.F32 R16, R68, R78, R16 ;  /* 0x0000004e4410723c */ /* 0x000fe20000001810 */
[----:B------:R-:W1:Y:S06]  /*5200*/  LDSM.16.M88.4 R68, [R178+0x10000] ;  /* 0x01000000b244783b */ /* 0x000e6c0000000200 */
[----:B------:R-:W3:Y:S01]  /*5210*/  LDSM.16.M88.4 R76, [R171+0x1c800] ;  /* 0x01c80000ab4c783b */ /* 0x000ee20000000200 */
        /* <DEDUP_REMOVED lines=112> */
.L_x_234:
        /* <DEDUP_REMOVED lines=138> */
.L_x_235:
[----:B------:R-:W-:Y:S01]  /*61c0*/  LDSM.16.M88.4 R96, [R181] ;  /* 0x00000000b560783b */ /* 0x000fe20000000200 */
[CC--:B-1----:R-:W-:Y:S03]  /*61d0*/  LEA R2, P1, R198.reuse, R188.reuse, 0x2 ;  /* 0x000000bcc6027211 */ /* 0x0c2fe600078210ff */
[----:B------:R-:W1:Y:S01]  /*61e0*/  LDSM.16.MT88.4 R16, [R0+0x12000] ;  /* 0x012000000010783b */ /* 0x000e620000004200 */
[----:B------:R-:W-:Y:S03]  /*61f0*/  LEA.HI.X.SX32 R3, R198, R189, 0x2, P1 ;  /* 0x000000bdc6037211 */ /* 0x000fe600008f16ff */
        /* <DEDUP_REMOVED lines=99> */
[----:B------:R-:W-:Y:S02]  /*6830*/  IADD3 R156, R240, 0x20, RZ ;  /* 0x00000020f09c7810 */ /* 0x000fe40007ffe0ff */
[CC--:B--2---:R-:W-:Y:S01]  /*6840*/  LEA R4, P0, R0.reuse, R188.reuse, 0x2 ;  /* 0x000000bc00047211 */ /* 0x0c4fe200078010ff */
[----:B------:R1:W-:Y:S01]  /*6850*/  RED.E.ADD.F32.FTZ.RN.STRONG.GPU [R148.64], R9 ;  /* 0x000000099400798e */ /* 0x0003e2000c10e786 */
[-C--:B------:R-:W-:Y:S02]  /*6860*/  LEA.HI.X.SX32 R7, R157, R189.reuse, 0x2, P1 ;  /* 0x000000bd9d077211 */ /* 0x080fe400008f16ff */
[-C--:B------:R-:W-:Y:S02]  /*6870*/  LEA.HI.X.SX32 R5, R0, R189.reuse, 0x2, P0 ;  /* 0x000000bd00057211 */ /* 0x080fe400000f16ff */
[-C--:B---3--:R-:W-:Y:S01]  /*6880*/  LEA R8, P0, R156, R188.reuse, 0x2 ;  /* 0x000000bc9c087211 */ /* 0x088fe200078010ff */
[----:B------:R2:W-:Y:S01]  /*6890*/  RED.E.ADD.F32.FTZ.RN.STRONG.GPU [R6.64], R10 ;  /* 0x0000000a0600798e */ /* 0x0005e2000c10e786 */
[C---:B------:R-:W-:Y:S02]  /*68a0*/  IADD3 R157, R240.reuse, 0x20, RZ ;  /* 0x00000020f09d7810 */ /* 0x040fe40007ffe0ff */
[----:B------:R-:W-:Y:S01]  /*68b0*/  IADD3 R0, R240, 0x20, RZ ;  /* 0x00000020f0007810 */ /* 0x000fe20007ffe0ff */
[----:B------:R3:W-:Y:S02]  /*68c0*/  RED.E.ADD.F32.FTZ.RN.STRONG.GPU [R4.64], R11 ;  /* 0x0000000b0400798e */ /* 0x0007e4000c10e786 */
[C---:B------:R-:W-:Y:S02]  /*68d0*/  IMAD.IADD R157, R198.reuse, 0x1, R157 ;  /* 0x00000001c69d7824 */ /* 0x040fe400078e029d */
[----:B------:R-:W-:Y:S01]  /*68e0*/  RED.E.ADD.F32.FTZ.RN.STRONG.GPU [R188.64+0x80], R16 ;  /* 0x00008010bc00798e */ /* 0x000fe2000c10e786 */
[C---:B------:R-:W-:Y:S03]  /*68f0*/  IMAD.IADD R0, R198.reuse, 0x1, R0 ;  /* 0x00000001c6007824 */ /* 0x040fe600078e0200 */
[----:B------:R4:W-:Y:S01]  /*6900*/  RED.E.ADD.F32.FTZ.RN.STRONG.GPU [R2.64+0x80], R17 ;  /* 0x000080110200798e */ /* 0x0009e2000c10e786 */
[----:B------:R-:W-:Y:S01]  /*6910*/  IMAD.IADD R0, R198, 0x1, R0 ;  /* 0x00000001c6007824 */ /* 0x000fe200078e0200 */
[-C--:B-1----:R-:W-:Y:S02]  /*6920*/  LEA.HI.X.SX32 R9, R156, R189.reuse, 0x2, P0 ;  /* 0x000000bd9c097211 */ /* 0x082fe400000f16ff */
[----:B------:R-:W-:Y:S03]  /*6930*/  IADD3 R156, R240, 0x40, RZ ;  /* 0x00000040f09c7810 */ /* 0x000fe60007ffe0ff */
[----:B------:R1:W-:Y:S01]  /*6940*/  RED.E.ADD.F32.FTZ.RN.STRONG.GPU [R8.64], R18 ;  /* 0x000000120800798e */ /* 0x0003e2000c10e786 */
[CC--:B--2---:R-:W-:Y:S01]  /*6950*/  LEA R6, P1, R157.reuse, R188.reuse, 0x2 ;  /* 0x000000bc9d067211 */ /* 0x0c4fe200078210ff */
[----:B------:R-:W-:Y:S01]  /*6960*/  IMAD.IADD R156, R198, 0x1, R156 ;  /* 0x00000001c69c7824 */ /* 0x000fe200078e029c */
[CC--:B------:R-:W-:Y:S02]  /*6970*/  LEA R10, P0, R0.reuse, R188.reuse, 0x2 ;  /* 0x000000bc000a7211 */ /* 0x0c0fe400078010ff */
[-C--:B------:R-:W-:Y:S02]  /*6980*/  LEA.HI.X.SX32 R7, R157, R189.reuse, 0x2, P1 ;  /* 0x000000bd9d077211 */ /* 0x080fe400008f16ff */
[-C--:B---3--:R-:W-:Y:S02]  /*6990*/  LEA.HI.X.SX32 R11, R0, R189.reuse, 0x2, P0 ;  /* 0x000000bd000b7211 */ /* 0x088fe400000f16ff */
[CC--:B------:R-:W-:Y:S01]  /*69a0*/  LEA R4, P1, R223.reuse, R188.reuse, 0x2 ;  /* 0x000000bcdf047211 */ /* 0x0c0fe200078210ff */
[----:B------:R2:W-:Y:S01]  /*69b0*/  RED.E.ADD.F32.FTZ.RN.STRONG.GPU [R6.64], R19 ;  /* 0x000000130600798e */ /* 0x0005e2000c10e786 */
[C---:B------:R-:W-:Y:S02]  /*69c0*/  IADD3 R157, R240.reuse, 0x40, RZ ;  /* 0x00000040f09d7810 */ /* 0x040fe40007ffe0ff */
[-C--:B------:R-:W-:Y:S01]  /*69d0*/  LEA.HI.X.SX32 R5, R223, R189.reuse, 0x2, P1 ;  /* 0x000000bddf057211 */ /* 0x080fe200008f16ff */
[----:B------:R3:W-:Y:S01]  /*69e0*/  RED.E.ADD.F32.FTZ.RN.STRONG.GPU [R10.64], R12 ;  /* 0x0000000c0a00798e */ /* 0x0007e2000c10e786 */
[C---:B------:R-:W-:Y:S02]  /*69f0*/  IADD3 R0, R240.reuse, 0x40, RZ ;  /* 0x00000040f0007810 */ /* 0x040fe40007ffe0ff */
[C---:B----4-:R-:W-:Y:S02]  /*6a00*/  IADD3 R17, R240.reuse, 0x60, RZ ;  /* 0x00000060f0117810 */ /* 0x050fe40007ffe0ff */
[----:B------:R-:W-:Y:S01]  /*6a10*/  IADD3 R16, R240, 0x60, RZ ;  /* 0x00000060f0107810 */ /* 0x000fe20007ffe0ff */
[C---:B------:R-:W-:Y:S04]  /*6a20*/  IMAD.IADD R0, R198.reuse, 0x1, R0 ;  /* 0x00000001c6007824 */ /* 0x040fe800078e0200 */
[C---:B------:R-:W-:Y:S02]  /*6a30*/  IMAD.IADD R0, R198.reuse, 0x1, R0 ;  /* 0x00000001c6007824 */ /* 0x040fe400078e0200 */
[----:B------:R-:W-:Y:S01]  /*6a40*/  IMAD.IADD R16, R198, 0x1, R16 ;  /* 0x00000001c6107824 */ /* 0x000fe200078e0210 */
[CC--:B-1----:R-:W-:Y:S04]  /*6a50*/  LEA R8, P2, R224.reuse, R188.reuse, 0x2 ;  /* 0x000000bce0087211 */ /* 0x0c2fe800078410ff */
[-C--:B------:R-:W-:Y:S05]  /*6a60*/  LEA.HI.X.SX32 R9, R224, R189.reuse, 0x2, P2 ;  /* 0x000000bde0097211 */ /* 0x080fea00010f16ff */
[----:B------:R1:W-:Y:S01]  /*6a70*/  RED.E.ADD.F32.FTZ.RN.STRONG.GPU [R8.64], R13 ;  /* 0x0000000d0800798e */ /* 0x0003e2000c10e786 */
[CC--:B--2---:R-:W-:Y:S03]  /*6a80*/  LEA R6, P0, R229.reuse, R188.reuse, 0x2 ;  /* 0x000000bce5067211 */ /* 0x0c4fe600078010ff */
[----:B------:R2:W-:Y:S01]  /*6a90*/  RED.E.ADD.F32.FTZ.RN.STRONG.GPU [R4.64], R14 ;  /* 0x0000000e0400798e */ /* 0x0005e2000c10e786 */
[-C--:B------:R-:W-:Y:S02]  /*6aa0*/  LEA.HI.X.SX32 R7, R229, R189.reuse, 0x2, P0 ;  /* 0x000000bde5077211 */ /* 0x080fe400000f16ff */
[----:B---3--:R-:W-:Y:S03]  /*6ab0*/  IADD3 R12, R240, 0x80, RZ ;  /* 0x00000080f00c7810 */ /* 0x008fe60007ffe0ff */
[----:B------:R3:W-:Y:S04]  /*6ac0*/  RED.E.ADD.F32.FTZ.RN.STRONG.GPU [R6.64], R15 ;  /* 0x0000000f0600798e */ /* 0x0007e8000c10e786 */
[----:B------:R-:W-:Y:S04]  /*6ad0*/  RED.E.ADD.F32.FTZ.RN.STRONG.GPU [R188.64+0x100], R68 ;  /* 0x00010044bc00798e */ /* 0x000fe8000c10e786 */
[----:B------:R-:W-:Y:S01]  /*6ae0*/  RED.E.ADD.F32.FTZ.RN.STRONG.GPU [R2.64+0x100], R69 ;  /* 0x000100450200798e */ /* 0x000fe2000c10e786 */
[CC--:B-1----:R-:W-:Y:S02]  /*6af0*/  LEA R8, P2, R222.reuse, R188.reuse, 0x2 ;  /* 0x000000bcde087211 */ /* 0x0c2fe400078410ff */
[CC--:B--2---:R-:W-:Y:S02]  /*6b00*/  LEA R4, P0, R157.reuse, R188.reuse, 0x2 ;  /* 0x000000bc9d047211 */ /* 0x0c4fe400078010ff */
[-C--:B------:R-:W-:Y:S02]  /*6b10*/  LEA.HI.X.SX32 R9, R222, R189.reuse, 0x2, P2 ;  /* 0x000000bdde097211 */ /* 0x080fe400010f16ff */
[-C--:B------:R-:W-:Y:S02]  /*6b20*/  LEA.HI.X.SX32 R5, R157, R189.reuse, 0x2, P0 ;  /* 0x000000bd9d057211 */ /* 0x080fe400000f16ff */
[-C--:B---3--:R-:W-:Y:S02]  /*6b30*/  LEA R6, P1, R156, R188.reuse, 0x2 ;  /* 0x000000bc9c067211 */ /* 0x088fe400078210ff */
[-C--:B------:R-:W-:Y:S01]  /*6b40*/  LEA R10, P0, R0, R188.reuse, 0x2 ;  /* 0x000000bc000a7211 */ /* 0x080fe200078010ff */
[----:B------:R1:W-:Y:S01]  /*6b50*/  RED.E.ADD.F32.FTZ.RN.STRONG.GPU [R4.64], R70 ;  /* 0x000000460400798e */ /* 0x0003e2000c10e786 */
[-C--:B------:R-:W-:Y:S02]  /*6b60*/  LEA.HI.X.SX32 R7, R156, R189.reuse, 0x2, P1 ;  /* 0x000000bd9c077211 */ /* 0x080fe400008f16ff */
[-C--:B------:R-:W-:Y:S02]  /*6b70*/  LEA.HI.X.SX32 R11, R0, R189.reuse, 0x2, P0 ;  /* 0x000000bd000b7211 */ /* 0x080fe400000f16ff */
[----:B------:R-:W-:Y:S01]  /*6b80*/  IADD3 R0, R240, 0x60, RZ ;  /* 0x00000060f0007810 */ /* 0x000fe20007ffe0ff */
[----:B------:R2:W-:Y:S04]  /*6b90*/  RED.E.ADD.F32.FTZ.RN.STRONG.GPU [R6.64], R71 ;  /* 0x000000470600798e */ /* 0x0005e8000c10e786 */
[----:B------:R-:W-:Y:S01]  /*6ba0*/  RED.E.ADD.F32.FTZ.RN.STRONG.GPU [R10.64], R72 ;  /* 0x000000480a00798e */ /* 0x000fe2000c10e786 */
[C---:B------:R-:W-:Y:S03]  /*6bb0*/  IMAD.IADD R0, R198.reuse, 0x1, R0 ;  /* 0x00000001c6007824 */ /* 0x040fe600078e0200 */
[----:B------:R3:W-:Y:S01]  /*6bc0*/  RED.E.ADD.F32.FTZ.RN.STRONG.GPU [R8.64], R73 ;  /* 0x000000490800798e */ /* 0x0007e2000c10e786 */
[----:B------:R-:W-:Y:S03]  /*6bd0*/  IMAD.IADD R0, R198, 0x1, R0 ;  /* 0x00000001c6007824 */ /* 0x000fe600078e0200 */
        /* <DEDUP_REMOVED lines=19> */
[----:B------:R-:W-:Y:S01]  /*6d10*/  IMAD.IADD R0, R198, 0x1, R252 ;  /* 0x00000001c6007824 */ /* 0x000fe200078e02fc */
[----:B------:R-:W-:Y:S04]  /*6d20*/  LDSM.16.MT88.4 R16, [R168+0x2000] ;  /* 0x00200000a810783b */ /* 0x000fe80000004200 */
[----:B------:R2:W-:Y:S04]  /*6d30*/  RED.E.ADD.F32.FTZ.RN.STRONG.GPU [R6.64], R83 ;  /* 0x000000530600798e */ /* 0x0005e8000c10e786 */
[----:B------:R-:W-:Y:S04]  /*6d40*/  RED.E.ADD.F32.FTZ.RN.STRONG.GPU [R10.64], R76 ;  /* 0x0000004c0a00798e */ /* 0x000fe8000c10e786 */
[----:B------:R3:W-:Y:S04]  /*6d50*/  RED.E.ADD.F32.FTZ.RN.STRONG.GPU [R8.64], R77 ;  /* 0x0000004d0800798e */ /* 0x0007e8000c10e786 */
[----:B------:R-:W-:Y:S01]  /*6d60*/  LDSM.16.MT88.4 R80, [R173+0x1e800] ;  /* 0x01e80000ad50783b */ /* 0x000fe20000004200 */
[CC--:B-1----:R-:W-:Y:S04]  /*6d70*/  LEA R4, P1, R219.reuse, R188.reuse, 0x2 ;  /* 0x000000bcdb047211 */ /* 0x0c2fe800078210ff */
[-C--:B------:R-:W-:Y:S05]  /*6d80*/  LEA.HI.X.SX32 R5, R219, R189.reuse, 0x2, P1 ;  /* 0x000000bddb057211 */ /* 0x080fea00008f16ff */
[----:B------:R1:W-:Y:S01]  /*6d90*/  RED.E.ADD.F32.FTZ.RN.STRONG.GPU [R4.64], R78 ;  /* 0x0000004e0400798e */ /* 0x0003e2000c10e786 */
[CC--:B--2---:R-:W-:Y:S04]  /*6da0*/  LEA R6, P0, R227.reuse, R188.reuse, 0x2 ;  /* 0x000000bce3067211 */ /* 0x0c4fe800078010ff */
        /* <DEDUP_REMOVED lines=9> */
[-C--:B------:R-:W-:Y:S02]  /*6e40*/  LEA R10, P0, R0, R188.reuse, 0x2 ;  /* 0x000000bc000a7211 */ /* 0x080fe400078010ff */
[----:B------:R-:W-:Y:S01]  /*6e50*/  IADD3 R12, R240, 0xa0, RZ ;  /* 0x000000a0f00c7810 */ /* 0x000fe20007ffe0ff */
[----:B------:R1:W-:Y:S01]  /*6e60*/  RED.E.ADD.F32.FTZ.RN.STRONG.GPU [R4.64], R86 ;  /* 0x000000560400798e */ /* 0x0003e2000c10e786 */
[-C--:B--2---:R-:W-:Y:S02]  /*6e70*/  LEA R6, P1, R252, R188.reuse, 0x2 ;  /* 0x000000bcfc067211 */ /* 0x084fe400078210ff */
[-C--:B------:R-:W-:Y:S01]  /*6e80*/  LEA.HI.X.SX32 R11, R0, R189.reuse, 0x2, P0 ;  /* 0x000000bd000b7211 */ /* 0x080fe200000f16ff */
[----:B------:R-:W-:Y:S01]  /*6e90*/  IMAD.IADD R0, R198, 0x1, R251 ;  /* 0x00000001c6007824 */ /* 0x000fe200078e02fb */
[-C--:B------:R-:W-:Y:S05]  /*6ea0*/  LEA.HI.X.SX32 R7, R252, R189.reuse, 0x2, P1 ;  /* 0x000000bdfc077211 */ /* 0x080fea00008f16ff */
[----:B------:R2:W-:Y:S04]  /*6eb0*/  RED.E.ADD.F32.FTZ.RN.STRONG.GPU [R6.64], R87 ;  /* 0x000000570600798e */ /* 0x0005e8000c10e786 */
[----:B------:R3:W-:Y:S04]  /*6ec0*/  RED.E.ADD.F32.FTZ.RN.STRONG.GPU [R10.64], R88 ;  /* 0x000000580a00798e */ /* 0x0007e8000c10e786 */
[----:B------:R4:W-:Y:S04]  /*6ed0*/  RED.E.ADD.F32.FTZ.RN.STRONG.GPU [R8.64], R89 ;  /* 0x000000590800798e */ /* 0x0009e8000c10e786 */
[----:B------:R-:W-:Y:S01]  /*6ee0*/  LDSM.16.MT88.4 R84, [R168+0x2800] ;  /* 0x00280000a854783b */ /* 0x000fe20000004200 */
[CC--:B-1----:R-:W-:Y:S04]  /*6ef0*/  LEA R4, P1, R217.reuse, R188.reuse, 0x2 ;  /* 0x000000bcd9047211 */ /* 0x0c2fe800078210ff */
[-C--:B------:R-:W-:Y:S05]  /*6f00*/  LEA.HI.X.SX32 R5, R217, R189.reuse, 0x2, P1 ;  /* 0x000000bdd9057211 */ /* 0x080fea00008f16ff */
[----:B------:R1:W-:Y:S01]  /*6f10*/  RED.E.ADD.F32.FTZ.RN.STRONG.GPU [R4.64], R90 ;  /* 0x0000005a0400798e */ /* 0x0003e2000c10e786 */
[CC--:B--2---:R-:W-:Y:S04]  /*6f20*/  LEA R6, P0, R226.reuse, R188.reuse, 0x2 ;  /* 0x000000bce2067211 */ /* 0x0c4fe800078010ff */
        /* <DEDUP_REMOVED lines=12> */
[----:B------:R-:W-:Y:S04]  /*6ff0*/  LDSM.16.MT88.4 R12, [R173+0x1e000] ;  /* 0x01e00000ad0c783b */ /* 0x000fe80000004200 */
[----:B------:R1:W-:Y:S01]  /*7000*/  RED.E.ADD.F32.FTZ.RN.STRONG.GPU [R4.64], R98 ;  /* 0x000000620400798e */ /* 0x0003e2000c10e786 */
[CC--:B--2---:R-:W-:Y:S03]  /*7010*/  LEA R6, P2, R216.reuse, R188.reuse, 0x2 ;  /* 0x000000bcd8067211 */ /* 0x0c4fe600078410ff */
[----:B------:R-:W-:Y:S01]  /*7020*/  RED.E.ADD.F32.FTZ.RN.STRONG.GPU [R10.64], R99 ;  /* 0x000000630a00798e */ /* 0x000fe2000c10e786 */
[-C--:B------:R-:W-:Y:S03]  /*7030*/  LEA.HI.X.SX32 R7, R216, R189.reuse, 0x2, P2 ;  /* 0x000000bdd8077211 */ /* 0x080fe600010f16ff */
[----:B------:R-:W-:Y:S01]  /*7040*/  RED.E.ADD.F32.FTZ.RN.STRONG.GPU [R8.64], R92 ;  /* 0x0000005c0800798e */ /* 0x000fe2000c10e786 */
[CC--:B---3--:R-:W-:Y:S03]  /*7050*/  LEA R2, P0, R225.reuse, R188.reuse, 0x2 ;  /* 0x000000bce1027211 */ /* 0x0c8fe600078010ff */
[----:B------:R-:W-:Y:S01]  /*7060*/  RED.E.ADD.F32.FTZ.RN.STRONG.GPU [R6.64], R93 ;  /* 0x0000005d0600798e */ /* 0x000fe2000c10e786 */
[-C--:B------:R-:W-:Y:S02]  /*7070*/  LEA.HI.X.SX32 R3, R225, R189.reuse, 0x2, P0 ;  /* 0x000000bde1037211 */ /* 0x080fe400000f16ff */
[----:B------:R-:W-:Y:S01]  /*7080*/  ISETP.NE.U32.AND P0, PT, R0, 0x1, PT ;  /* 0x000000010000780c */ /* 0x000fe20003f05070 */
[----:B------:R-:W-:Y:S01]  /*7090*/  LDSM.16.MT88.4 R8, [R168] ;  /* 0x00000000a808783b */ /* 0x000fe20000004200 */
[----:B------:R-:W-:Y:S05]  /*70a0*/  @P6 IADD3 R0, P2, R209, -0x100, RZ ;  /* 0xffffff00d1006810 */ /* 0x000fea0007f5e0ff */
[----:B------:R-:W-:Y:S01]  /*70b0*/  @P6 IMAD.MOV.U32 R209, RZ, RZ, R0 ;  /* 0x000000ffffd16224 */ /* 0x000fe200078e0000 */
[C---:B------:R-:W-:Y:S02]  /*70c0*/  IADD3 R0, R168.reuse, -0x6000, RZ ;  /* 0xffffa000a8007810 */ /* 0x040fe40007ffe0ff */
[C---:B-1----:R-:W-:Y:S03]  /*70d0*/  LEA R4, P1, R215.reuse, R188, 0x2 ;  /* 0x000000bcd7047211 */ /* 0x042fe600078210ff */
[----:B------:R-:W-:Y:S02]  /*70e0*/  @P0 IADD3 R0, R168, 0x6000, RZ ;  /* 0x00006000a8000810 */ /* 0x000fe40007ffe0ff */
        /* <DEDUP_REMOVED lines=71> */
[----:B------:R-:W2:Y:S01]  /*7560*/  LDL R97, [R1+0x8] ;  /* 0x0000080001617983 */ /* 0x000ea20000100800 */
        /* <DEDUP_REMOVED lines=146> */
[----:B------:R4:W-:Y:S01]  /*7e90*/  STS [R247+0xb400], R62 ;  /* 0x00b4003ef7007388 */ /* 0x0009e20000000800 */
[----:B--2---:R-:W-:-:S13]  /*7ea0*/  ISETP.NE.AND P0, PT, R97, -0x1, PT ;  /* 0xffffffff6100780c */ /* 0x004fda0003f05270 */
[----:B---3--:R-:W-:-:S05]  /*7eb0*/  @P0 IADD3 R0, R242, R97, RZ ;  /* 0x00000061f2000210 */ /* 0x008fca0007ffe0ff */
[----:B------:R-:W-:-:S04]  /*7ec0*/  @P0 IMAD.WIDE.U32 R2, R0, c[0x0][0x3a0], RZ ;  /* 0x0000e80000020a25 */ /* 0x000fc800078e00ff */
[----:B------:R-:W-:Y:S01]  /*7ed0*/  @P0 IMAD R7, R0, c[0x0][0x3a4], R3 ;  /* 0x0000e90000070a24 */ /* 0x000fe200078e0203 */
[----:B------:R-:W-:Y:S01]  /*7ee0*/  @P0 MOV R6, R2 ;  /* 0x0000000200060202 */ /* 0x000fe20000000f00 */
[----:B------:R-:W-:Y:S05]  /*7ef0*/  @P0 BRA `(.L_x_237) ;  /* 0x000000a000000947 */ /* 0x000fea0003800000 */
[----:B----4-:R-:W-:Y:S01]  /*7f00*/  SHF.R.S32.HI R0, RZ, 0x1f, R242 ;  /* 0x0000001fff007819 */ /* 0x010fe200000114f2 */
        /* <DEDUP_REMOVED lines=9> */
.L_x_237:
[----:B----4-:R-:W-:-:S05]  /*7fa0*/  @P0 IADD3 R0, R242, R97, RZ ;  /* 0x00000061f2000210 */ /* 0x010fca0007ffe0ff */
        /* <DEDUP_REMOVED lines=14> */
.L_x_238:
[----:B------:R-:W2:Y:S01]  /*8090*/  LDL R65, [R1] ;  /* 0x0000000001417983 */ /* 0x000ea20000100800 */
[----:B------:R-:W-:Y:S01]  /*80a0*/  SHF.R.S32.HI R5, RZ, 0x1f, R200 ;  /* 0x0000001fff057819 */ /* 0x000fe200000114c8 */
[----:B------:R-:W-:Y:S01]  /*80b0*/  IMAD R11, R243, -0x40, R210 ;  /* 0xffffffc0f30b7824 */ /* 0x000fe200078e02d2 */
[----:B------:R-:W-:Y:S01]  /*80c0*/  MOV R4, R200 ;  /* 0x000000c800047202 */ /* 0x000fe20000000f00 */
[----:B------:R-:W-:Y:S01]  /*80d0*/  BAR.SYNC.DEFER_BLOCKING 0x0 ;  /* 0x0000000000007b1d */ /* 0x000fe20000010000 */
[----:B------:R-:W-:Y:S02]  /*80e0*/  SHF.R.S32.HI R26, RZ, 0x1f, R244 ;  /* 0x0000001fff1a7819 */ /* 0x000fe400000114f4 */
[----:B------:R-:W-:Y:S02]  /*80f0*/  ISETP.GE.AND P4, PT, R241, R11, PT ;  /* 0x0000000bf100720c */ /* 0x000fe40003f86270 */
[----:B------:R-:W-:Y:S01]  /*8100*/  SHF.R.S32.HI R64, RZ, 0x1f, R241 ;  /* 0x0000001fff407819 */ /* 0x000fe200000114f1 */
[----:B------:R-:W-:Y:S01]  /*8110*/  BSSY B0, `(.L_x_239) ;  /* 0x0000026000007945 */ /* 0x000fe20003800000 */
[----:B------:R1:W3:Y:S04]  /*8120*/  LDS.128 R36, [R192+0x13000] ;  /* 0x01300000c0247984 */ /* 0x0002e80000000c00 */
[----:B------:R1:W4:Y:S04]  /*8130*/  LDS.128 R32, [R192+0x15000] ;  /* 0x01500000c0207984 */ /* 0x0003280000000c00 */
[----:B------:R1:W1:Y:S04]  /*8140*/  LDS.128 R28, [R192+0x17000] ;  /* 0x01700000c01c7984 */ /* 0x0002680000000c00 */
[----:B------:R1:W1:Y:S04]  /*8150*/  LDS.128 R48, [R192+0x18000] ;  /* 0x01800000c0307984 */ /* 0x0002680000000c00 */
[----:B------:R1:W1:Y:S04]  /*8160*/  LDS.128 R60, [R192+0x19000] ;  /* 0x01900000c03c7984 */ /* 0x0002680000000c00 */
[----:B------:R1:W1:Y:S04]  /*8170*/  LDS.128 R44, [R192+0x1a000] ;  /* 0x01a00000c02c7984 */ /* 0x0002680000000c00 */
[----:B------:R1:W1:Y:S04]  /*8180*/  LDS.128 R56, [R192+0x1b000] ;  /* 0x01b00000c0387984 */ /* 0x0002680000000c00 */
[----:B------:R1:W1:Y:S04]  /*8190*/  LDS.128 R40, [R192+0x1c000] ;  /* 0x01c00000c0287984 */ /* 0x0002680000000c00 */
[----:B------:R1:W1:Y:S01]  /*81a0*/  LDS.128 R52, [R192+0x1d000] ;  /* 0x01d00000c0347984 */ /* 0x0002620000000c00 */
[----:B--2---:R-:W-:Y:S01]  /*81b0*/  SHF.R.S32.HI R24, RZ, 0x1f, R65 ;  /* 0x0000001fff187819 */ /* 0x004fe20000011441 */
[----:B------:R-:W-:-:S04]  /*81c0*/  IMAD.WIDE.U32 R2, R65, c[0x0][0x3a0], R4 ;  /* 0x0000e80041027a25 */ /* 0x000fc800078e0004 */
[----:B------:R-:W-:Y:S01]  /*81d0*/  IMAD R0, R24, c[0x0][0x3a0], RZ ;  /* 0x0000e80018007a24 */ /* 0x000fe200078e02ff */
[----:B------:R-:W-:-:S03]  /*81e0*/  IADD3 R2, P0, R6, R2, RZ ;  /* 0x0000000206027210 */ /* 0x000fc60007f1e0ff */
[----:B------:R-:W-:-:S05]  /*81f0*/  IMAD R0, R65, c[0x0][0x3a4], R0 ;  /* 0x0000e90041007a24 */ /* 0x000fca00078e0200 */
[----:B------:R-:W-:Y:S01]  /*8200*/  IADD3.X R3, R7, R3, R0, P0, !PT ;  /* 0x0000000307037210 */ /* 0x000fe200007fe400 */
[----:B------:R-:W-:-:S04]  /*8210*/  IMAD R0, R26, c[0x0][0x3b8], RZ ;  /* 0x0000ee001a007a24 */ /* 0x000fc800078e02ff */
[C---:B------:R-:W-:Y:S02]  /*8220*/  IMAD R0, R244.reuse, c[0x0][0x3bc], R0 ;  /* 0x0000ef00f4007a24 */ /* 0x040fe400078e0200 */
[----:B------:R-:W-:-:S05]  /*8230*/  IMAD.WIDE.U32 R6, R244, c[0x0][0x3b8], R2 ;  /* 0x0000ee00f4067a25 */ /* 0x000fca00078e0002 */
[----:B------:R-:W-:Y:S01]  /*8240*/  IADD3 R10, R0, R7, RZ ;  /* 0x00000007000a7210 */ /* 0x000fe20007ffe0ff */
[----:B------:R-:W-:Y:S05]  /*8250*/  @P4 BRA `(.L_x_240) ;  /* 0x0000011000004947 */ /* 0x000fea0003800000 */
[----:B-1-34-:R-:W-:Y:S01]  /*8260*/  ISETP.GE.AND P2, PT, R200, c[0x0][0x220], PT ;  /* 0x00008800c8007a0c */ /* 0x01afe20003f46270 */
[----:B------:R-:W1:Y:S01]  /*8270*/  LDS.128 R20, [R192+0x14000] ;  /* 0x01400000c0147984 */ /* 0x000e620000000c00 */
[----:B------:R-:W-:Y:S01]  /*8280*/  MOV R3, R10 ;  /* 0x0000000a00037202 */ /* 0x000fe20000000f00 */
[----:B------:R-:W-:Y:S01]  /*8290*/  IMAD R0, R64, c[0x0][0x3a0], RZ ;  /* 0x0000e80040007a24 */ /* 0x000fe200078e02ff */
[----:B------:R-:W-:Y:S01]  /*82a0*/  ISETP.GE.AND P1, PT, R211, c[0x0][0x220], PT ;  /* 0x00008800d3007a0c */ /* 0x000fe20003f26270 */
[----:B------:R-:W2:Y:S01]  /*82b0*/  LDS.128 R16, [R192+0x16000] ;  /* 0x01600000c0107984 */ /* 0x000ea20000000c00 */
[----:B------:R-:W-:Y:S01]  /*82c0*/  IMAD.MOV.U32 R2, RZ, RZ, R6 ;  /* 0x000000ffff027224 */ /* 0x000fe200078e0006 */
[----:B------:R-:W-:Y:S01]  /*82d0*/  ISETP.GE.AND P0, PT, R212, c[0x0][0x220], PT ;  /* 0x00008800d4007a0c */ /* 0x000fe20003f06270 */
[C---:B------:R-:W-:Y:S02]  /*82e0*/  IMAD R0, R241.reuse, c[0x0][0x3a4], R0 ;  /* 0x0000e900f1007a24 */ /* 0x040fe400078e0200 */
[----:B------:R-:W-:-:S03]  /*82f0*/  IMAD.WIDE.U32 R8, R241, c[0x0][0x3a0], R2 ;  /* 0x0000e800f1087a25 */ /* 0x000fc600078e0002 */
[----:B------:R-:W3:Y:S01]  /*8300*/  @!P2 LDS.128 R12, [R192+0x12000] ;  /* 0x01200000c00ca984 */ /* 0x000ee20000000c00 */
[----:B------:R-:W-:Y:S01]  /*8310*/  IMAD.IADD R0, R0, 0x1, R9 ;  /* 0x0000000100007824 */ /* 0x000fe200078e0209 */
[----:B------:R-:W-:-:S04]  /*8320*/  LEA R2, P3, R8, c[0x0][0x340], 0x1 ;  /* 0x0000d00008027a11 */ /* 0x000fc800078608ff */
[----:B------:R-:W-:-:S05]  /*8330*/  LEA.HI.X R3, R8, c[0x0][0x344], R0, 0x1, P3 ;  /* 0x0000d10008037a11 */ /* 0x000fca00018f0c00 */
[----:B-1----:R1:W-:Y:S04]  /*8340*/  @!P1 STG.E.128 [R2.64+0x80], R20 ;  /* 0x0000801402009986 */ /* 0x0023e8000c101d06 */
[----:B--2---:R1:W-:Y:S04]  /*8350*/  @!P0 STG.E.128 [R2.64+0x100], R16 ;  /* 0x0001001002008986 */ /* 0x0043e8000c101d06 */
[----:B---3--:R1:W-:Y:S02]  /*8360*/  @!P2 STG.E.128 [R2.64], R12 ;  /* 0x0000000c0200a986 */ /* 0x0083e4000c101d06 */
.L_x_240:
[----:B-1-34-:R-:W-:Y:S05]  /*8370*/  BSYNC B0 ;  /* 0x0000000000007941 */ /* 0x01afea0003800000 */
.L_x_239:
[----:B------:R-:W-:Y:S01]  /*8380*/  IADD3 R0, R241, 0x20, RZ ;  /* 0x00000020f1007810 */ /* 0x000fe20007ffe0ff */
[----:B------:R-:W-:Y:S03]  /*8390*/  BSSY B0, `(.L_x_241) ;  /* 0x0000013000007945 */ /* 0x000fe60003800000 */
[----:B------:R-:W-:-:S13]  /*83a0*/  ISETP.GE.AND P3, PT, R0, R11, PT ;  /* 0x0000000b0000720c */ /* 0x000fda0003f66270 */
[----:B------:R-:W-:Y:S05]  /*83b0*/  @P3 BRA `(.L_x_242) ;  /* 0x0000010000003947 */ /* 0x000fea0003800000 */
[----:B------:R-:W-:Y:S02]  /*83c0*/  IADD3 R0, P0, R241, 0x20, RZ ;  /* 0x00000020f1007810 */ /* 0x000fe40007f1e0ff */
[----:B------:R-:W-:Y:S02]  /*83d0*/  MOV R3, R10 ;  /* 0x0000000a00037202 */ /* 0x000fe40000000f00 */
        /* <DEDUP_REMOVED lines=14> */
.L_x_242:
[----:B------:R-:W-:Y:S05]  /*84c0*/  BSYNC B0 ;  /* 0x0000000000007941 */ /* 0x000fea0003800000 */
.L_x_241:
[----:B-1----:R-:W-:Y:S01]  /*84d0*/  IMAD.WIDE.U32 R2, R65, c[0x0][0x3a8], R4 ;  /* 0x0000ea0041027a25 */ /* 0x002fe200078e0004 */
[----:B------:R-:W-:Y:S03]  /*84e0*/  BSSY B0, `(.L_x_243) ;  /* 0x0000018000007945 */ /* 0x000fe60003800000 */
[----:B------:R-:W-:Y:S01]  /*84f0*/  IMAD R0, R24, c[0x0][0x3a8], RZ ;  /* 0x0000ea0018007a24 */ /* 0x000fe200078e02ff */
[----:B------:R-:W-:-:S03]  /*8500*/  IADD3 R2, P0, R25, R2, RZ ;  /* 0x0000000219027210 */ /* 0x000fc60007f1e0ff */
[----:B------:R-:W-:Y:S02]  /*8510*/  IMAD R4, R65, c[0x0][0x3ac], R0 ;  /* 0x0000eb0041047a24 */ /* 0x000fe400078e0200 */
        /* <DEDUP_REMOVED lines=17> */
[----:B------:R1:W-:Y:S04]  /*8630*/  @!P2 STG.E.128 [R2.64], R48 ;  /* 0x000000300200a986 */ /* 0x0003e8000c101d06 */
[----:B------:R1:W-:Y:S04]  /*8640*/  @!P1 STG.E.128 [R2.64+0x80], R44 ;  /* 0x0000802c02009986 */ /* 0x0003e8000c101d06 */
[----:B------:R1:W-:Y:S02]  /*8650*/  @!P0 STG.E.128 [R2.64+0x100], R40 ;  /* 0x0001002802008986 */ /* 0x0003e4000c101d06 */
.L_x_244:
[----:B------:R-:W-:Y:S05]  /*8660*/  BSYNC B0 ;  /* 0x0000000000007941 */ /* 0x000fea0003800000 */
.L_x_243:
        /* <DEDUP_REMOVED lines=17> */
.L_x_215:
[----:B------:R-:W-:Y:S05]  /*8780*/  BSYNC B1 ;  /* 0x0000000000017941 */ /* 0x000fea0003800000 */
.L_x_201:
[----:B---3--:R-:W-:Y:S01]  /*8790*/  ULDC UR5, c[0x0][0x218] ;  /* 0x0000860000057ab9 */ /* 0x008fe20000000800 */
[----:B------:R-:W-:Y:S01]  /*87a0*/  IADD3 R243, R243, c[0x0][0xc], RZ ;  /* 0x00000300f3f37a10 */ /* 0x000fe20007ffe0ff */
[----:B------:R-:W-:-:S04]  /*87b0*/  UIADD3 UR5, UR5, 0x3f, URZ ;  /* 0x0000003f05057890 */ /* 0x000fc8000fffe03f */
[----:B------:R-:W-:-:S04]  /*87c0*/  USHF.R.S32.HI UR4, URZ, 0x1f, UR5 ;  /* 0x0000001f3f047899 */ /* 0x000fc80008011405 */
[----:B------:R-:W-:-:S04]  /*87d0*/  ULEA.HI UR4, UR4, UR5, URZ, 0x6 ;  /* 0x0000000504047291 */ /* 0x000fc8000f8f303f */
[----:B------:R-:W-:-:S06]  /*87e0*/  USHF.R.S32.HI UR4, URZ, 0x6, UR4 ;  /* 0x000000063f047899 */ /* 0x000fcc0008011404 */
[----:B------:R-:W-:-:S13]  /*87f0*/  ISETP.GE.AND P0, PT, R243, UR4, PT ;  /* 0x00000004f3007c0c */ /* 0x000fda000bf06270 */
[----:B------:R-:W-:Y:S01]  /*8800*/  @P0 CALL.REL.NOINC `(.L_x_245) ;  /* 0x0000001000000944 */ /* 0x000fe20003c00000 */
[----:B------:R-:W-:Y:S05]  /*8810*/  BRA `(.L_x_246) ;  /* 0xffff802000007947 */ /* 0x000fea000383ffff */
.L_x_245:
[----:B------:R-:W-:Y:S05]  /*8820*/  EXIT ;  /* 0x000000000000794d */ /* 0x000fea0003800000 */
.L_x_247:
        /* <DEDUP_REMOVED lines=13> */
.L_x_803:


//--------------------- .text._ZN5flash27flash_bwd_convert_dq_kernelI23Flash_bwd_kernel_traitsILi192ELi64ELi64ELi8ELi4ELi2ELi2ELb1ELb1EN7cutlass6half_tE19Flash_kernel_traitsILi192ELi64ELi64ELi8ES3_EEEEvNS_16Flash_bwd_paramsEi --------------------------
	.section	.text._ZN5flash27flash_bwd_convert_dq_kernelI23Flash_bwd_kernel_traitsILi192ELi64ELi64ELi8ELi4ELi2ELi2ELb1ELb1EN7cutlass6half_tE19Flash_kernel_traitsILi192ELi64ELi64ELi8ES3_EEEEvNS_16Flash_bwd_paramsEi,"ax",@progbits
	.sectioninfo	@"SHI_REGISTERS=96"
	.align	128
        .global         _ZN5flash27flash_bwd_convert_dq_kernelI23Flash_bwd_kernel_traitsILi192ELi64ELi64ELi8ELi4ELi2ELi2ELb1ELb1EN7cutlass6half_tE19Flash_kernel_traitsILi192ELi64ELi64ELi8ES3_EEEEvNS_16Flash_bwd_paramsEi
        .type           _ZN5flash27flash_bwd_convert_dq_kernelI23Flash_bwd_kernel_traitsILi192ELi64ELi64ELi8ELi4ELi2ELi2ELb1ELb1EN7cutlass6half_tE19Flash_kernel_traitsILi192ELi64ELi64ELi8ES3_EEEEvNS_16Flash_bwd_paramsEi,@function
        .size           _ZN5flash27flash_bwd_convert_dq_kernelI23Flash_bwd_kernel_traitsILi192ELi64ELi64ELi8ELi4ELi2ELi2ELb1ELb1EN7cutlass6half_tE19Flash_kernel_traitsILi192ELi64ELi64ELi8ES3_EEEEvNS_16Flash_bwd_paramsEi,(.L_x_804 - _ZN5flash27flash_bwd_convert_dq_kernelI23Flash_bwd_kernel_traitsILi192ELi64ELi64ELi8ELi4ELi2ELi2ELb1ELb1EN7cutlass6half_tE19Flash_kernel_traitsILi192ELi64ELi64ELi8ES3_EEEEvNS_16Flash_bwd_paramsEi)
        .other          _ZN5flash27flash_bwd_convert_dq_kernelI23Flash_bwd_kernel_traitsILi192ELi64ELi64ELi8ELi4ELi2ELi2ELb1ELb1EN7cutlass6half_tE19Flash_kernel_traitsILi192ELi64ELi64ELi8ES3_EEEEvNS_16Flash_bwd_paramsEi,@"STO_CUDA_ENTRY STV_DEFAULT"
_ZN5flash27flash_bwd_convert_dq_kernelI23Flash_bwd_kernel_traitsILi192ELi64ELi64ELi8ELi4ELi2ELi2ELb1ELb1EN7cutlass6half_tE19Flash_kernel_traitsILi192ELi64ELi64ELi8ES3_EEEEvNS_16Flash_bwd_paramsEi:
.text._ZN5flash27flash_bwd_convert_dq_kernelI23Flash_bwd_kernel_traitsILi192ELi64ELi64ELi8ELi4ELi2ELi2ELb1ELb1EN7cutlass6half_tE19Flash_kernel_traitsILi192ELi64ELi64ELi8ES3_EEEEvNS_16Flash_bwd_paramsEi:
[----:B------:R-:W-:Y:S02]  /*0000*/  MOV R1, c[0x0][0x28] ;  /* 0x00000a0000017a02 */ /* 0x000fe40000000f00 */
[----:B------:R-:W0:Y:S01]  /*0010*/  S2R R42, SR_CTAID.Y ;  /* 0x00000000002a7919 */ /* 0x000e220000002600 */
[----:B------:R-:W-:Y:S01]  /*0020*/  ISETP.NE.U32.AND P0, PT, RZ, c[0x0][0x240], PT ;  /* 0x00009000ff007a0c */ /* 0x000fe20003f05070 */
[----:B------:R-:W-:Y:S01]  /*0030*/  HFMA2.MMA R5, -RZ, RZ, 0, 2.384185791015625e-07 ;  /* 0x00000004ff057435 */ /* 0x000fe200000001ff */
[----:B------:R-:W-:Y:S01]  /*0040*/  MOV R39, 0xffffffff ;  /* 0xffffffff00277802 */ /* 0x000fe20000000f00 */
[----:B------:R-:W-:Y:S01]  /*0050*/  ULDC.64 UR6, c[0x0][0x118] ;  /* 0x0000460000067ab9 */ /* 0x000fe20000000a00 */
[----:B------:R-:W-:-:S07]  /*0060*/  ISETP.NE.AND.EX P0, PT, RZ, c[0x0][0x244], PT, P0 ;  /* 0x00009100ff007a0c */ /* 0x000fce0003f05300 */
[----:B0-----:R-:W-:-:S06]  /*0070*/  IMAD.WIDE R4, R42, R5, c[0x0][0x240] ;  /* 0x000090002a047625 */ /* 0x001fcc00078e0205 */
[----:B------:R-:W2:Y:S04]  /*0080*/  @P0 LDG.E R39, [R4.64] ;  /* 0x0000000604270981 */ /* 0x000ea8000c1e1900 */
[----:B------:R-:W2:Y:S04]  /*0090*/  @P0 LDG.E R0, [R4.64+0x4] ;  /* 0x0000040604000981 */ /* 0x000ea8000c1e1900 */
[----:B------:R-:W0:Y:S02]  /*00a0*/  S2R R3, SR_CTAID.X ;  /* 0x0000000000037919 */ /* 0x000e240000002500 */
[----:B0-----:R-:W-:-:S02]  /*00b0*/  SHF.L.U32 R3, R3, 0x6, RZ ;  /* 0x0000000603037819 */ /* 0x001fc400000006ff */
[----:B--2---:R-:W-:Y:S02]  /*00c0*/  @P0 IADD3 R0, R0, -R39, RZ ;  /* 0x8000002700000210 */ /* 0x004fe40007ffe0ff */
[----:B------:R-:W-:-:S04]  /*00d0*/  @!P0 MOV R0, c[0x0][0x214] ;  /* 0x0000850000008a02 */ /* 0x000fc80000000f00 */
[----:B------:R-:W-:-:S13]  /*00e0*/  ISETP.GT.AND P1, PT, R0, R3, PT ;  /* 0x000000030000720c */ /* 0x000fda0003f24270 */
[----:B------:R-:W-:Y:S05]  /*00f0*/  @!P1 EXIT ;  /* 0x000000000000994d */ /* 0x000fea0003800000 */
[C---:B------:R-:W-:Y:S01]  /*0100*/  ISETP.NE.AND P2, PT, R39.reuse, -0x1, PT ;  /* 0xffffffff2700780c */ /* 0x040fe20003f45270 */
[----:B------:R-:W-:Y:S01]  /*0110*/  CS2R R18, SRZ ;  /* 0x0000000000127805 */ /* 0x000fe2000001ff00 */
[----:B------:R-:W-:Y:S01]  /*0120*/  MOV R16, RZ ;  /* 0x000000ff00107202 */ /* 0x000fe20000000f00 */
        /* <DEDUP_REMOVED lines=10> */
[----:B------:R-:W-:Y:S01]  /*01d0*/  @!P2 IMAD.WIDE.U32 R6, R42, c[0x0][0x380], RZ ;  /* 0x0000e0002a06aa25 */ /* 0x000fe200078e00ff */
[----:B------:R-:W-:Y:S01]  /*01e0*/  @!P2 SHF.R.S32.HI R2, RZ, 0x1f, R42 ;  /* 0x0000001fff02a819 */ /* 0x000fe2000001142a */
[----:B------:R-:W-:Y:S01]  /*01f0*/  CS2R R30, SRZ ;  /* 0x00000000001e7805 */ /* 0x000fe2000001ff00 */
[----:B------:R-:W-:Y:S01]  /*0200*/  CS2R R66, SRZ ;  /* 0x0000000000427805 */ /* 0x000fe2000001ff00 */
[C---:B------:R-:W-:Y:S01]  /*0210*/  @P2 IMAD.WIDE.U32 R4, R39.reuse, c[0x0][0x398], RZ ;  /* 0x0000e60027042a25 */ /* 0x040fe200078e00ff */
[----:B------:R-:W-:Y:S01]  /*0220*/  @!P2 MOV R4, R6 ;  /* 0x000000060004a202 */ /* 0x000fe20000000f00 */
[----:B------:R-:W-:Y:S01]  /*0230*/  CS2R R68, SRZ ;  /* 0x0000000000447805 */ /* 0x000fe2000001ff00 */
[----:B------:R-:W0:Y:S01]  /*0240*/  S2R R6, SR_TID.X ;  /* 0x0000000000067919 */ /* 0x000e220000002100 */
[----:B------:R-:W-:Y:S01]  /*0250*/  @!P2 IMAD R9, R2, c[0x0][0x380], RZ ;  /* 0x0000e0000209aa24 */ /* 0x000fe200078e02ff */
[----:B------:R-:W-:Y:S01]  /*0260*/  CS2R R36, SRZ ;  /* 0x0000000000247805 */ /* 0x000fe2000001ff00 */
[----:B------:R-:W-:Y:S01]  /*0270*/  @P2 IMAD R2, R39, c[0x0][0x39c], R5 ;  /* 0x0000e70027022a24 */ /* 0x000fe200078e0205 */
[----:B------:R-:W-:Y:S01]  /*0280*/  CS2R R64, SRZ ;  /* 0x0000000000407805 */ /* 0x000fe2000001ff00 */
[----:B------:R-:W-:Y:S01]  /*0290*/  IMAD.MOV.U32 R5, RZ, RZ, c[0x0][0x3e0] ;  /* 0x0000f800ff057624 */ /* 0x000fe200078e00ff */
[----:B------:R-:W-:Y:S01]  /*02a0*/  MOV R90, RZ ;  /* 0x000000ff005a7202 */ /* 0x000fe20000000f00 */
[----:B------:R-:W-:Y:S01]  /*02b0*/  @!P2 IMAD R9, R42, c[0x0][0x384], R9 ;  /* 0x0000e1002a09aa24 */ /* 0x000fe200078e0209 */
[----:B------:R-:W-:Y:S01]  /*02c0*/  CS2R R70, SRZ ;  /* 0x0000000000467805 */ /* 0x000fe2000001ff00 */
[----:B------:R-:W-:Y:S01]  /*02d0*/  CS2R R72, SRZ ;  /* 0x0000000000487805 */ /* 0x000fe2000001ff00 */
[----:B------:R-:W-:Y:S01]  /*02e0*/  ISETP.GE.AND P1, PT, R5, 0x1, PT ;  /* 0x000000010500780c */ /* 0x000fe20003f26270 */
[----:B------:R-:W-:Y:S01]  /*02f0*/  CS2R R74, SRZ ;  /* 0x00000000004a7805 */ /* 0x000fe2000001ff00 */
[----:B------:R-:W1:Y:S01]  /*0300*/  S2R R5, SR_CTAID.Z ;  /* 0x0000000000057919 */ /* 0x000e620000002700 */
[----:B------:R-:W-:Y:S01]  /*0310*/  @!P2 IADD3 R2, R7, R9, RZ ;  /* 0x000000090702a210 */ /* 0x000fe20007ffe0ff */
[----:B------:R-:W-:Y:S01]  /*0320*/  CS2R R78, SRZ ;  /* 0x00000000004e7805 */ /* 0x000fe2000001ff00 */
[----:B------:R-:W-:Y:S01]  /*0330*/  SHF.R.S32.HI R7, RZ, 0x1f, R3 ;  /* 0x0000001fff077819 */ /* 0x000fe20000011403 */
[----:B------:R-:W-:Y:S01]  /*0340*/  CS2R R8, SRZ ;  /* 0x0000000000087805 */ /* 0x000fe2000001ff00 */
[----:B------:R-:W-:Y:S01]  /*0350*/  MOV R76, RZ ;  /* 0x000000ff004c7202 */ /* 0x000fe20000000f00 */
[----:B------:R-:W-:Y:S01]  /*0360*/  CS2R R80, SRZ ;  /* 0x0000000000507805 */ /* 0x000fe2000001ff00 */
[----:B------:R-:W-:Y:S01]  /*0370*/  IMAD.MOV.U32 R82, RZ, RZ, RZ ;  /* 0x000000ffff527224 */ /* 0x000fe200078e00ff */
[----:B0-----:R-:W-:-:S04]  /*0380*/  SHF.R.S32.HI R77, RZ, 0x1f, R6 ;  /* 0x0000001fff4d7819 */ /* 0x001fc80000011406 */
[CC--:B------:R-:W-:Y:S02]  /*0390*/  LEA.HI R46, R77.reuse, R6.reuse, RZ, 0x5 ;  /* 0x000000064d2e7211 */ /* 0x0c0fe400078f28ff */
[----:B------:R-:W-:Y:S02]  /*03a0*/  LEA.HI R83, R77, R6, RZ, 0x2 ;  /* 0x000000064d537211 */ /* 0x000fe400078f10ff */
[----:B------:R-:W-:Y:S01]  /*03b0*/  SHF.R.S32.HI R84, RZ, 0x5, R46 ;  /* 0x00000005ff547819 */ /* 0x000fe2000001142e */
[----:B------:R-:W-:Y:S05]  /*03c0*/  @!P1 BRA `(.L_x_248) ;  /* 0x00000ce000009947 */ /* 0x000fea0003800000 */
[C---:B------:R-:W-:Y:S01]  /*03d0*/  IMAD.WIDE R16, R42.reuse, 0x80, RZ ;  /* 0x000000802a107825 */ /* 0x040fe200078e02ff */
[----:B------:R-:W-:Y:S01]  /*03e0*/  MOV R40, c[0x0][0x1c0] ;  /* 0x0000700000287a02 */ /* 0x000fe20000000f00 */
[----:B------:R-:W-:Y:S01]  /*03f0*/  HFMA2.MMA R51, -RZ, RZ, 0, 0 ;  /* 0x00000000ff337435 */ /* 0x000fe200000001ff */
[----:B------:R-:W-:Y:S01]  /*0400*/  @!P2 MOV R39, 0xffffffff ;  /* 0xffffffff0027a802 */ /* 0x000fe20000000f00 */
[----:B------:R-:W-:Y:S01]  /*0410*/  IMAD.WIDE R42, R42, c[0x0][0x224], RZ ;  /* 0x000089002a2a7a25 */ /* 0x000fe200078e02ff */
[----:B------:R-:W-:Y:S01]  /*0420*/  SEL R16, R16, RZ, P0 ;  /* 0x000000ff10107207 */ /* 0x000fe20000000000 */
[----:B------:R-:W-:Y:S01]  /*0430*/  UMOV UR4, 0x2 ;  /* 0x0000000200047882 */ /* 0x000fe20000000000 */
[----:B------:R-:W-:Y:S01]  /*0440*/  SEL R38, R17, RZ, P0 ;  /* 0x000000ff11267207 */ /* 0x000fe20000000000 */
[----:B------:R-:W-:Y:S01]  /*0450*/  IMAD R17, R43, c[0x0][0x1c0], RZ ;  /* 0x000070002b117a24 */ /* 0x000fe200078e02ff */
[----:B------:R-:W-:Y:S01]  /*0460*/  IADD3 R47, P0, R3, R16, RZ ;  /* 0x00000010032f7210 */ /* 0x000fe20007f1e0ff */
[----:B------:R-:W-:Y:S01]  /*0470*/  ULDC.64 UR10, c[0x0][0x3d8] ;  /* 0x0000f600000a7ab9 */ /* 0x000fe20000000a00 */
[----:B------:R-:W-:Y:S01]  /*0480*/  SHF.R.S32.HI R16, RZ, 0x1f, R40 ;  /* 0x0000001fff107819 */ /* 0x000fe20000011428 */
[----:B------:R-:W-:Y:S01]  /*0490*/  IMAD.WIDE R40, R40, c[0x0][0x22c], RZ ;  /* 0x00008b0028287a25 */ /* 0x000fe200078e02ff */
[----:B------:R-:W-:Y:S01]  /*04a0*/  IADD3.X R49, R7, R38, RZ, P0, !PT ;  /* 0x0000002607317210 */ /* 0x000fe200007fe4ff */
[----:B------:R-:W-:Y:S01]  /*04b0*/  USHF.L.U64.HI UR4, UR10, UR4, UR11 ;  /* 0x000000040a047299 */ /* 0x000fe2000801020b */
[----:B------:R-:W-:Y:S01]  /*04c0*/  MOV R85, c[0x0][0x22c] ;  /* 0x00008b0000557a02 */ /* 0x000fe20000000f00 */
[----:B------:R-:W-:Y:S01]  /*04d0*/  IMAD R53, R42, R16, R17 ;  /* 0x000000102a357224 */ /* 0x000fe200078e0211 */
[----:B------:R-:W-:Y:S01]  /*04e0*/  ULDC.64 UR8, c[0x0][0x350] ;  /* 0x0000d40000087ab9 */ /* 0x000fe20000000a00 */
[----:B------:R-:W-:-:S02]  /*04f0*/  IMAD R38, R49, c[0x0][0x1c0], RZ ;  /* 0x0000700031267a24 */ /* 0x000fc400078e02ff */
[----:B------:R-:W-:-:S04]  /*0500*/  IMAD.WIDE.U32 R42, R42, c[0x0][0x1c0], RZ ;  /* 0x000070002a2a7a25 */ /* 0x000fc800078e00ff */
[----:B------:R-:W-:Y:S02]  /*0510*/  IMAD R55, R16, R47, R38 ;  /* 0x0000002f10377224 */ /* 0x000fe400078e0226 */
[----:B------:R-:W-:-:S04]  /*0520*/  IMAD.WIDE.U32 R16, R47, c[0x0][0x1c0], RZ ;  /* 0x000070002f107a25 */ /* 0x000fc800078e00ff */
[----:B------:R-:W-:Y:S01]  /*0530*/  IMAD.IADD R48, R43, 0x1, R53 ;  /* 0x000000012b307824 */ /* 0x000fe200078e0235 */
[----:B------:R-:W-:Y:S01]  /*0540*/  IADD3 R43, R17, R55, RZ ;  /* 0x00000037112b7210 */ /* 0x000fe20007ffe0ff */
[-C--:B------:R-:W-:Y:S01]  /*0550*/  IMAD R50, R41, R39.reuse, RZ ;  /* 0x0000002729327224 */ /* 0x080fe200078e02ff */
[----:B------:R-:W-:Y:S01]  /*0560*/  SHF.R.S32.HI R17, RZ, 0x1f, R85 ;  /* 0x0000001fff117819 */ /* 0x000fe20000011455 */
[----:B------:R-:W-:-:S04]  /*0570*/  IMAD.WIDE.U32 R44, R40, R39, RZ ;  /* 0x00000027282c7225 */ /* 0x000fc800078e00ff */
[----:B------:R-:W-:-:S04]  /*0580*/  IMAD.WIDE.U32 R38, R42, c[0x0][0x22c], RZ ;  /* 0x00008b002a267a25 */ /* 0x000fc800078e00ff */
[----:B------:R-:W-:Y:S02]  /*0590*/  IMAD R51, R40, R51, R50 ;  /* 0x0000003328337224 */ /* 0x000fe400078e0232 */
[----:B------:R-:W-:Y:S02]  /*05a0*/  IMAD R48, R48, c[0x0][0x22c], RZ ;  /* 0x00008b0030307a24 */ /* 0x000fe400078e02ff */
[----:B------:R-:W-:Y:S01]  /*05b0*/  IMAD R50, R43, c[0x0][0x22c], RZ ;  /* 0x00008b002b327a24 */ /* 0x000fe200078e02ff */
[----:B------:R-:W-:Y:S01]  /*05c0*/  SEL R43, R38, R44, !P2 ;  /* 0x0000002c262b7207 */ /* 0x000fe20005000000 */
[----:B------:R-:W-:Y:S01]  /*05d0*/  IMAD R38, R17, R42, R48 ;  /* 0x0000002a11267224 */ /* 0x000fe200078e0230 */
[----:B------:R-:W-:Y:S01]  /*05e0*/  IADD3 R44, R45, R51, RZ ;  /* 0x000000332d2c7210 */ /* 0x000fe20007ffe0ff */
[----:B------:R-:W-:Y:S01]  /*05f0*/  IMAD R53, R17, R16, R50 ;  /* 0x0000001011357224 */ /* 0x000fe200078e0232 */
[----:B------:R-:W-:Y:S01]  /*0600*/  LOP3.LUT R45, R46, 0xffffffe0, RZ, 0xc0, !PT ;  /* 0xffffffe02e2d7812 */ /* 0x000fe200078ec0ff */
[----:B------:R-:W-:Y:S01]  /*0610*/  IMAD.WIDE.U32 R16, R16, c[0x0][0x22c], RZ ;  /* 0x00008b0010107a25 */ /* 0x000fe200078e00ff */
[----:B------:R-:W-:-:S02]  /*0620*/  @!P2 IADD3 R44, R39, R38, RZ ;  /* 0x00000026272ca210 */ /* 0x000fc40007ffe0ff */
[----:B------:R-:W-:Y:S01]  /*0630*/  IADD3 R45, -R45, R6, RZ ;  /* 0x000000062d2d7210 */ /* 0x000fe20007ffe1ff */
[----:B------:R-:W-:Y:S01]  /*0640*/  IMAD R85, R85, c[0x0][0x1c0], RZ ;  /* 0x0000700055557a24 */ /* 0x000fe200078e02ff */
[----:B------:R-:W-:Y:S01]  /*0650*/  IADD3 R17, R17, R53, RZ ;  /* 0x0000003511117210 */ /* 0x000fe20007ffe0ff */
[----:B-1----:R-:W-:Y:S01]  /*0660*/  IMAD R51, R5, c[0x0][0x22c], RZ ;  /* 0x00008b0005337a24 */ /* 0x002fe200078e02ff */
[C---:B------:R-:W-:Y:S01]  /*0670*/  SHF.L.U32 R88, R16.reuse, 0x2, RZ ;  /* 0x0000000210587819 */ /* 0x040fe200000006ff */
[----:B------:R-:W-:Y:S01]  /*0680*/  IMAD.SHL.U32 R53, R85, 0x8, RZ ;  /* 0x0000000855357824 */ /* 0x000fe200078e00ff */
[----:B------:R-:W-:Y:S01]  /*0690*/  SHF.L.U64.HI R89, R16, 0x2, R17 ;  /* 0x0000000210597819 */ /* 0x000fe20000010211 */
[----:B------:R-:W-:Y:S01]  /*06a0*/  IMAD R55, R84, R85, R45 ;  /* 0x0000005554377224 */ /* 0x000fe200078e022d */
[----:B------:R-:W-:Y:S01]  /*06b0*/  IADD3 R38, P0, R51, R43, RZ ;  /* 0x0000002b33267210 */ /* 0x000fe20007f1e0ff */
[----:B------:R-:W-:Y:S01]  /*06c0*/  IMAD R49, R49, R40, RZ ;  /* 0x0000002831317224 */ /* 0x000fe200078e02ff */
[C---:B------:R-:W-:Y:S01]  /*06d0*/  IADD3 R48, R53.reuse, 0x20, R53 ;  /* 0x0000002035307810 */ /* 0x040fe20007ffe035 */
[----:B------:R-:W-:Y:S01]  /*06e0*/  IMAD.WIDE R16, R53, 0x4, R88 ;  /* 0x0000000435107825 */ /* 0x000fe200078e0258 */
[----:B------:R-:W-:-:S02]  /*06f0*/  LEA.HI.X.SX32 R39, R51, R44, 0x1, P0 ;  /* 0x0000002c33277211 */ /* 0x000fc400000f0eff */
[----:B------:R-:W-:Y:S01]  /*0700*/  IADD3 R46, R53, R48, RZ ;  /* 0x00000030352e7210 */ /* 0x000fe20007ffe0ff */
[-C--:B------:R-:W-:Y:S01]  /*0710*/  IMAD R49, R41, R47.reuse, R49 ;  /* 0x0000002f29317224 */ /* 0x080fe200078e0231 */
[----:B------:R-:W-:Y:S01]  /*0720*/  SHF.R.S32.HI R41, RZ, 0x1f, R55 ;  /* 0x0000001fff297819 */ /* 0x000fe20000011437 */
[----:B------:R-:W-:Y:S01]  /*0730*/  IMAD.WIDE.U32 R38, R40, R47, R38 ;  /* 0x0000002f28267225 */ /* 0x000fe200078e0026 */
[----:B------:R-:W-:Y:S02]  /*0740*/  IADD3 R45, R53, R46, RZ ;  /* 0x0000002e352d7210 */ /* 0x000fe40007ffe0ff */
[----:B------:R-:W-:Y:S01]  /*0750*/  SHF.L.U32 R87, R43, 0x2, RZ ;  /* 0x000000022b577819 */ /* 0x000fe200000006ff */
[----:B------:R-:W-:Y:S01]  /*0760*/  IMAD.WIDE R88, R51, 0x4, R88 ;  /* 0x0000000433587825 */ /* 0x000fe200078e0258 */
[----:B------:R-:W-:Y:S02]  /*0770*/  IADD3 R38, P0, R55, R38, RZ ;  /* 0x0000002637267210 */ /* 0x000fe40007f1e0ff */
[----:B------:R-:W-:Y:S01]  /*0780*/  IADD3 R42, R53, R45, RZ ;  /* 0x0000002d352a7210 */ /* 0x000fe20007ffe0ff */
[----:B------:R-:W-:Y:S01]  /*0790*/  IMAD.WIDE R16, R51, 0x4, R16 ;  /* 0x0000000433107825 */ /* 0x000fe200078e0210 */
[----:B------:R-:W-:-:S02]  /*07a0*/  IADD3.X R41, R41, R39, R49, P0, !PT ;  /* 0x0000002729297210 */ /* 0x000fc400007fe431 */
[----:B------:R-:W-:Y:S01]  /*07b0*/  IADD3 R40, R53, R42, RZ ;  /* 0x0000002a35287210 */ /* 0x000fe20007ffe0ff */
[----:B------:R-:W-:Y:S01]  /*07c0*/  IMAD.WIDE R88, R55, 0x4, R88 ;  /* 0x0000000437587825 */ /* 0x000fe200078e0258 */
[C---:B------:R-:W-:Y:S02]  /*07d0*/  SHF.L.U64.HI R51, R38.reuse, 0x2, R41 ;  /* 0x0000000226337819 */ /* 0x040fe40000010229 */
[----:B------:R-:W-:Y:S01]  /*07e0*/  IADD3 R39, R53, R40, RZ ;  /* 0x0000002835277210 */ /* 0x000fe20007ffe0ff */
[----:B------:R-:W-:Y:S01]  /*07f0*/  IMAD.SHL.U32 R50, R38, 0x4, RZ ;  /* 0x0000000426327824 */ /* 0x000fe200078e00ff */
[----:B------:R-:W-:Y:S01]  /*0800*/  IADD3 R86, P1, R88, R87, RZ ;  /* 0x0000005758567210 */ /* 0x000fe20007f3e0ff */
[----:B------:R-:W-:Y:S01]  /*0810*/  IMAD.WIDE R16, R55, 0x4, R16 ;  /* 0x0000000437107825 */ /* 0x000fe200078e0210 */
[----:B------:R-:W-:-:S03]  /*0820*/  SHF.L.U64.HI R55, R43, 0x2, R44 ;  /* 0x000000022b377819 */ /* 0x000fc6000001022c */
[--C-:B------:R-:W-:Y:S01]  /*0830*/  IMAD.WIDE R38, R39, 0x4, R50.reuse ;  /* 0x0000000427267825 */ /* 0x100fe200078e0232 */
[----:B------:R-:W-:Y:S02]  /*0840*/  IADD3 R87, P0, R16, R87, RZ ;  /* 0x0000005710577210 */ /* 0x000fe40007f1e0ff */
[-C--:B------:R-:W-:Y:S01]  /*0850*/  IADD3.X R88, R89, R55.reuse, RZ, P1, !PT ;  /* 0x0000003759587210 */ /* 0x080fe20000ffe4ff */
[--C-:B------:R-:W-:Y:S01]  /*0860*/  IMAD.WIDE R40, R40, 0x4, R50.reuse ;  /* 0x0000000428287825 */ /* 0x100fe200078e0232 */
[----:B------:R-:W-:Y:S02]  /*0870*/  IADD3.X R89, R17, R55, RZ, P0, !PT ;  /* 0x0000003711597210 */ /* 0x000fe400007fe4ff */
[----:B------:R-:W-:Y:S01]  /*0880*/  CS2R R16, SRZ ;  /* 0x0000000000107805 */ /* 0x000fe2000001ff00 */
[----:B------:R-:W-:-:S04]  /*0890*/  IMAD.WIDE R42, R42, 0x4, R50 ;  /* 0x000000042a2a7825 */ /* 0x000fc800078e0232 */
[----:B------:R-:W-:-:S04]  /*08a0*/  IMAD.WIDE R44, R45, 0x4, R50 ;  /* 0x000000042d2c7825 */ /* 0x000fc800078e0232 */
[----:B------:R-:W-:-:S04]  /*08b0*/  IMAD.WIDE R46, R46, 0x4, R50 ;  /* 0x000000042e2e7825 */ /* 0x000fc800078e0232 */
[----:B------:R-:W-:-:S04]  /*08c0*/  IMAD.WIDE R48, R48, 0x4, R50 ;  /* 0x0000000430307825 */ /* 0x000fc800078e0232 */
[----:B------:R-:W-:-:S06]  /*08d0*/  IMAD.WIDE R50, R85, 0x20, R50 ;  /* 0x0000002055327825 */ /* 0x000fcc00078e0232 */
[----:B------:R-:W-:-:S05]  /*08e0*/  IMAD.WIDE R50, R53, 0x4, R50 ;  /* 0x0000000435327825 */ /* 0x000fca00078e0232 */
.L_x_249:
[----:B------:R-:W-:-:S04]  /*08f0*/  IADD3 R52, P0, R50, UR8, RZ ;  /* 0x0000000832347c10 */ /* 0x000fc8000ff1e0ff */
[----:B------:R-:W-:-:S05]  /*0900*/  IADD3.X R53, R51, UR9, RZ, P0, !PT ;  /* 0x0000000933357c10 */ /* 0x000fca00087fe4ff */
[C---:B------:R-:W-:Y:S01]  /*0910*/  IMAD.WIDE R54, R85.reuse, 0x20, R52 ;  /* 0x0000002055367825 */ /* 0x040fe200078e0234 */
[----:B------:R-:W-:Y:S01]  /*0920*/  IADD3 R92, P0, R86, UR8, RZ ;  /* 0x00000008565c7c10 */ /* 0x000fe2000ff1e0ff */
[----:B------:R0:W2:Y:S04]  /*0930*/  LDG.E R53, [R52.64] ;  /* 0x0000000634357981 */ /* 0x0000a8000c1e1900 */
[----:B------:R-:W-:Y:S02]  /*0940*/  IMAD.WIDE R56, R85, 0x20, R54 ;  /* 0x0000002055387825 */ /* 0x000fe400078e0236 */
[----:B------:R1:W3:Y:S01]  /*0950*/  LDG.E R54, [R54.64] ;  /* 0x0000000636367981 */ /* 0x0002e2000c1e1900 */
[----:B------:R-:W-:-:S03]  /*0960*/  IADD3.X R93, R88, UR9, RZ, P0, !PT ;  /* 0x00000009585d7c10 */ /* 0x000fc600087fe4ff */
[C---:B------:R-:W-:Y:S02]  /*0970*/  IMAD.WIDE R58, R85.reuse, 0x20, R56 ;  /* 0x00000020553a7825 */ /* 0x040fe400078e0238 */
[----:B------:R4:W5:Y:S04]  /*0980*/  LDG.E R57, [R56.64] ;  /* 0x0000000638397981 */ /* 0x000968000c1e1900 */
[----:B------:R4:W5:Y:S01]  /*0990*/  LDG.E R91, [R58.64] ;  /* 0x000000063a5b7981 */ /* 0x000962000c1e1900 */
[----:B------:R-:W-:Y:S01]  /*09a0*/  IMAD.WIDE R60, R85, 0x20, R58 ;  /* 0x00000020553c7825 */ /* 0x000fe200078e023a */
[----:B0-----:R-:W-:Y:S02]  /*09b0*/  IADD3 R52, P0, R87, UR8, RZ ;  /* 0x0000000857347c10 */ /* 0x001fe4000ff1e0ff */
[----:B-1----:R-:W5:Y:S04]  /*09c0*/  LDG.E R55, [R92.64+0x80] ;  /* 0x000080065c377981 */ /* 0x002f68000c1e1900 */
[----:B----4-:R0:W4:Y:S04]  /*09d0*/  LDG.E R56, [R92.64+0x180] ;  /* 0x000180065c387981 */ /* 0x010128000c1e1900 */
[----:B------:R0:W4:Y:S01]  /*09e0*/  LDG.E R59, [R92.64] ;  /* 0x000000065c3b7981 */ /* 0x000122000c1e1900 */
[----:B------:R-:W-:-:S03]  /*09f0*/  IMAD.WIDE R62, R85, 0x20, R60 ;  /* 0x00000020553e7825 */ /* 0x000fc600078e023c */
[----:B------:R1:W4:Y:S04]  /*0a00*/  LDG.E R60, [R60.64] ;  /* 0x000000063c3c7981 */ /* 0x000328000c1e1900 */
[----:B------:R0:W4:Y:S04]  /*0a10*/  LDG.E R63, [R62.64] ;  /* 0x000000063e3f7981 */ /* 0x000128000c1e1900 */
[----:B------:R0:W4:Y:S04]  /*0a20*/  LDG.E R58, [R92.64+0x100] ;  /* 0x000100065c3a7981 */ /* 0x000128000c1e1900 */
[----:B-1----:R1:W4:Y:S01]  /*0a30*/  LDG.E R61, [R92.64+0x280] ;  /* 0x000280065c3d7981 */ /* 0x002322000c1e1900 */
[----:B---3--:R-:W-:-:S03]  /*0a40*/  FADD.FTZ R79, R54, R79 ;  /* 0x0000004f364f7221 */ /* 0x008fc60000010000 */
[----:B------:R1:W3:Y:S01]  /*0a50*/  LDG.E R54, [R92.64+0x200] ;  /* 0x000200065c367981 */ /* 0x0002e2000c1e1900 */
[----:B--2---:R-:W-:Y:S01]  /*0a60*/  FADD.FTZ R80, R53, R80 ;  /* 0x0000005035507221 */ /* 0x004fe20000010000 */
[----:B------:R-:W-:Y:S01]  /*0a70*/  IADD3.X R53, R89, UR9, RZ, P0, !PT ;  /* 0x0000000959357c10 */ /* 0x000fe200087fe4ff */
[----:B-----5:R-:W-:-:S04]  /*0a80*/  FADD.FTZ R78, R57, R78 ;  /* 0x0000004e394e7221 */ /* 0x020fc80000010000 */
[----:B0-----:R0:W2:Y:S04]  /*0a90*/  LDG.E R62, [R52.64] ;  /* 0x00000006343e7981 */ /* 0x0010a8000c1e1900 */
[----:B------:R0:W5:Y:S01]  /*0aa0*/  LDG.E R57, [R52.64+0x200] ;  /* 0x0002000634397981 */ /* 0x000162000c1e1900 */
[----:B------:R-:W-:Y:S02]  /*0ab0*/  FADD.FTZ R76, R91, R76 ;  /* 0x0000004c5b4c7221 */ /* 0x000fe40000010000 */
[----:B------:R-:W-:Y:S01]  /*0ac0*/  FADD.FTZ R73, R55, R73 ;  /* 0x0000004937497221 */ /* 0x000fe20000010000 */
[----:B------:R0:W5:Y:S04]  /*0ad0*/  LDG.E R91, [R52.64+0x80] ;  /* 0x00008006345b7981 */ /* 0x000168000c1e1900 */
[----:B-1----:R0:W5:Y:S01]  /*0ae0*/  LDG.E R93, [R52.64+0x280] ;  /* 0x00028006345d7981 */ /* 0x002162000c1e1900 */
[----:B----4-:R-:W-:-:S03]  /*0af0*/  FADD.FTZ R82, R59, R82 ;  /* 0x000000523b527221 */ /* 0x010fc60000010000 */
[----:B------:R0:W4:Y:S01]  /*0b00*/  LDG.E R59, [R52.64+0x180] ;  /* 0x00018006343b7981 */ /* 0x000122000c1e1900 */
[----:B------:R-:W-:-:S03]  /*0b10*/  FADD.FTZ R74, R63, R74 ;  /* 0x0000004a3f4a7221 */ /* 0x000fc60000010000 */
[----:B------:R0:W4:Y:S01]  /*0b20*/  LDG.E R63, [R52.64+0x100] ;  /* 0x00010006343f7981 */ /* 0x000122000c1e1900 */
[----:B------:R-:W-:Y:S02]  /*0b30*/  FADD.FTZ R75, R60, R75 ;  /* 0x0000004b3c4b7221 */ /* 0x000fe40000010000 */
[----:B------:R-:W-:Y:S02]  /*0b40*/  FADD.FTZ R65, R58, R65 ;  /* 0x000000413a417221 */ /* 0x000fe40000010000 */
[----:B------:R-:W-:Y:S02]  /*0b50*/  FADD.FTZ R31, R56, R31 ;  /* 0x0000001f381f7221 */ /* 0x000fe40000010000 */
[----:B------:R-:W-:Y:S02]  /*0b60*/  FADD.FTZ R15, R61, R15 ;  /* 0x0000000f3d0f7221 */ /* 0x000fe40000010000 */
[----:B---3--:R-:W-:Y:S01]  /*0b70*/  FADD.FTZ R23, R54, R23 ;  /* 0x0000001736177221 */ /* 0x008fe20000010000 */
[----:B------:R-:W-:-:S04]  /*0b80*/  IADD3 R54, P0, R48, UR8, RZ ;  /* 0x0000000830367c10 */ /* 0x000fc8000ff1e0ff */
[----:B------:R-:W-:Y:S02]  /*0b90*/  IADD3.X R55, R49, UR9, RZ, P0, !PT ;  /* 0x0000000931377c10 */ /* 0x000fe400087fe4ff */
[----:B0-----:R-:W-:Y:S01]  /*0ba0*/  IADD3 R52, P0, R46, UR8, RZ ;  /* 0x000000082e347c10 */ /* 0x001fe2000ff1e0ff */
[----:B--2---:R-:W-:Y:S02]  /*0bb0*/  FADD.FTZ R81, R62, R81 ;  /* 0x000000513e517221 */ /* 0x004fe40000010000 */
[----:B------:R0:W2:Y:S01]  /*0bc0*/  LDG.E R62, [R54.64] ;  /* 0x00000006363e7981 */ /* 0x0000a2000c1e1900 */
[----:B------:R-:W-:Y:S01]  /*0bd0*/  IADD3.X R53, R47, UR9, RZ, P0, !PT ;  /* 0x000000092f357c10 */ /* 0x000fe200087fe4ff */
[----:B-----5:R-:W-:Y:S02]  /*0be0*/  FADD.FTZ R22, R57, R22 ;  /* 0x0000001639167221 */ /* 0x020fe40000010000 */
[----:B------:R0:W3:Y:S04]  /*0bf0*/  LDG.E R60, [R54.64+0x80] ;  /* 0x00008006363c7981 */ /* 0x0000e8000c1e1900 */
[----:B------:R0:W5:Y:S04]  /*0c00*/  LDG.E R58, [R54.64+0x100] ;  /* 0x00010006363a7981 */ /* 0x000168000c1e1900 */
[----:B------:R0:W5:Y:S01]  /*0c10*/  LDG.E R56, [R54.64+0x180] ;  /* 0x0001800636387981 */ /* 0x000162000c1e1900 */
[----:B----4-:R-:W-:-:S03]  /*0c20*/  FADD.FTZ R30, R59, R30 ;  /* 0x0000001e3b1e7221 */ /* 0x010fc60000010000 */
[----:B------:R0:W4:Y:S04]  /*0c30*/  LDG.E R92, [R54.64+0x200] ;  /* 0x00020006365c7981 */ /* 0x000128000c1e1900 */
[----:B------:R1:W4:Y:S04]  /*0c40*/  LDG.E R61, [R52.64+0x80] ;  /* 0x00008006343d7981 */ /* 0x000328000c1e1900 */
[----:B------:R1:W4:Y:S04]  /*0c50*/  LDG.E R59, [R52.64+0x100] ;  /* 0x00010006343b7981 */ /* 0x000328000c1e1900 */
[----:B------:R1:W4:Y:S01]  /*0c60*/  LDG.E R57, [R52.64+0x180] ;  /* 0x0001800634397981 */ /* 0x000322000c1e1900 */
[----:B0-----:R-:W-:Y:S01]  /*0c70*/  IADD3 R54, P0, R44, UR8, RZ ;  /* 0x000000082c367c10 */ /* 0x001fe2000ff1e0ff */
[----:B------:R-:W-:-:S02]  /*0c80*/  FADD.FTZ R72, R91, R72 ;  /* 0x000000485b487221 */ /* 0x000fc40000010000 */
[----:B------:R-:W-:Y:S01]  /*0c90*/  FADD.FTZ R64, R63, R64 ;  /* 0x000000403f407221 */ /* 0x000fe20000010000 */
[----:B------:R1:W4:Y:S01]  /*0ca0*/  LDG.E R91, [R52.64+0x200] ;  /* 0x00020006345b7981 */ /* 0x000322000c1e1900 */
[----:B------:R-:W-:-:S03]  /*0cb0*/  IADD3.X R55, R45, UR9, RZ, P0, !PT ;  /* 0x000000092d377c10 */ /* 0x000fc600087fe4ff */
[----:B------:R1:W4:Y:S02]  /*0cc0*/  LDG.E R63, [R52.64] ;  /* 0x00000006343f7981 */ /* 0x000324000c1e1900 */
[----:B-1----:R-:W-:-:S04]  /*0cd0*/  IADD3 R52, P0, R42, UR8, RZ ;  /* 0x000000082a347c10 */ /* 0x002fc8000ff1e0ff */
[----:B------:R-:W-:Y:S01]  /*0ce0*/  IADD3.X R53, R43, UR9, RZ, P0, !PT ;  /* 0x000000092b357c10 */ /* 0x000fe200087fe4ff */
[----:B--2---:R-:W-:Y:S02]  /*0cf0*/  FADD.FTZ R71, R62, R71 ;  /* 0x000000473e477221 */ /* 0x004fe40000010000 */
[----:B------:R0:W2:Y:S01]  /*0d00*/  LDG.E R62, [R54.64] ;  /* 0x00000006363e7981 */ /* 0x0000a2000c1e1900 */
[----:B---3--:R-:W-:-:S03]  /*0d10*/  FADD.FTZ R37, R60, R37 ;  /* 0x000000253c257221 */ /* 0x008fc60000010000 */
[----:B------:R0:W3:Y:S01]  /*0d20*/  LDG.E R60, [R54.64+0x80] ;  /* 0x00008006363c7981 */ /* 0x0000e2000c1e1900 */
[----:B-----5:R-:W-:-:S03]  /*0d30*/  FADD.FTZ R29, R58, R29 ;  /* 0x0000001d3a1d7221 */ /* 0x020fc60000010000 */
[----:B------:R0:W5:Y:S01]  /*0d40*/  LDG.E R58, [R54.64+0x100] ;  /* 0x00010006363a7981 */ /* 0x000162000c1e1900 */
[----:B------:R-:W-:-:S03]  /*0d50*/  FADD.FTZ R21, R56, R21 ;  /* 0x0000001538157221 */ /* 0x000fc60000010000 */
[----:B------:R0:W5:Y:S01]  /*0d60*/  LDG.E R56, [R54.64+0x180] ;  /* 0x0001800636387981 */ /* 0x000162000c1e1900 */
[----:B----4-:R-:W-:-:S03]  /*0d70*/  FADD.FTZ R13, R92, R13 ;  /* 0x0000000d5c0d7221 */ /* 0x010fc60000010000 */
[----:B------:R0:W4:Y:S01]  /*0d80*/  LDG.E R92, [R54.64+0x200] ;  /* 0x00020006365c7981 */ /* 0x000122000c1e1900 */
[----:B------:R-:W-:-:S03]  /*0d90*/  FADD.FTZ R36, R61, R36 ;  /* 0x000000243d247221 */ /* 0x000fc60000010000 */
[----:B------:R1:W4:Y:S01]  /*0da0*/  LDG.E R61, [R52.64+0x80] ;  /* 0x00008006343d7981 */ /* 0x000322000c1e1900 */
[----:B------:R-:W-:-:S03]  /*0db0*/  FADD.FTZ R28, R59, R28 ;  /* 0x0000001c3b1c7221 */ /* 0x000fc60000010000 */
[----:B------:R1:W4:Y:S01]  /*0dc0*/  LDG.E R59, [R52.64+0x100] ;  /* 0x00010006343b7981 */ /* 0x000322000c1e1900 */
[----:B------:R-:W-:-:S03]  /*0dd0*/  FADD.FTZ R20, R57, R20 ;  /* 0x0000001439147221 */ /* 0x000fc60000010000 */
[----:B------:R1:W4:Y:S01]  /*0de0*/  LDG.E R57, [R52.64+0x180] ;  /* 0x0001800634397981 */ /* 0x000322000c1e1900 */
[----:B0-----:R-:W-:Y:S01]  /*0df0*/  IADD3 R54, P0, R40, UR8, RZ ;  /* 0x0000000828367c10 */ /* 0x001fe2000ff1e0ff */
[----:B------:R-:W-:Y:S02]  /*0e00*/  FADD.FTZ R12, R91, R12 ;  /* 0x0000000c5b0c7221 */ /* 0x000fe40000010000 */
[----:B------:R1:W4:Y:S01]  /*0e10*/  LDG.E R91, [R52.64+0x200] ;  /* 0x00020006345b7981 */ /* 0x000322000c1e1900 */
[----:B------:R-:W-:Y:S01]  /*0e20*/  IADD3.X R55, R41, UR9, RZ, P0, !PT ;  /* 0x0000000929377c10 */ /* 0x000fe200087fe4ff */
[----:B------:R-:W-:Y:S02]  /*0e30*/  FADD.FTZ R70, R63, R70 ;  /* 0x000000463f467221 */ /* 0x000fe40000010000 */
[----:B------:R1:W4:Y:S01]  /*0e40*/  LDG.E R63, [R52.64] ;  /* 0x00000006343f7981 */ /* 0x000322000c1e1900 */
[----:B------:R-:W-:-:S03]  /*0e50*/  FADD.FTZ R14, R93, R14 ;  /* 0x0000000e5d0e7221 */ /* 0x000fc60000010000 */
[----:B------:R0:W4:Y:S01]  /*0e60*/  LDG.E R93, [R54.64] ;  /* 0x00000006365d7981 */ /* 0x000122000c1e1900 */
[----:B-1----:R-:W-:-:S04]  /*0e70*/  IADD3 R52, P0, R38, UR8, RZ ;  /* 0x0000000826347c10 */ /* 0x002fc8000ff1e0ff */
[----:B------:R-:W-:Y:S01]  /*0e80*/  IADD3.X R53, R39, UR9, RZ, P0, !PT ;  /* 0x0000000927357c10 */ /* 0x000fe200087fe4ff */
[----:B--2---:R-:W-:Y:S02]  /*0e90*/  FADD.FTZ R69, R62, R69 ;  /* 0x000000453e457221 */ /* 0x004fe40000010000 */
[----:B------:R0:W2:Y:S01]  /*0ea0*/  LDG.E R62, [R54.64+0x200] ;  /* 0x00020006363e7981 */ /* 0x0000a2000c1e1900 */
[----:B---3--:R-:W-:-:S03]  /*0eb0*/  FADD.FTZ R35, R60, R35 ;  /* 0x000000233c237221 */ /* 0x008fc60000010000 */
[----:B------:R0:W3:Y:S01]  /*0ec0*/  LDG.E R60, [R54.64+0x80] ;  /* 0x00008006363c7981 */ /* 0x0000e2000c1e1900 */
[----:B-----5:R-:W-:-:S03]  /*0ed0*/  FADD.FTZ R27, R58, R27 ;  /* 0x0000001b3a1b7221 */ /* 0x020fc60000010000 */
[----:B------:R0:W5:Y:S01]  /*0ee0*/  LDG.E R58, [R54.64+0x100] ;  /* 0x00010006363a7981 */ /* 0x000162000c1e1900 */
[----:B------:R-:W-:-:S03]  /*0ef0*/  FADD.FTZ R19, R56, R19 ;  /* 0x0000001338137221 */ /* 0x000fc60000010000 */
[----:B------:R0:W5:Y:S01]  /*0f00*/  LDG.E R56, [R54.64+0x180] ;  /* 0x0001800636387981 */ /* 0x000162000c1e1900 */
[----:B----4-:R-:W-:-:S03]  /*0f10*/  FADD.FTZ R11, R92, R11 ;  /* 0x0000000b5c0b7221 */ /* 0x010fc60000010000 */
[----:B------:R-:W4:Y:S01]  /*0f20*/  LDG.E R92, [R52.64] ;  /* 0x00000006345c7981 */ /* 0x000f22000c1e1900 */
[----:B------:R-:W-:-:S03]  /*0f30*/  FADD.FTZ R68, R61, R68 ;  /* 0x000000443d447221 */ /* 0x000fc60000010000 */
[----:B------:R-:W4:Y:S01]  /*0f40*/  LDG.E R61, [R52.64+0x200] ;  /* 0x00020006343d7981 */ /* 0x000f22000c1e1900 */
[----:B------:R-:W-:-:S03]  /*0f50*/  FADD.FTZ R34, R59, R34 ;  /* 0x000000223b227221 */ /* 0x000fc60000010000 */
[----:B------:R-:W4:Y:S01]  /*0f60*/  LDG.E R59, [R52.64+0x100] ;  /* 0x00010006343b7981 */ /* 0x000f22000c1e1900 */
[----:B------:R-:W-:-:S03]  /*0f70*/  FADD.FTZ R26, R57, R26 ;  /* 0x0000001a391a7221 */ /* 0x000fc60000010000 */
[----:B------:R-:W4:Y:S04]  /*0f80*/  LDG.E R57, [R52.64+0x80] ;  /* 0x0000800634397981 */ /* 0x000f28000c1e1900 */
[----:B0-----:R-:W4:Y:S01]  /*0f90*/  LDG.E R55, [R52.64+0x180] ;  /* 0x0001800634377981 */ /* 0x001f22000c1e1900 */
[----:B------:R-:W-:-:S04]  /*0fa0*/  IADD3 R17, R17, 0x1, RZ ;  /* 0x0000000111117810 */ /* 0x000fc80007ffe0ff */
[----:B------:R-:W-:Y:S01]  /*0fb0*/  ISETP.GE.AND P0, PT, R17, c[0x0][0x3e0], PT ;  /* 0x0000f80011007a0c */ /* 0x000fe20003f06270 */
[----:B------:R-:W-:Y:S01]  /*0fc0*/  ULEA UR8, UP0, UR10, UR8, 0x2 ;  /* 0x000000080a087291 */ /* 0x000fe2000f80103f */
[----:B------:R-:W-:-:S03]  /*0fd0*/  FADD.FTZ R10, R63, R10 ;  /* 0x0000000a3f0a7221 */ /* 0x000fc60000010000 */
[----:B------:R-:W-:Y:S01]  /*0fe0*/  UIADD3.X UR9, UR9, UR4, URZ, UP0, !UPT ;  /* 0x0000000409097290 */ /* 0x000fe200087fe43f */
[----:B------:R-:W-:Y:S02]  /*0ff0*/  FADD.FTZ R18, R91, R18 ;  /* 0x000000125b127221 */ /* 0x000fe40000010000 */
[----:B------:R-:W-:Y:S02]  /*1000*/  FADD.FTZ R90, R93, R90 ;  /* 0x0000005a5d5a7221 */ /* 0x000fe40000010000 */
[----:B--2---:R-:W-:Y:S02]  /*1010*/  FADD.FTZ R8, R62, R8 ;  /* 0x000000083e087221 */ /* 0x004fe40000010000 */
[----:B---3--:R-:W-:Y:S02]  /*1020*/  FADD.FTZ R67, R60, R67 ;  /* 0x000000433c437221 */ /* 0x008fe40000010000 */
[----:B-----5:R-:W-:Y:S02]  /*1030*/  FADD.FTZ R33, R58, R33 ;  /* 0x000000213a217221 */ /* 0x020fe40000010000 */
[----:B------:R-:W-:-:S02]  /*1040*/  FADD.FTZ R25, R56, R25 ;  /* 0x0000001938197221 */ /* 0x000fc40000010000 */
[----:B----4-:R-:W-:Y:S02]  /*1050*/  FADD.FTZ R9, R92, R9 ;  /* 0x000000095c097221 */ /* 0x010fe40000010000 */
[----:B------:R-:W-:Y:S02]  /*1060*/  FADD.FTZ R16, R61, R16 ;  /* 0x000000103d107221 */ /* 0x000fe40000010000 */
[----:B------:R-:W-:Y:S02]  /*1070*/  FADD.FTZ R32, R59, R32 ;  /* 0x000000203b207221 */ /* 0x000fe40000010000 */
[----:B------:R-:W-:Y:S02]  /*1080*/  FADD.FTZ R66, R57, R66 ;  /* 0x0000004239427221 */ /* 0x000fe40000010000 */
[----:B------:R-:W-:Y:S01]  /*1090*/  FADD.FTZ R24, R55, R24 ;  /* 0x0000001837187221 */ /* 0x000fe20000010000 */
[----:B------:R-:W-:Y:S05]  /*10a0*/  @!P0 BRA `(.L_x_249) ;  /* 0xfffff84000008947 */ /* 0x000fea000383ffff */
.L_x_248:
[--C-:B------:R-:W-:Y:S01]  /*10b0*/  SHF.R.S32.HI R40, RZ, 0x2, R83.reuse ;  /* 0x00000002ff287819 */ /* 0x100fe20000011453 */
[----:B------:R-:W-:Y:S01]  /*10c0*/  FMUL.FTZ R46, R71, c[0x0][0x2e0] ;  /* 0x0000b800472e7a20 */ /* 0x000fe20000410000 */
[----:B------:R-:W-:Y:S01]  /*10d0*/  SHF.R.S32.HI R39, RZ, 0x1f, R83 ;  /* 0x0000001fff277819 */ /* 0x000fe20000011453 */
[----:B------:R-:W-:Y:S01]  /*10e0*/  FMUL.FTZ R47, R70, c[0x0][0x2e0] ;  /* 0x0000b800462f7a20 */ /* 0x000fe20000410000 */
[----:B------:R-:W-:Y:S01]  /*10f0*/  LEA.HI R17, R77, R6, RZ, 0x3 ;  /* 0x000000064d117211 */ /* 0x000fe200078f18ff */
[----:B------:R-:W-:Y:S01]  /*1100*/  FMUL.FTZ R69, R69, c[0x0][0x2e0] ;  /* 0x0000b80045457a20 */ /* 0x000fe20000410000 */
[----:B------:R-:W-:Y:S01]  /*1110*/  LEA.HI R39, R39, R40, RZ, 0x3 ;  /* 0x0000002827277211 */ /* 0x000fe200078f18ff */
[----:B------:R-:W-:Y:S01]  /*1120*/  FMUL.FTZ R10, R10, c[0x0][0x2e0] ;  /* 0x0000b8000a0a7a20 */ /* 0x000fe20000410000 */
[----:B------:R-:W-:Y:S01]  /*1130*/  F2FP.PACK_AB R46, R47, R46 ;  /* 0x0000002e2f2e723e */ /* 0x000fe200000000ff */
[----:B------:R-:W-:Y:S01]  /*1140*/  FMUL.FTZ R47, R9, c[0x0][0x2e0] ;  /* 0x0000b800092f7a20 */ /* 0x000fe20000410000 */
[----:B------:R-:W-:Y:S01]  /*1150*/  LOP3.LUT R39, R39, 0xfffffff8, RZ, 0xc0, !PT ;  /* 0xfffffff827277812 */ /* 0x000fe200078ec0ff */
[----:B------:R-:W-:Y:S01]  /*1160*/  FMUL.FTZ R29, R29, c[0x0][0x2e0] ;  /* 0x0000b8001d1d7a20 */ /* 0x000fe20000410000 */
[----:B------:R-:W-:Y:S01]  /*1170*/  F2FP.PACK_AB R9, R10, R69 ;  /* 0x000000450a09723e */ /* 0x000fe200000000ff */
[----:B------:R-:W-:Y:S01]  /*1180*/  FMUL.FTZ R10, R28, c[0x0][0x2e0] ;  /* 0x0000b8001c0a7a20 */ /* 0x000fe20000410000 */
[----:B------:R-:W-:Y:S01]  /*1190*/  LEA.HI R77, R77, R6, RZ, 0x6 ;  /* 0x000000064d4d7211 */ /* 0x000fe200078f30ff */
[----:B------:R-:W-:Y:S01]  /*11a0*/  FMUL.FTZ R19, R19, c[0x0][0x2e0] ;  /* 0x0000b80013137a20 */ /* 0x000fe20000410000 */
[----:B------:R-:W-:Y:S01]  /*11b0*/  IADD3 R40, R40, -R39, RZ ;  /* 0x8000002728287210 */ /* 0x000fe20007ffe0ff */
[----:B------:R-:W-:Y:S01]  /*11c0*/  FMUL.FTZ R26, R26, c[0x0][0x2e0] ;  /* 0x0000b8001a1a7a20 */ /* 0x000fe20000410000 */
[----:B------:R-:W-:Y:S01]  /*11d0*/  F2FP.PACK_AB R29, R10, R29 ;  /* 0x0000001d0a1d723e */ /* 0x000fe200000000ff */
[----:B------:R-:W-:Y:S01]  /*11e0*/  FMUL.FTZ R23, R23, c[0x0][0x2e0] ;  /* 0x0000b80017177a20 */ /* 0x000fe20000410000 */
[----:B------:R-:W-:Y:S01]  /*11f0*/  SHF.R.S32.HI R77, RZ, 0x6, R77 ;  /* 0x00000006ff4d7819 */ /* 0x000fe2000001144d */
[----:B------:R-:W-:Y:S01]  /*1200*/  FMUL.FTZ R22, R22, c[0x0][0x2e0] ;  /* 0x0000b80016167a20 */ /* 0x000fe20000410000 */
[----:B------:R-:W-:Y:S01]  /*1210*/  SHF.L.U32 R10, R40, 0x6, RZ ;  /* 0x00000006280a7819 */ /* 0x000fe200000006ff */
[----:B------:R-:W-:Y:S01]  /*1220*/  FMUL.FTZ R21, R21, c[0x0][0x2e0] ;  /* 0x0000b80015157a20 */ /* 0x000fe20000410000 */
[----:B------:R-:W-:Y:S01]  /*1230*/  LEA.HI R38, R84, R84, RZ, 0x1 ;  /* 0x0000005454267211 */ /* 0x000fe200078f08ff */
[----:B------:R-:W-:Y:S01]  /*1240*/  FMUL.FTZ R20, R20, c[0x0][0x2e0] ;  /* 0x0000b80014147a20 */ /* 0x000fe20000410000 */
[----:B------:R-:W-:Y:S01]  /*1250*/  LOP3.LUT R83, R83, 0x3ffffffc, RZ, 0xc0, !PT ;  /* 0x3ffffffc53537812 */ /* 0x000fe200078ec0ff */
[----:B------:R-:W-:Y:S01]  /*1260*/  FMUL.FTZ R15, R15, c[0x0][0x2e0] ;  /* 0x0000b8000f0f7a20 */ /* 0x000fe20000410000 */
[----:B------:R-:W-:Y:S01]  /*1270*/  LOP3.LUT R41, R17, 0x1ffffff8, RZ, 0xc0, !PT ;  /* 0x1ffffff811297812 */ /* 0x000fe200078ec0ff */
[----:B------:R-:W-:Y:S01]  /*1280*/  FMUL.FTZ R14, R14, c[0x0][0x2e0] ;  /* 0x0000b8000e0e7a20 */ /* 0x000fe20000410000 */
[----:B------:R-:W-:Y:S01]  /*1290*/  F2FP.PACK_AB R26, R26, R19 ;  /* 0x000000131a1a723e */ /* 0x000fe200000000ff */
[----:B------:R-:W-:Y:S01]  /*12a0*/  FMUL.FTZ R31, R31, c[0x0][0x2e0] ;  /* 0x0000b8001f1f7a20 */ /* 0x000fe20000410000 */
[----:B------:R-:W-:Y:S01]  /*12b0*/  SHF.L.U32 R19, R77, 0x3, RZ ;  /* 0x000000034d137819 */ /* 0x000fe200000006ff */
[----:B------:R-:W-:Y:S01]  /*12c0*/  FMUL.FTZ R30, R30, c[0x0][0x2e0] ;  /* 0x0000b8001e1e7a20 */ /* 0x000fe20000410000 */
[----:B------:R-:W-:Y:S01]  /*12d0*/  LOP3.LUT R10, R10, 0x1c0, RZ, 0xc0, !PT ;  /* 0x000001c00a0a7812 */ /* 0x000fe200078ec0ff */
[----:B------:R-:W-:Y:S01]  /*12e0*/  FMUL.FTZ R82, R82, c[0x0][0x2e0] ;  /* 0x0000b80052527a20 */ /* 0x000fe20000410000 */
[----:B------:R-:W-:Y:S01]  /*12f0*/  LOP3.LUT R43, R38, 0x1ffffe, RZ, 0xc0, !PT ;  /* 0x001ffffe262b7812 */ /* 0x000fe200078ec0ff */
[----:B------:R-:W-:Y:S01]  /*1300*/  FMUL.FTZ R81, R81, c[0x0][0x2e0] ;  /* 0x0000b80051517a20 */ /* 0x000fe20000410000 */
[----:B------:R-:W-:Y:S01]  /*1310*/  IADD3 R38, -R41, R6, RZ ;  /* 0x0000000629267210 */ /* 0x000fe20007ffe1ff */
[----:B------:R-:W-:Y:S01]  /*1320*/  IMAD.IADD R6, R6, 0x1, -R83 ;  /* 0x0000000106067824 */ /* 0x000fe200078e0a53 */
[----:B------:R-:W-:Y:S01]  /*1330*/  LOP3.LUT R19, R10, 0x18, R19, 0xf8, !PT ;  /* 0x000000180a137812 */ /* 0x000fe200078ef813 */
[----:B------:R-:W-:Y:S01]  /*1340*/  FMUL.FTZ R42, R80, c[0x0][0x2e0] ;  /* 0x0000b800502a7a20 */ /* 0x000fe20000410000 */
[----:B------:R-:W-:Y:S01]  /*1350*/  IADD3 R41, R84, -R43, RZ ;  /* 0x8000002b54297210 */ /* 0x000fe20007ffe0ff */
[----:B------:R-:W-:Y:S01]  /*1360*/  FMUL.FTZ R79, R79, c[0x0][0x2e0] ;  /* 0x0000b8004f4f7a20 */ /* 0x000fe20000410000 */
[----:B------:R-:W-:Y:S01]  /*1370*/  SHF.R.U32.HI R10, RZ, 0x3, R10 ;  /* 0x00000003ff0a7819 */ /* 0x000fe2000001160a */
[----:B------:R-:W-:Y:S01]  /*1380*/  FMUL.FTZ R44, R75, c[0x0][0x2e0] ;  /* 0x0000b8004b2c7a20 */ /* 0x000fe20000410000 */
[----:B------:R-:W-:Y:S01]  /*1390*/  LEA R41, R41, R6, 0x9 ;  /* 0x0000000629297211 */ /* 0x000fe200078e48ff */
[----:B------:R-:W-:Y:S01]  /*13a0*/  FMUL.FTZ R45, R74, c[0x0][0x2e0] ;  /* 0x0000b8004a2d7a20 */ /* 0x000fe20000410000 */
[----:B------:R-:W-:Y:S01]  /*13b0*/  LOP3.LUT R10, R19, R10, RZ, 0x3c, !PT ;  /* 0x0000000a130a7212 */ /* 0x000fe200078e3cff */
[----:B------:R-:W-:Y:S01]  /*13c0*/  FMUL.FTZ R90, R90, c[0x0][0x2e0] ;  /* 0x0000b8005a5a7a20 */ /* 0x000fe20000410000 */
[----:B------:R-:W-:Y:S01]  /*13d0*/  LOP3.LUT P0, RZ, R40, 0x4, RZ, 0xc0, !PT ;  /* 0x0000000428ff7812 */ /* 0x000fe2000780c0ff */
[----:B------:R-:W-:Y:S01]  /*13e0*/  FMUL.FTZ R73, R73, c[0x0][0x2e0] ;  /* 0x0000b80049497a20 */ /* 0x000fe20000410000 */
[----:B------:R-:W-:Y:S01]  /*13f0*/  F2FP.PACK_AB R22, R22, R23 ;  /* 0x000000171616723e */ /* 0x000fe200000000ff */
[----:B------:R-:W-:Y:S01]  /*1400*/  FMUL.FTZ R72, R72, c[0x0][0x2e0] ;  /* 0x0000b80048487a20 */ /* 0x000fe20000410000 */
[----:B------:R-:W-:Y:S01]  /*1410*/  F2FP.PACK_AB R21, R20, R21 ;  /* 0x000000151415723e */ /* 0x000fe200000000ff */
[----:B------:R-:W-:Y:S01]  /*1420*/  FMUL.FTZ R37, R37, c[0x0][0x2e0] ;  /* 0x0000b80025257a20 */ /* 0x000fe20000410000 */
[----:B------:R-:W-:Y:S01]  /*1430*/  SHF.R.S32.HI R20, RZ, 0x3, R17 ;  /* 0x00000003ff147819 */ /* 0x000fe20000011411 */
[----:B------:R-:W-:Y:S01]  /*1440*/  FMUL.FTZ R48, R36, c[0x0][0x2e0] ;  /* 0x0000b80024307a20 */ /* 0x000fe20000410000 */
[----:B------:R-:W-:Y:S01]  /*1450*/  F2FP.PACK_AB R23, R14, R15 ;  /* 0x0000000f0e17723e */ /* 0x000fe200000000ff */
[----:B------:R-:W-:Y:S01]  /*1460*/  FMUL.FTZ R49, R35, c[0x0][0x2e0] ;  /* 0x0000b80023317a20 */ /* 0x000fe20000410000 */
[----:B------:R-:W-:Y:S01]  /*1470*/  LEA R14, R41, R10, 0x1 ;  /* 0x0000000a290e7211 */ /* 0x000fe200078e08ff */
[----:B------:R-:W-:Y:S01]  /*1480*/  FMUL.FTZ R68, R68, c[0x0][0x2e0] ;  /* 0x0000b80044447a20 */ /* 0x000fe20000410000 */
[----:B------:R-:W-:Y:S01]  /*1490*/  F2FP.PACK_AB R28, R30, R31 ;  /* 0x0000001f1e1c723e */ /* 0x000fe200000000ff */
[----:B------:R-:W-:Y:S01]  /*14a0*/  IMAD.SHL.U32 R6, R20, 0x40, RZ ;  /* 0x0000004014067824 */ /* 0x000fe200078e00ff */
[----:B------:R-:W-:Y:S01]  /*14b0*/  SHF.L.U32 R30, R14, 0x1, RZ ;  /* 0x000000010e1e7819 */ /* 0x000fe200000006ff */
        /* <DEDUP_REMOVED lines=9> */
[----:B------:R-:W-:Y:S01]  /*1550*/  IADD3 R31, R30, 0x40, RZ ;  /* 0x000000401e1f7810 */ /* 0x000fe20007ffe0ff */
[----:B------:R-:W-:Y:S01]  /*1560*/  FMUL.FTZ R66, R66, c[0x0][0x2e0] ;  /* 0x0000b80042427a20 */ /* 0x000fe20000410000 */
[----:B------:R-:W-:Y:S01]  /*1570*/  F2FP.PACK_AB R45, R72, R73 ;  /* 0x00000049482d723e */ /* 0x000fe200000000ff */
[----:B------:R-:W-:Y:S01]  /*1580*/  FMUL.FTZ R33, R33, c[0x0][0x2e0] ;  /* 0x0000b80021217a20 */ /* 0x000fe20000410000 */
[----:B------:R-:W-:Y:S01]  /*1590*/  F2FP.PACK_AB R37, R48, R37 ;  /* 0x000000253025723e */ /* 0x000fe200000000ff */
[----:B------:R-:W-:Y:S01]  /*15a0*/  FMUL.FTZ R48, R27, c[0x0][0x2e0] ;  /* 0x0000b8001b307a20 */ /* 0x000fe20000410000 */
[----:B------:R-:W-:Y:S01]  /*15b0*/  F2FP.PACK_AB R47, R68, R49 ;  /* 0x00000031442f723e */ /* 0x000fe200000000ff */
[----:B------:R-:W-:Y:S01]  /*15c0*/  FMUL.FTZ R49, R34, c[0x0][0x2e0] ;  /* 0x0000b80022317a20 */ /* 0x000fe20000410000 */
[----:B------:R-:W-:Y:S01]  /*15d0*/  SHF.L.U32 R10, R38, 0x3, RZ ;  /* 0x00000003260a7819 */ /* 0x000fe200000006ff */
[----:B------:R-:W-:Y:S01]  /*15e0*/  FMUL.FTZ R32, R32, c[0x0][0x2e0] ;  /* 0x0000b80020207a20 */ /* 0x000fe20000410000 */
[----:B------:R-:W-:Y:S01]  /*15f0*/  LOP3.LUT R15, R6, 0x1c0, RZ, 0xc0, !PT ;  /* 0x000001c0060f7812 */ /* 0x000fe200078ec0ff */
[----:B------:R-:W-:Y:S01]  /*1600*/  FMUL.FTZ R13, R13, c[0x0][0x2e0] ;  /* 0x0000b8000d0d7a20 */ /* 0x000fe20000410000 */
[----:B------:R-:W-:Y:S01]  /*1610*/  @P0 IADD3 R31, R30, -0x40, RZ ;  /* 0xffffffc01e1f0810 */ /* 0x000fe20007ffe0ff */
[----:B------:R-:W-:Y:S01]  /*1620*/  FMUL.FTZ R12, R12, c[0x0][0x2e0] ;  /* 0x0000b8000c0c7a20 */ /* 0x000fe20000410000 */
[----:B------:R-:W-:Y:S01]  /*1630*/  F2FP.PACK_AB R43, R76, R43 ;  /* 0x0000002b4c2b723e */ /* 0x000fe200000000ff */
[----:B------:R-:W-:Y:S01]  /*1640*/  FMUL.FTZ R25, R25, c[0x0][0x2e0] ;  /* 0x0000b80019197a20 */ /* 0x000fe20000410000 */
[----:B------:R-:W-:Y:S01]  /*1650*/  F2FP.PACK_AB R36, R64, R65 ;  /* 0x000000414024723e */ /* 0x000fe200000000ff */
[----:B------:R-:W-:Y:S01]  /*1660*/  FMUL.FTZ R24, R24, c[0x0][0x2e0] ;  /* 0x0000b80018187a20 */ /* 0x000fe20000410000 */
[----:B------:R-:W-:Y:S01]  /*1670*/  SHF.R.U32.HI R14, RZ, 0x3, R15 ;  /* 0x00000003ff0e7819 */ /* 0x000fe2000001160f */
[----:B------:R-:W-:Y:S01]  /*1680*/  STS [R30], R39 ;  /* 0x000000271e007388 */ /* 0x000fe20000000800 */
[----:B------:R-:W-:Y:S01]  /*1690*/  LOP3.LUT R17, R15, 0x38, R10, 0xf8, !PT ;  /* 0x000000380f117812 */ /* 0x000fe200078ef80a */
[----:B------:R-:W-:Y:S01]  /*16a0*/  FMUL.FTZ R11, R11, c[0x0][0x2e0] ;  /* 0x0000b8000b0b7a20 */ /* 0x000fe20000410000 */
[----:B------:R-:W-:Y:S01]  /*16b0*/  F2FP.PACK_AB R27, R66, R67 ;  /* 0x00000043421b723e */ /* 0x000fe200000000ff */
[----:B------:R-:W-:Y:S01]  /*16c0*/  STS [R30+0x400], R42 ;  /* 0x0004002a1e007388 */ /* 0x000fe20000000800 */
[----:B------:R-:W-:Y:S01]  /*16d0*/  FMUL.FTZ R18, R18, c[0x0][0x2e0] ;  /* 0x0000b80012127a20 */ /* 0x000fe20000410000 */
[----:B------:R-:W-:Y:S01]  /*16e0*/  F2FP.PACK_AB R48, R49, R48 ;  /* 0x000000303130723e */ /* 0x000fe200000000ff */
[----:B------:R-:W-:Y:S01]  /*16f0*/  FMUL.FTZ R8, R8, c[0x0][0x2e0] ;  /* 0x0000b80008087a20 */ /* 0x000fe20000410000 */
[----:B------:R-:W-:Y:S01]  /*1700*/  STS [R31], R45 ;  /* 0x0000002d1f007388 */ /* 0x000fe20000000800 */
[----:B------:R-:W-:Y:S01]  /*1710*/  FMUL.FTZ R15, R16, c[0x0][0x2e0] ;  /* 0x0000b800100f7a20 */ /* 0x000fe20000410000 */
[----:B------:R-:W-:Y:S01]  /*1720*/  F2FP.PACK_AB R32, R32, R33 ;  /* 0x000000212020723e */ /* 0x000fe200000000ff */
[----:B------:R-:W-:Y:S01]  /*1730*/  BSSY B0, `(.L_x_250) ;  /* 0x0000043000007945 */ /* 0x000fe20003800000 */
[----:B------:R-:W-:Y:S01]  /*1740*/  STS [R31+0x400], R46 ;  /* 0x0004002e1f007388 */ /* 0x000fe20000000800 */
[----:B------:R-:W-:-:S02]  /*1750*/  F2FP.PACK_AB R6, R12, R13 ;  /* 0x0000000d0c06723e */ /* 0x000fc400000000ff */
[----:B------:R-:W-:Y:S01]  /*1760*/  F2FP.PACK_AB R24, R24, R25 ;  /* 0x000000191818723e */ /* 0x000fe200000000ff */
[----:B------:R-:W-:Y:S01]  /*1770*/  STS [R30+0x1000], R43 ;  /* 0x0010002b1e007388 */ /* 0x000fe20000000800 */
[----:B------:R-:W-:Y:S02]  /*1780*/  F2FP.PACK_AB R25, R18, R11 ;  /* 0x0000000b1219723e */ /* 0x000fe400000000ff */
[----:B------:R-:W-:Y:S01]  /*1790*/  F2FP.PACK_AB R8, R15, R8 ;  /* 0x000000080f08723e */ /* 0x000fe200000000ff */
[----:B------:R-:W-:Y:S01]  /*17a0*/  STS [R30+0x1400], R44 ;  /* 0x0014002c1e007388 */ /* 0x000fe20000000800 */
[----:B------:R-:W-:Y:S02]  /*17b0*/  LOP3.LUT R14, R17, R14, RZ, 0x3c, !PT ;  /* 0x0000000e110e7212 */ /* 0x000fe400078e3cff */
[----:B------:R-:W-:Y:S01]  /*17c0*/  SHF.R.S32.HI R11, RZ, 0x1f, R10 ;  /* 0x0000001fff0b7819 */ /* 0x000fe2000001140a */
[----:B------:R-:W-:Y:S01]  /*17d0*/  STS [R31+0x1000], R9 ;  /* 0x001000091f007388 */ /* 0x000fe20000000800 */
[----:B------:R-:W-:-:S03]  /*17e0*/  LEA R14, R77, R14, 0x9 ;  /* 0x0000000e4d0e7211 */ /* 0x000fc600078e48ff */
[----:B------:R0:W-:Y:S01]  /*17f0*/  STS [R31+0x1400], R35 ;  /* 0x001400231f007388 */ /* 0x0001e20000000800 */
[----:B------:R-:W-:-:S03]  /*1800*/  SHF.L.U32 R34, R14, 0x1, RZ ;  /* 0x000000010e227819 */ /* 0x000fc600000006ff */
[----:B------:R2:W-:Y:S04]  /*1810*/  STS [R30+0x2000], R36 ;  /* 0x002000241e007388 */ /* 0x0005e80000000800 */
[----:B------:R-:W-:Y:S01]  /*1820*/  STS [R30+0x2400], R37 ;  /* 0x002400251e007388 */ /* 0x000fe20000000800 */
[----:B0-----:R-:W-:-:S03]  /*1830*/  IADD3 R35, R10, 0x40, RZ ;  /* 0x000000400a237810 */ /* 0x001fc60007ffe0ff */
[----:B------:R-:W-:Y:S01]  /*1840*/  STS [R31+0x2000], R28 ;  /* 0x0020001c1f007388 */ /* 0x000fe20000000800 */
[----:B--2---:R-:W-:-:S03]  /*1850*/  IADD3 R36, R10, 0x80, RZ ;  /* 0x000000800a247810 */ /* 0x004fc60007ffe0ff */
[----:B------:R-:W-:Y:S04]  /*1860*/  STS [R31+0x2400], R29 ;  /* 0x0024001d1f007388 */ /* 0x000fe80000000800 */
[----:B------:R-:W-:Y:S04]  /*1870*/  STS [R30+0x3000], R47 ;  /* 0x0030002f1e007388 */ /* 0x000fe80000000800 */
[----:B------:R-:W-:Y:S04]  /*1880*/  STS [R30+0x3400], R27 ;  /* 0x0034001b1e007388 */ /* 0x000fe80000000800 */
[----:B------:R-:W-:Y:S04]  /*1890*/  STS [R31+0x3000], R48 ;  /* 0x003000301f007388 */ /* 0x000fe80000000800 */
[----:B------:R-:W-:Y:S04]  /*18a0*/  STS [R31+0x3400], R32 ;  /* 0x003400201f007388 */ /* 0x000fe80000000800 */
[----:B------:R0:W-:Y:S04]  /*18b0*/  STS [R30+0x4000], R22 ;  /* 0x004000161e007388 */ /* 0x0001e80000000800 */
[----:B------:R-:W-:Y:S04]  /*18c0*/  STS [R30+0x4400], R21 ;  /* 0x004400151e007388 */ /* 0x000fe80000000800 */
[----:B------:R-:W-:Y:S01]  /*18d0*/  STS [R31+0x4000], R23 ;  /* 0x004000171f007388 */ /* 0x000fe20000000800 */
[----:B0-----:R-:W-:-:S03]  /*18e0*/  IMAD R22, R7, c[0x0][0x398], RZ ;  /* 0x0000e60007167a24 */ /* 0x001fc600078e02ff */
[----:B------:R0:W-:Y:S01]  /*18f0*/  STS [R31+0x4400], R6 ;  /* 0x004400061f007388 */ /* 0x0001e20000000800 */
[----:B------:R-:W-:-:S03]  /*1900*/  IMAD R9, R3, c[0x0][0x39c], R22 ;  /* 0x0000e70003097a24 */ /* 0x000fc600078e0216 */
[----:B------:R2:W-:Y:S04]  /*1910*/  STS [R30+0x5000], R26 ;  /* 0x0050001a1e007388 */ /* 0x0005e80000000800 */
[----:B------:R2:W-:Y:S01]  /*1920*/  STS [R30+0x5400], R24 ;  /* 0x005400181e007388 */ /* 0x0005e20000000800 */
[C---:B0-----:R-:W-:Y:S01]  /*1930*/  IMAD.WIDE.U32 R6, R3.reuse, c[0x0][0x398], R10 ;  /* 0x0000e60003067a25 */ /* 0x041fe200078e000a */
[----:B------:R-:W-:Y:S02]  /*1940*/  IADD3 R3, -R3, R0, RZ ;  /* 0x0000000003037210 */ /* 0x000fe40007ffe1ff */
[----:B------:R2:W-:Y:S01]  /*1950*/  STS [R31+0x5000], R25 ;  /* 0x005000191f007388 */ /* 0x0005e20000000800 */
[C---:B------:R-:W-:Y:S02]  /*1960*/  IADD3 R0, R20.reuse, 0x20, RZ ;  /* 0x0000002014007810 */ /* 0x040fe40007ffe0ff */
[----:B------:R-:W-:Y:S01]  /*1970*/  ISETP.GE.AND P1, PT, R20, R3, PT ;  /* 0x000000031400720c */ /* 0x000fe20003f26270 */
[----:B------:R2:W-:Y:S04]  /*1980*/  STS [R31+0x5400], R8 ;  /* 0x005400081f007388 */ /* 0x0005e80000000800 */
[----:B------:R-:W-:Y:S01]  /*1990*/  BAR.SYNC.DEFER_BLOCKING 0x0 ;  /* 0x0000000000007b1d */ /* 0x000fe20000010000 */
[----:B------:R-:W-:-:S02]  /*19a0*/  IADD3 R6, P0, R4, R6, RZ ;  /* 0x0000000604067210 */ /* 0x000fc40007f1e0ff */
[----:B-1----:R-:W-:Y:S02]  /*19b0*/  SHF.R.S32.HI R4, RZ, 0x1f, R5 ;  /* 0x0000001fff047819 */ /* 0x002fe40000011405 */
[----:B------:R-:W-:Y:S02]  /*19c0*/  IADD3.X R7, R2, R7, R9, P0, !PT ;  /* 0x0000000702077210 */ /* 0x000fe400007fe409 */
[----:B------:R-:W-:Y:S01]  /*19d0*/  ISETP.GE.AND P0, PT, R0, R3, PT ;  /* 0x000000030000720c */ /* 0x000fe20003f06270 */
[----:B------:R-:W-:Y:S01]  /*19e0*/  IMAD R4, R4, c[0x0][0x3b0], RZ ;  /* 0x0000ec0004047a24 */ /* 0x000fe200078e02ff */
[----:B------:R-:W-:Y:S01]  /*19f0*/  SHF.R.S32.HI R0, RZ, 0x1f, R20 ;  /* 0x0000001fff007819 */ /* 0x000fe20000011414 */
[----:B------:R-:W-:-:S04]  /*1a00*/  IMAD.WIDE.U32 R22, R5, c[0x0][0x3b0], R6 ;  /* 0x0000ec0005167a25 */ /* 0x000fc800078e0006 */
[----:B------:R-:W-:-:S04]  /*1a10*/  IMAD R9, R5, c[0x0][0x3b4], R4 ;  /* 0x0000ed0005097a24 */ /* 0x000fc800078e0204 */
[----:B------:R-:W-:Y:S01]  /*1a20*/  IMAD.IADD R9, R23, 0x1, R9 ;  /* 0x0000000117097824 */ /* 0x000fe200078e0209 */
[----:B------:R2:W0:Y:S04]  /*1a30*/  LDS.128 R16, [R34+0x1000] ;  /* 0x0010000022107984 */ /* 0x0004280000000c00 */
[----:B------:R2:W1:Y:S01]  /*1a40*/  LDS.128 R12, [R34+0x3000] ;  /* 0x00300000220c7984 */ /* 0x0004620000000c00 */
[----:B------:R-:W-:Y:S05]  /*1a50*/  @P1 BRA `(.L_x_251) ;  /* 0x0000010000001947 */ /* 0x000fea0003800000 */
[----:B------:R-:W-:Y:S01]  /*1a60*/  ISETP.GE.AND P1, PT, R10, c[0x0][0x220], PT ;  /* 0x000088000a007a0c */ /* 0x000fe20003f26270 */
[----:B------:R-:W3:Y:S01]  /*1a70*/  LDS.128 R4, [R34+0x2000] ;  /* 0x0020000022047984 */ /* 0x000ee20000000c00 */
[----:B--2---:R-:W-:Y:S01]  /*1a80*/  MOV R8, R22 ;  /* 0x0000001600087202 */ /* 0x004fe20000000f00 */
[----:B------:R-:W-:Y:S01]  /*1a90*/  IMAD R21, R0, c[0x0][0x398], RZ ;  /* 0x0000e60000157a24 */ /* 0x000fe200078e02ff */
[----:B------:R-:W-:Y:S01]  /*1aa0*/  ISETP.GE.AND P2, PT, R35, c[0x0][0x220], PT ;  /* 0x0000880023007a0c */ /* 0x000fe20003f46270 */
[----:B------:R-:W2:Y:S01]  /*1ab0*/  LDS.128 R24, [R34+0x4000] ;  /* 0x0040000022187984 */ /* 0x000ea20000000c00 */
[----:B------:R-:W-:Y:S01]  /*1ac0*/  ISETP.GE.AND P3, PT, R36, c[0x0][0x220], PT ;  /* 0x0000880024007a0c */ /* 0x000fe20003f66270 */
[----:B------:R-:W-:-:S04]  /*1ad0*/  IMAD.WIDE.U32 R2, R20, c[0x0][0x398], R8 ;  /* 0x0000e60014027a25 */ /* 0x000fc800078e0008 */
[----:B------:R-:W-:Y:S01]  /*1ae0*/  IMAD R21, R20, c[0x0][0x39c], R21 ;  /* 0x0000e70014157a24 */ /* 0x000fe200078e0215 */
[----:B------:R-:W-:Y:S01]  /*1af0*/  LEA R32, P4, R2, c[0x0][0x338], 0x1 ;  /* 0x0000ce0002207a11 */ /* 0x000fe200078808ff */
[----:B------:R-:W4:Y:S03]  /*1b00*/  @!P1 LDS.128 R28, [R34] ;  /* 0x00000000221c9984 */ /* 0x000f260000000c00 */
[----:B------:R-:W-:-:S04]  /*1b10*/  IADD3 R3, R3, R21, RZ ;  /* 0x0000001503037210 */ /* 0x000fc80007ffe0ff */
[----:B------:R-:W-:-:S05]  /*1b20*/  LEA.HI.X R33, R2, c[0x0][0x33c], R3, 0x1, P4 ;  /* 0x0000cf0002217a11 */ /* 0x000fca00020f0c03 */
[----:B---3--:R3:W-:Y:S04]  /*1b30*/  @!P2 STG.E.128 [R32.64+0x80], R4 ;  /* 0x000080042000a986 */ /* 0x0087e8000c101d06 */
[----:B--2---:R3:W-:Y:S04]  /*1b40*/  @!P3 STG.E.128 [R32.64+0x100], R24 ;  /* 0x000100182000b986 */ /* 0x0047e8000c101d06 */
[----:B----4-:R3:W-:Y:S02]  /*1b50*/  @!P1 STG.E.128 [R32.64], R28 ;  /* 0x0000001c20009986 */ /* 0x0107e4000c101d06 */
.L_x_251:
[----:B------:R-:W-:Y:S05]  /*1b60*/  BSYNC B0 ;  /* 0x0000000000007941 */ /* 0x000fea0003800000 */
.L_x_250:
[----:B---3--:R3:W4:Y:S01]  /*1b70*/  LDS.128 R4, [R34+0x5000] ;  /* 0x0050000022047984 */ /* 0x0087220000000c00 */
[----:B------:R-:W-:Y:S05]  /*1b80*/  @P0 EXIT ;  /* 0x000000000000094d */ /* 0x000fea0003800000 */
[----:B------:R-:W-:Y:S02]  /*1b90*/  IADD3 R11, P0, R20, 0x20, RZ ;  /* 0x00000020140b7810 */ /* 0x000fe40007f1e0ff */
[----:B------:R-:W-:-:S02]  /*1ba0*/  MOV R2, R22 ;  /* 0x0000001600027202 */ /* 0x000fc40000000f00 */
[----:B------:R-:W-:Y:S02]  /*1bb0*/  IADD3.X R0, RZ, R0, RZ, P0, !PT ;  /* 0x00000000ff007210 */ /* 0x000fe400007fe4ff */
[----:B------:R-:W-:Y:S02]  /*1bc0*/  MOV R3, R9 ;  /* 0x0000000900037202 */ /* 0x000fe40000000f00 */
[----:B------:R-:W-:Y:S01]  /*1bd0*/  ISETP.GE.AND P1, PT, R10, c[0x0][0x220], PT ;  /* 0x000088000a007a0c */ /* 0x000fe20003f26270 */
[----:B------:R-:W-:Y:S01]  /*1be0*/  IMAD R0, R0, c[0x0][0x398], RZ ;  /* 0x0000e60000007a24 */ /* 0x000fe200078e02ff */
[----:B------:R-:W-:Y:S01]  /*1bf0*/  ISETP.GE.AND P2, PT, R35, c[0x0][0x220], PT ;  /* 0x0000880023007a0c */ /* 0x000fe20003f46270 */
[----:B------:R-:W-:Y:S01]  /*1c00*/  IMAD.WIDE.U32 R2, R11, c[0x0][0x398], R2 ;  /* 0x0000e6000b027a25 */ /* 0x000fe200078e0002 */
[----:B------:R-:W-:-:S03]  /*1c10*/  ISETP.GE.AND P3, PT, R36, c[0x0][0x220], PT ;  /* 0x0000880024007a0c */ /* 0x000fc60003f66270 */
[----:B------:R-:W-:Y:S01]  /*1c20*/  IMAD R11, R11, c[0x0][0x39c], R0 ;  /* 0x0000e7000b0b7a24 */ /* 0x000fe200078e0200 */
[----:B--2---:R-:W-:-:S04]  /*1c30*/  LEA R8, P0, R2, c[0x0][0x338], 0x1 ;  /* 0x0000ce0002087a11 */ /* 0x004fc800078008ff */
[----:B------:R-:W-:-:S04]  /*1c40*/  IADD3 R3, R3, R11, RZ ;  /* 0x0000000b03037210 */ /* 0x000fc80007ffe0ff */
[----:B------:R-:W-:-:S05]  /*1c50*/  LEA.HI.X R9, R2, c[0x0][0x33c], R3, 0x1, P0 ;  /* 0x0000cf0002097a11 */ /* 0x000fca00000f0c03 */
[----:B0-----:R0:W-:Y:S04]  /*1c60*/  @!P1 STG.E.128 [R8.64], R16 ;  /* 0x0000001008009986 */ /* 0x0011e8000c101d06 */
[----:B-1----:R0:W-:Y:S01]  /*1c70*/  @!P2 STG.E.128 [R8.64+0x80], R12 ;  /* 0x0000800c0800a986 */ /* 0x0021e2000c101d06 */
[----:B------:R-:W-:Y:S05]  /*1c80*/  @P3 EXIT ;  /* 0x000000000000394d */ /* 0x000fea0003800000 */
[----:B----4-:R-:W-:Y:S01]  /*1c90*/  STG.E.128 [R8.64+0x100], R4 ;  /* 0x0001000408007986 */ /* 0x010fe2000c101d06 */
[----:B------:R-:W-:Y:S05]  /*1ca0*/  EXIT ;  /* 0x000000000000794d */ /* 0x000fea0003800000 */
.L_x_252:
        /* <DEDUP_REMOVED lines=13> */
.L_x_804:


//--------------------- .text._ZN5flash44flash_bwd_dq_dk_dv_loop_seqk_parallel_kernelI23Flash_bwd_kernel_traitsILi192ELi64ELi64ELi8ELi4ELi2ELi2ELb1ELb1EN7cutlass6half_tE19Flash_kernel_traitsILi192ELi64ELi64ELi8ES3_EELb1ELb1ELb0ELb0ELb0ELb0ELb0EEEvNS_16Flash_bwd_paramsE --------------------------
	.section	.text._ZN5flash44flash_bwd_dq_dk_dv_loop_seqk_parallel_kernelI23Flash_bwd_kernel_traitsILi192ELi64ELi64ELi8ELi4ELi2ELi2ELb1ELb1EN7cutlass6half_tE19Flash_kernel_traitsILi192ELi64ELi64ELi8ES3_EELb1ELb1ELb0ELb0ELb0ELb0ELb0EEEvNS_16Flash_bwd_paramsE,"ax",@progbits
	.sectioninfo	@"SHI_REGISTERS=255"
	.align	128
        .global         _ZN5flash44flash_bwd_dq_dk_dv_loop_seqk_parallel_kernelI23Flash_bwd_kernel_traitsILi192ELi64ELi64ELi8ELi4ELi2ELi2ELb1ELb1EN7cutlass6half_tE19Flash_kernel_traitsILi192ELi64ELi64ELi8ES3_EELb1ELb1ELb0ELb0ELb0ELb0ELb0EEEvNS_16Flash_bwd_paramsE
        .type           _ZN5flash44flash_bwd_dq_dk_dv_loop_seqk_parallel_kernelI23Flash_bwd_kernel_traitsILi192ELi64ELi64ELi8ELi4ELi2ELi2ELb1ELb1EN7cutlass6half_tE19Flash_kernel_traitsILi192ELi64ELi64ELi8ES3_EELb1ELb1ELb0ELb0ELb0ELb0ELb0EEEvNS_16Flash_bwd_paramsE,@function
        .size           _ZN5flash44flash_bwd_dq_dk_dv_loop_seqk_parallel_kernelI23Flash_bwd_kernel_traitsILi192ELi64ELi64ELi8ELi4ELi2ELi2ELb1ELb1EN7cutlass6half_tE19Flash_kernel_traitsILi192ELi64ELi64ELi8ES3_EELb1ELb1ELb0ELb0ELb0ELb0ELb0EEEvNS_16Flash_bwd_paramsE,(.L_x_805 - _ZN5flash44flash_bwd_dq_dk_dv_loop_seqk_parallel_kernelI23Flash_bwd_kernel_traitsILi192ELi64ELi64ELi8ELi4ELi2ELi2ELb1ELb1EN7cutlass6half_tE19Flash_kernel_traitsILi192ELi64ELi64ELi8ES3_EELb1ELb1ELb0ELb0ELb0ELb0ELb0EEEvNS_16Flash_bwd_paramsE)
        .other          _ZN5flash44flash_bwd_dq_dk_dv_loop_seqk_parallel_kernelI23Flash_bwd_kernel_traitsILi192ELi64ELi64ELi8ELi4ELi2ELi2ELb1ELb1EN7cutlass6half_tE19Flash_kernel_traitsILi192ELi64ELi64ELi8ES3_EELb1ELb1ELb0ELb0ELb0ELb0ELb0EEEvNS_16Flash_bwd_paramsE,@"STO_CUDA_ENTRY STV_DEFAULT"
_ZN5flash44flash_bwd_dq_dk_dv_loop_seqk_parallel_kernelI23Flash_bwd_kernel_traitsILi192ELi64ELi64ELi8ELi4ELi2ELi2ELb1ELb1EN7cutlass6half_tE19Flash_kernel_traitsILi192ELi64ELi64ELi8ES3_EELb1ELb1ELb0ELb0ELb0ELb0ELb0EEEvNS_16Flash_bwd_paramsE:
.text._ZN5flash44flash_bwd_dq_dk_dv_loop_seqk_parallel_kernelI23Flash_bwd_kernel_traitsILi192ELi64ELi64ELi8ELi4ELi2ELi2ELb1ELb1EN7cutlass6half_tE19Flash_kernel_traitsILi192ELi64ELi64ELi8ES3_EELb1ELb1ELb0ELb0ELb0ELb0ELb0EEEvNS_16Flash_bwd_paramsE:
        /* <DEDUP_REMOVED lines=12> */
[----:B------:R-:W2:Y:S01]  /*00c0*/  S2UR UR36, SR_CTAID.Y ;  /* 0x00000000002479c3 */ /* 0x000ea20000002600 */
[----:B------:R-:W-:Y:S02]  /*00d0*/  ULDC UR15, c[0x0][0x224] ;  /* 0x00008900000f7ab9 */ /* 0x000fe40000000800 */
[----:B------:R-:W-:Y:S02]  /*00e0*/  USHF.R.S32.HI UR8, URZ, 0x1f, UR15 ;  /* 0x0000001f3f087899 */ /* 0x000fe4000801140f */
[----:B------:R-:W-:Y:S02]  /*00f0*/  ULDC.U8 UR9, c[0x0][0x328] ;  /* 0x0000ca0000097ab9 */ /* 0x000fe40000000000 */
[----:B------:R-:W-:Y:S01]  /*0100*/  UISETP.NE.AND UP5, UPT, UR9, URZ, UPT ;  /* 0x0000003f0900728c */ /* 0x000fe2000bfa5270 */
[----:B------:R-:W3:Y:S01]  /*0110*/  S2UR UR37, SR_CTAID.Z ;  /* 0x00000000002579c3 */ /* 0x000ee20000002700 */
[----:B------:R-:W-:-:S02]  /*0120*/  ULDC UR48, c[0x0][0x22c] ;  /* 0x00008b0000307ab9 */ /* 0x000fc40000000800 */
[----:B------:R-:W-:Y:S02]  /*0130*/  ULDC UR38, c[0x0][0x1c0] ;  /* 0x0000700000267ab9 */ /* 0x000fe40000000800 */
[----:B------:R-:W-:Y:S02]  /*0140*/  UMOV UR7, 0x80 ;  /* 0x0000008000077882 */ /* 0x000fe40000000000 */
[----:B------:R-:W-:Y:S02]  /*0150*/  ULDC UR6, c[0x0][0x210] ;  /* 0x0000840000067ab9 */ /* 0x000fe40000000800 */
[----:B------:R-:W-:Y:S02]  /*0160*/  ULDC UR58, c[0x0][0x234] ;  /* 0x00008d00003a7ab9 */ /* 0x000fe40000000800 */
[----:B------:R-:W-:Y:S02]  /*0170*/  ULDC UR12, c[0x0][0x1c0] ;  /* 0x00007000000c7ab9 */ /* 0x000fe40000000800 */
[----:B------:R-:W-:Y:S01]  /*0180*/  ULDC UR13, c[0x0][0x1c0] ;  /* 0x00007000000d7ab9 */ /* 0x000fe20000000800 */
[----:B-1----:R-:W-:Y:S01]  /*0190*/  SHF.R.S32.HI R5, RZ, 0x1f, R6 ;  /* 0x0000001fff057819 */ /* 0x002fe20000011406 */
[----:B--2---:R-:W-:-:S02]  /*01a0*/  UIMAD.WIDE.U32 UR44, UR36, UR15, URZ ;  /* 0x0000000f242c72a5 */ /* 0x004fc4000f8e003f */
[----:B------:R-:W-:Y:S01]  /*01b0*/  USHF.L.U32 UR15, UR36, 0x7, URZ ;  /* 0x00000007240f7899 */ /* 0x000fe2000800063f */
[CC--:B------:R-:W-:Y:S01]  /*01c0*/  LEA.HI R3, R5.reuse, R6.reuse, RZ, 0x5 ;  /* 0x0000000605037211 */ /* 0x0c0fe200078f28ff */
[----:B------:R-:W-:Y:S01]  /*01d0*/  USHF.R.S32.HI UR9, URZ, 0x1f, UR36 ;  /* 0x0000001f3f097899 */ /* 0x000fe20008011424 */
[-C--:B------:R-:W-:Y:S01]  /*01e0*/  LEA.HI R10, R5, R6.reuse, RZ, 0x3 ;  /* 0x00000006050a7211 */ /* 0x080fe200078f18ff */
[----:B------:R-:W-:Y:S01]  /*01f0*/  UIMAD.WIDE UR38, UR48, UR38, URZ ;  /* 0x00000026302672a5 */ /* 0x000fe2000f8e023f */
[----:B------:R-:W-:Y:S01]  /*0200*/  LOP3.LUT R4, R3, 0xffffffe0, RZ, 0xc0, !PT ;  /* 0xffffffe003047812 */ /* 0x000fe200078ec0ff */
[----:B---3--:R-:W-:Y:S01]  /*0210*/  UIMAD UR49, UR37, UR48, URZ ;  /* 0x00000030253172a4 */ /* 0x008fe2000f8e023f */
[--C-:B------:R-:W-:Y:S01]  /*0220*/  SHF.R.S32.HI R0, RZ, 0x5, R3.reuse ;  /* 0x00000005ff007819 */ /* 0x100fe20000011403 */
[----:B------:R-:W-:Y:S01]  /*0230*/  UIMAD UR58, UR7, UR6, UR58 ;  /* 0x00000006073a72a4 */ /* 0x000fe2000f8e023a */
[----:B------:R-:W-:Y:S01]  /*0240*/  SHF.R.S32.HI R12, RZ, 0x1f, R3 ;  /* 0x0000001fff0c7819 */ /* 0x000fe20000011403 */
[----:B------:R-:W-:Y:S01]  /*0250*/  IMAD.IADD R9, R6, 0x1, -R4 ;  /* 0x0000000106097824 */ /* 0x000fe200078e0a04 */
[CC--:B------:R-:W-:Y:S01]  /*0260*/  LEA.HI R2, R5.reuse, R6.reuse, RZ, 0x4 ;  /* 0x0000000605027211 */ /* 0x0c0fe200078f20ff */
[----:B------:R-:W-:Y:S01]  /*0270*/  UIMAD UR48, UR48, UR12, URZ ;  /* 0x0000000c303072a4 */ /* 0x000fe2000f8e023f */
[CC--:B------:R-:W-:Y:S01]  /*0280*/  LEA.HI R14, R5.reuse, R6.reuse, RZ, 0x7 ;  /* 0x00000006050e7211 */ /* 0x0c0fe200078f38ff */
[----:B------:R-:W-:Y:S01]  /*0290*/  UIMAD UR6, UR36, UR13, UR37 ;  /* 0x0000000d240672a4 */ /* 0x000fe2000f8e0225 */
[CC--:B------:R-:W-:Y:S01]  /*02a0*/  LEA.HI R15, R5.reuse, R6.reuse, RZ, 0x6 ;  /* 0x00000006050f7211 */ /* 0x0c0fe200078f30ff */
[----:B------:R-:W-:Y:S01]  /*02b0*/  ULDC UR14, c[0x0][0x1c0] ;  /* 0x00007000000e7ab9 */ /* 0x000fe20000000800 */
[----:B------:R-:W-:Y:S01]  /*02c0*/  LEA.HI R5, R5, R6, RZ, 0x2 ;  /* 0x0000000605057211 */ /* 0x000fe200078f10ff */
[----:B------:R-:W-:Y:S01]  /*02d0*/  ULDC UR11, c[0x0][0x1c0] ;  /* 0x00007000000b7ab9 */ /* 0x000fe20000000800 */
[-C--:B------:R-:W-:Y:S01]  /*02e0*/  LEA.HI R4, R12, R0.reuse, RZ, 0x2 ;  /* 0x000000000c047211 */ /* 0x080fe200078f10ff */
[----:B------:R-:W-:Y:S01]  /*02f0*/  UIMAD UR55, UR8, UR36, URZ ;  /* 0x00000024083772a4 */ /* 0x000fe2000f8e023f */
[----:B------:R-:W-:Y:S01]  /*0300*/  LEA.HI R3, R3, R0, RZ, 0x1 ;  /* 0x0000000003037211 */ /* 0x000fe200078f08ff */
[----:B------:R-:W-:Y:S01]  /*0310*/  UIMAD UR7, UR36, UR11, UR37 ;  /* 0x0000000b240772a4 */ /* 0x000fe2000f8e0225 */
[----:B------:R-:W-:Y:S01]  /*0320*/  LOP3.LUT R7, R10, 0xfffffff8, RZ, 0xc0, !PT ;  /* 0xfffffff80a077812 */ /* 0x000fe200078ec0ff */
[----:B------:R-:W-:Y:S01]  /*0330*/  @!UP5 UIMAD UR8, UR36, UR14, UR37 ;  /* 0x0000000e2408d2a4 */ /* 0x000fe2000f8e0225 */
[----:B------:R-:W-:Y:S01]  /*0340*/  LOP3.LUT R8, R2, 0xfffffff0, RZ, 0xc0, !PT ;  /* 0xfffffff002087812 */ /* 0x000fe200078ec0ff */
[----:B------:R-:W-:Y:S01]  /*0350*/  USHF.L.U32 UR47, UR48, 0x6, URZ ;  /* 0x00000006302f7899 */ /* 0x000fe2000800063f */
[----:B------:R-:W-:Y:S01]  /*0360*/  LOP3.LUT R11, R5, 0x7ffffffc, RZ, 0xc0, !PT ;  /* 0x7ffffffc050b7812 */ /* 0x000fe200078ec0ff */
[----:B------:R-:W-:Y:S01]  /*0370*/  IMAD.IADD R7, R6, 0x1, -R7 ;  /* 0x0000000106077824 */ /* 0x000fe200078e0a07 */
[----:B------:R-:W-:Y:S01]  /*0380*/  LOP3.LUT R4, R4, 0xfffffffc, RZ, 0xc0, !PT ;  /* 0xfffffffc04047812 */ /* 0x000fe200078ec0ff */
[C---:B------:R-:W-:Y:S01]  /*0390*/  IMAD.IADD R8, R6.reuse, 0x1, -R8 ;  /* 0x0000000106087824 */ /* 0x040fe200078e0a08 */
[----:B------:R-:W-:Y:S01]  /*03a0*/  LOP3.LUT R3, R3, 0xfffffffe, RZ, 0xc0, !PT ;  /* 0xfffffffe03037812 */ /* 0x000fe200078ec0ff */
[----:B------:R-:W-:Y:S01]  /*03b0*/  IMAD.IADD R16, R6, 0x1, -R11 ;  /* 0x0000000106107824 */ /* 0x000fe200078e0a0b */
[----:B------:R-:W-:Y:S01]  /*03c0*/  SHF.R.S32.HI R6, RZ, 0x4, R2 ;  /* 0x00000004ff067819 */ /* 0x000fe20000011402 */
[C---:B------:R-:W-:Y:S01]  /*03d0*/  IMAD.IADD R18, R0.reuse, 0x1, -R4 ;  /* 0x0000000100127824 */ /* 0x040fe200078e0a04 */
[----:B------:R-:W-:Y:S01]  /*03e0*/  SHF.R.S32.HI R17, RZ, 0x3, R10 ;  /* 0x00000003ff117819 */ /* 0x000fe2000001140a */
[----:B------:R-:W-:Y:S01]  /*03f0*/  IMAD.IADD R13, R0, 0x1, -R3 ;  /* 0x00000001000d7824 */ /* 0x000fe200078e0a03 */
[--C-:B------:R-:W-:Y:S01]  /*0400*/  SHF.R.S32.HI R3, RZ, 0x2, R5.reuse ;  /* 0x00000002ff037819 */ /* 0x100fe20000011405 */
[----:B------:R-:W-:Y:S01]  /*0410*/  IMAD.SHL.U32 R20, R7, 0x8, RZ ;  /* 0x0000000807147824 */ /* 0x000fe200078e00ff */
[----:B------:R-:W-:Y:S01]  /*0420*/  SHF.R.S32.HI R0, RZ, 0x1f, R5 ;  /* 0x0000001fff007819 */ /* 0x000fe20000011405 */
[----:B------:R-:W-:Y:S01]  /*0430*/  STL [R1+0x8c], R18 ;  /* 0x00008c1201007387 */ /* 0x000fe20000100800 */
[----:B------:R-:W-:Y:S01]  /*0440*/  LEA.HI R2, R2, R6, RZ, 0x1 ;  /* 0x0000000602027211 */ /* 0x000fe200078f08ff */
[----:B------:R-:W-:Y:S01]  /*0450*/  USHF.L.U32 UR46, UR6, 0x5, URZ ;  /* 0x00000005062e7899 */ /* 0x000fe2000800063f */
[----:B------:R-:W-:Y:S01]  /*0460*/  LEA.HI R0, R0, R3, RZ, 0x3 ;  /* 0x0000000300007211 */ /* 0x000fe200078f18ff */
[----:B------:R-:W-:Y:S01]  /*0470*/  STL [R1+0x48], R20 ;  /* 0x0000481401007387 */ /* 0x000fe20000100800 */
[----:B------:R-:W-:Y:S01]  /*0480*/  LOP3.LUT R2, R2, 0xfffffffe, RZ, 0xc0, !PT ;  /* 0xfffffffe02027812 */ /* 0x000fe200078ec0ff */
[----:B------:R-:W-:Y:S01]  /*0490*/  ULDC UR52, c[0x0][0x214] ;  /* 0x0000850000347ab9 */ /* 0x000fe20000000800 */
[----:B------:R-:W-:Y:S01]  /*04a0*/  LOP3.LUT R0, R0, 0xfffffff8, RZ, 0xc0, !PT ;  /* 0xfffffff800007812 */ /* 0x000fe200078ec0ff */
[----:B------:R-:W-:Y:S01]  /*04b0*/  ULDC UR59, c[0x0][0x1c8] ;  /* 0x00007200003b7ab9 */ /* 0x000fe20000000800 */
[----:B------:R-:W-:Y:S01]  /*04c0*/  SHF.R.S32.HI R14, RZ, 0x7, R14 ;  /* 0x00000007ff0e7819 */ /* 0x000fe2000001140e */
[----:B------:R-:W-:Y:S01]  /*04d0*/  IMAD.IADD R11, R6, 0x1, -R2 ;  /* 0x00000001060b7824 */ /* 0x000fe200078e0a02 */
[----:B------:R-:W-:Y:S01]  /*04e0*/  SHF.R.S32.HI R2, RZ, 0x1f, R9 ;  /* 0x0000001fff027819 */ /* 0x000fe20000011409 */
[----:B------:R-:W-:Y:S01]  /*04f0*/  IMAD.IADD R6, R3, 0x1, -R0 ;  /* 0x0000000103067824 */ /* 0x000fe200078e0a00 */
[----:B------:R-:W-:Y:S01]  /*0500*/  SHF.R.S32.HI R3, RZ, 0x1f, R8 ;  /* 0x0000001fff037819 */ /* 0x000fe20000011408 */
[----:B------:R-:W-:Y:S01]  /*0510*/  IMAD.SHL.U32 R0, R17, 0x40, RZ ;  /* 0x0000004011007824 */ /* 0x000fe200078e00ff */
[----:B------:R-:W-:Y:S01]  /*0520*/  LEA.HI R17, R2, R9, RZ, 0x2 ;  /* 0x0000000902117211 */ /* 0x000fe200078f10ff */
[----:B------:R-:W-:Y:S01]  /*0530*/  ULDC.U8 UR10, c[0x0][0x3d0] ;  /* 0x0000f400000a7ab9 */ /* 0x000fe20000000000 */
[----:B------:R-:W-:Y:S01]  /*0540*/  LEA.HI R12, R3, R8, RZ, 0x3 ;  /* 0x00000008030c7211 */ /* 0x000fe200078f18ff */
[----:B------:R-:W-:Y:S01]  /*0550*/  IMAD.SHL.U32 R3, R11, 0x200, RZ ;  /* 0x000002000b037824 */ /* 0x000fe200078e00ff */
[----:B------:R-:W-:Y:S01]  /*0560*/  LOP3.LUT R0, R0, 0x1c0, RZ, 0xc0, !PT ;  /* 0x000001c000007812 */ /* 0x000fe200078ec0ff */
[----:B------:R-:W-:Y:S01]  /*0570*/  ULDC UR53, c[0x0][0x224] ;  /* 0x0000890000357ab9 */ /* 0x000fe20000000800 */
[----:B------:R-:W-:Y:S01]  /*0580*/  LOP3.LUT R4, R6, 0x1, RZ, 0xc0, !PT ;  /* 0x0000000106047812 */ /* 0x000fe200078ec0ff */
[----:B------:R-:W-:Y:S01]  /*0590*/  @UP5 UIMAD UR57, UR36, UR52, URZ ;  /* 0x00000034243952a4 */ /* 0x000fe2000f8e023f */
[----:B------:R-:W-:Y:S01]  /*05a0*/  LOP3.LUT R2, R0, 0x38, R20, 0xf8, !PT ;  /* 0x0000003800027812 */ /* 0x000fe200078ef814 */
[----:B------:R-:W-:Y:S01]  /*05b0*/  ULDC.64 UR4, c[0x0][0x118] ;  /* 0x0000460000047ab9 */ /* 0x000fe20000000a00 */
[----:B------:R-:W-:Y:S01]  /*05c0*/  SHF.R.U32.HI R0, RZ, 0x3, R0 ;  /* 0x00000003ff007819 */ /* 0x000fe20000011600 */
[----:B------:R-:W-:Y:S01]  /*05d0*/  ULOP3.LUT UR59, UR37, UR59, URZ, 0x3c, !UPT ;  /* 0x0000003b253b7292 */ /* 0x000fe2000f8e3c3f */
[----:B------:R-:W-:Y:S01]  /*05e0*/  ISETP.NE.U32.AND P0, PT, R4, 0x1, PT ;  /* 0x000000010400780c */ /* 0x000fe20003f05070 */
[----:B------:R-:W-:Y:S01]  /*05f0*/  USHF.R.S32.HI UR60, URZ, 0x1f, UR37 ;  /* 0x0000001f3f3c7899 */ /* 0x000fe20008011425 */
[----:B------:R-:W-:Y:S01]  /*0600*/  LOP3.LUT R9, R2, R0, RZ, 0x3c, !PT ;  /* 0x0000000002097212 */ /* 0x000fe200078e3cff */
[C---:B------:R-:W-:Y:S01]  /*0610*/  IMAD.SHL.U32 R0, R7.reuse, 0x40, RZ ;  /* 0x0000004007007824 */ /* 0x040fe200078e00ff */
[----:B------:R-:W-:Y:S01]  /*0620*/  LOP3.LUT R2, R12, 0xfffffff8, RZ, 0xc0, !PT ;  /* 0xfffffff80c027812 */ /* 0x000fe200078ec0ff */
[----:B------:R-:W-:Y:S01]  /*0630*/  UISETP.NE.AND UP6, UPT, UR10, URZ, UPT ;  /* 0x0000003f0a00728c */ /* 0x000fe2000bfc5270 */
[C---:B------:R-:W-:Y:S01]  /*0640*/  LOP3.LUT P4, RZ, R7.reuse, 0x4, RZ, 0xc0, !PT ;  /* 0x0000000407ff7812 */ /* 0x040fe2000788c0ff */
[----:B------:R-:W-:Y:S01]  /*0650*/  USHF.R.S32.HI UR61, URZ, 0x1f, UR37 ;  /* 0x0000001f3f3d7899 */ /* 0x000fe20008011425 */
[----:B------:R-:W-:Y:S01]  /*0660*/  LOP3.LUT R0, R0, 0x1c0, RZ, 0xc0, !PT ;  /* 0x000001c000007812 */ /* 0x000fe200078ec0ff */
[----:B------:R-:W-:Y:S01]  /*0670*/  IMAD.IADD R8, R8, 0x1, -R2 ;  /* 0x0000000108087824 */ /* 0x000fe200078e0a02 */
[----:B------:R-:W-:Y:S01]  /*0680*/  LOP3.LUT P3, RZ, R7, 0x2, RZ, 0xc0, !PT ;  /* 0x0000000207ff7812 */ /* 0x000fe2000786c0ff */
[----:B------:R-:W-:Y:S01]  /*0690*/  IMAD.SHL.U32 R2, R13, 0x10, RZ ;  /* 0x000000100d027824 */ /* 0x000fe200078e00ff */
[----:B------:R-:W-:Y:S01]  /*06a0*/  LOP3.LUT R252, R0, 0x8, R10, 0xf8, !PT ;  /* 0x0000000800fc7812 */ /* 0x000fe200078ef80a */
[----:B------:R-:W-:Y:S01]  /*06b0*/  UIMAD.WIDE.U32 UR42, UR38, UR44, URZ ;  /* 0x0000002c262a72a5 */ /* 0x000fe2000f8e003f */
[----:B------:R-:W-:Y:S01]  /*06c0*/  R2P PR, R6, 0x6 ;  /* 0x0000000606007804 */ /* 0x000fe20000000000 */
[----:B------:R-:W-:Y:S01]  /*06d0*/  UIMAD UR54, UR39, UR44, URZ ;  /* 0x0000002c273672a4 */ /* 0x000fe2000f8e023f */
[----:B------:R-:W-:Y:S01]  /*06e0*/  LOP3.LUT R5, R0, 0x10, R2, 0xf8, !PT ;  /* 0x0000001000057812 */ /* 0x000fe200078ef802 */
[----:B------:R-:W-:Y:S01]  /*06f0*/  IMAD R2, R14, 0x800, R3 ;  /* 0x000008000e027824 */ /* 0x000fe200078e0203 */
[----:B------:R-:W-:Y:S01]  /*0700*/  SHF.R.U32.HI R0, RZ, 0x3, R0 ;  /* 0x00000003ff007819 */ /* 0x000fe20000011600 */
[----:B------:R-:W-:Y:S01]  /*0710*/  USHF.R.S32.HI UR56, URZ, 0x1f, UR49 ;  /* 0x0000001f3f387899 */ /* 0x000fe20008011431 */
[----:B------:R-:W-:Y:S01]  /*0720*/  LOP3.LUT R4, R5, 0x8, R10, 0xf8, !PT ;  /* 0x0000000805047812 */ /* 0x000fe200078ef80a */
[----:B------:R-:W-:Y:S01]  /*0730*/  IMAD.SHL.U32 R5, R11, 0x20, RZ ;  /* 0x000000200b057824 */ /* 0x000fe200078e00ff */
[----:B------:R-:W-:Y:S01]  /*0740*/  LOP3.LUT R252, R252, R0, RZ, 0x3c, !PT ;  /* 0x00000000fcfc7212 */ /* 0x000fe200078e3cff */
[----:B------:R-:W-:Y:S01]  /*0750*/  IMAD.SHL.U32 R10, R14, 0x20, RZ ;  /* 0x000000200e0a7824 */ /* 0x000fe200078e00ff */
[----:B------:R-:W-:Y:S01]  /*0760*/  LOP3.LUT R3, R3, R4, R0, 0xf6, !PT ;  /* 0x0000000403037212 */ /* 0x000fe200078ef600 */
[----:B------:R-:W-:Y:S01]  /*0770*/  IMAD.SHL.U32 R4, R6, 0x40, RZ ;  /* 0x0000004006047824 */ /* 0x000fe200078e00ff */
[----:B------:R-:W-:Y:S01]  /*0780*/  SHF.R.S32.HI R0, RZ, 0x6, R15 ;  /* 0x00000006ff007819 */ /* 0x000fe2000001140f */
[----:B------:R-:W-:Y:S01]  /*0790*/  IMAD.IADD R252, R2, 0x1, R252 ;  /* 0x0000000102fc7824 */ /* 0x000fe200078e02fc */
[----:B------:R1:W-:Y:S01]  /*07a0*/  STL [R1+0x90], R10 ;  /* 0x0000900a01007387 */ /* 0x0003e20000100800 */
[----:B------:R-:W-:Y:S01]  /*07b0*/  IMAD.U32 R2, RZ, RZ, UR15 ;  /* 0x0000000fff027e24 */ /* 0x000fe2000f8e00ff */
[----:B------:R-:W-:Y:S01]  /*07c0*/  LOP3.LUT P6, RZ, R8, 0x4, RZ, 0xc0, !PT ;  /* 0x0000000408ff7812 */ /* 0x000fe200078cc0ff */
[----:B------:R-:W-:Y:S01]  /*07d0*/  IMAD R15, R0, 0x200, R9 ;  /* 0x00000200000f7824 */ /* 0x000fe200078e0209 */
[----:B------:R-:W-:Y:S01]  /*07e0*/  LOP3.LUT P5, RZ, R8, 0x2, RZ, 0xc0, !PT ;  /* 0x0000000208ff7812 */ /* 0x000fe200078ac0ff */
[----:B------:R-:W-:Y:S01]  /*07f0*/  IMAD.SHL.U32 R2, R0, 0x8, RZ ;  /* 0x0000000800027824 */ /* 0x000fe200078e00ff */
[----:B------:R-:W-:Y:S01]  /*0800*/  LOP3.LUT R0, R4, 0x1c0, RZ, 0xc0, !PT ;  /* 0x000001c004007812 */ /* 0x000fe200078ec0ff */
[----:B------:R-:W-:Y:S01]  /*0810*/  IMAD.SHL.U32 R6, R8, 0x40, RZ ;  /* 0x0000004008067824 */ /* 0x000fe200078e00ff */
[----:B------:R-:W-:-:S02]  /*0820*/  UIMAD UR53, UR7, UR53, URZ ;  /* 0x00000035073572a4 */ /* 0x000fc4000f8e023f */
[----:B------:R-:W-:Y:S01]  /*0830*/  LOP3.LUT R2, R2, 0x18, RZ, 0xc0, !PT ;  /* 0x0000001802027812 */ /* 0x000fe200078ec0ff */
[----:B------:R-:W-:Y:S01]  /*0840*/  @!UP5 UIMAD UR52, UR8, UR52, URZ ;  /* 0x000000340834d2a4 */ /* 0x000fe2000f8e023f */
[----:B------:R-:W-:Y:S01]  /*0850*/  SHF.R.U32.HI R4, RZ, 0x3, R0 ;  /* 0x00000003ff047819 */ /* 0x000fe20000011600 */
[----:B------:R-:W-:Y:S01]  /*0860*/  USHF.R.S32.HI UR51, URZ, 0x1f, UR47 ;  /* 0x0000001f3f337899 */ /* 0x000fe2000801142f */
[----:B------:R-:W-:Y:S01]  /*0870*/  LOP3.LUT R9, R2, 0x20, R5, 0xf8, !PT ;  /* 0x0000002002097812 */ /* 0x000fe200078ef805 */
[----:B------:R-:W-:Y:S01]  /*0880*/  USHF.R.S32.HI UR50, URZ, 0x1f, UR46 ;  /* 0x0000001f3f327899 */ /* 0x000fe2000801142e */
[----:B------:R-:W-:Y:S01]  /*0890*/  LOP3.LUT R7, R4, R0, R2, 0x1e, !PT ;  /* 0x0000000004077212 */ /* 0x000fe200078e1e02 */
[----:B------:R-:W-:Y:S01]  /*08a0*/  ULDC.U8 UR33, c[0x0][0x2d8] ;  /* 0x0000b60000217ab9 */ /* 0x000fe20000000000 */
[----:B------:R-:W-:Y:S01]  /*08b0*/  LOP3.LUT R2, R0, 0x20, R10, 0xf8, !PT ;  /* 0x0000002000027812 */ /* 0x000fe200078ef80a */
[----:B------:R-:W-:Y:S01]  /*08c0*/  IMAD.SHL.U32 R0, R16, 0x2, RZ ;  /* 0x0000000210007824 */ /* 0x000fe200078e00ff */
[----:B------:R-:W-:-:S02]  /*08d0*/  IADD3 R16, R20, 0x40, RZ ;  /* 0x0000004014107810 */ /* 0x000fc40007ffe0ff */
[----:B------:R-:W-:Y:S01]  /*08e0*/  LOP3.LUT R4, R2, R4, RZ, 0x3c, !PT ;  /* 0x0000000402047212 */ /* 0x000fe200078e3cff */
[--C-:B------:R-:W-:Y:S02]  /*08f0*/  IMAD R5, R18, 0x400, R0.reuse ;  /* 0x0000040012057824 */ /* 0x100fe400078e0200 */
[----:B------:R-:W-:Y:S01]  /*0900*/  IMAD.U32 R2, RZ, RZ, UR9 ;  /* 0x00000009ff027e24 */ /* 0x000fe2000f8e00ff */
[----:B------:R-:W-:Y:S01]  /*0910*/  STL [R1+0x6c], R16 ;  /* 0x00006c1001007387 */ /* 0x000fe20000100800 */
[----:B------:R-:W-:Y:S01]  /*0920*/  IMAD R2, R13, 0x400, R0 ;  /* 0x000004000d027824 */ /* 0x000fe200078e0200 */
[----:B------:R-:W-:Y:S01]  /*0930*/  LOP3.LUT R0, R6, 0x1c0, RZ, 0xc0, !PT ;  /* 0x000001c006007812 */ /* 0x000fe200078ec0ff */
[----:B------:R-:W-:Y:S02]  /*0940*/  IMAD.IADD R14, R5, 0x1, R4 ;  /* 0x00000001050e7824 */ /* 0x000fe400078e0204 */
[----:B------:R-:W-:Y:S02]  /*0950*/  IMAD.SHL.U32 R4, R11, 0x8, RZ ;  /* 0x000000080b047824 */ /* 0x000fe400078e00ff */
[----:B-1----:R-:W-:Y:S01]  /*0960*/  IMAD.IADD R10, R2, 0x1, R7 ;  /* 0x00000001020a7824 */ /* 0x002fe200078e0207 */
[----:B------:R-:W-:Y:S01]  /*0970*/  SHF.R.U32.HI R2, RZ, 0x3, R0 ;  /* 0x00000003ff027819 */ /* 0x000fe20000011600 */
[----:B------:R-:W-:Y:S01]  /*0980*/  IMAD.SHL.U32 R7, R12, 0x40, RZ ;  /* 0x000000400c077824 */ /* 0x000fe200078e00ff */
[----:B------:R-:W-:Y:S01]  /*0990*/  LOP3.LUT R4, R0, 0x8, R4, 0xf8, !PT ;  /* 0x0000000800047812 */ /* 0x000fe200078ef804 */
[----:B------:R-:W-:Y:S01]  /*09a0*/  IMAD.MOV.U32 R5, RZ, RZ, 0x20 ;  /* 0x00000020ff057424 */ /* 0x000fe200078e00ff */
[----:B------:R-:W-:Y:S01]  /*09b0*/  LOP3.LUT R0, R2, R9, R0, 0x1e, !PT ;  /* 0x0000000902007212 */ /* 0x000fe200078e1e00 */
[----:B------:R-:W-:Y:S01]  /*09c0*/  IMAD.MOV.U32 R11, RZ, RZ, 0x40 ;  /* 0x00000040ff0b7424 */ /* 0x000fe200078e00ff */
[----:B------:R-:W-:Y:S01]  /*09d0*/  LOP3.LUT R7, R7, 0xfffffe00, RZ, 0xc0, !PT ;  /* 0xfffffe0007077812 */ /* 0x000fe200078ec0ff */
[----:B------:R-:W-:Y:S01]  /*09e0*/  IMAD.MOV.U32 R9, RZ, RZ, -0x10 ;  /* 0xfffffff0ff097424 */ /* 0x000fe200078e00ff */
[----:B------:R-:W-:-:S02]  /*09f0*/  LOP3.LUT R2, R4, R2, RZ, 0x3c, !PT ;  /* 0x0000000204027212 */ /* 0x000fc400078e3cff */
[----:B------:R-:W-:Y:S01]  /*0a00*/  SHF.R.S32.HI R4, RZ, 0x2, R17 ;  /* 0x00000002ff047819 */ /* 0x000fe20000011411 */
[--C-:B------:R-:W-:Y:S01]  /*0a10*/  IMAD R8, R13, 0x400, R7.reuse ;  /* 0x000004000d087824 */ /* 0x100fe200078e0207 */
[----:B------:R-:W-:Y:S01]  /*0a20*/  IADD3 R13, R20, 0x80, RZ ;  /* 0x00000080140d7810 */ /* 0x000fe20007ffe0ff */
[----:B------:R-:W-:Y:S01]  /*0a30*/  IMAD R6, R18, 0x400, R7 ;  /* 0x0000040012067824 */ /* 0x000fe200078e0207 */
[----:B------:R-:W-:Y:S01]  /*0a40*/  LOP3.LUT R7, R0, R7, RZ, 0xfc, !PT ;  /* 0x0000000700077212 */ /* 0x000fe200078efcff */
[----:B------:R-:W-:Y:S01]  /*0a50*/  IMAD R12, R18, 0x10, R4 ;  /* 0x00000010120c7824 */ /* 0x000fe200078e0204 */
[----:B------:R-:W-:Y:S01]  /*0a60*/  SEL R0, R5, 0xffffffe0, !P3 ;  /* 0xffffffe005007807 */ /* 0x000fe20005800000 */
[----:B------:R-:W-:Y:S01]  /*0a70*/  IMAD.SHL.U32 R4, R15, 0x2, RZ ;  /* 0x000000020f047824 */ /* 0x000fe200078e00ff */
[----:B------:R1:W-:Y:S01]  /*0a80*/  STL [R1+0x70], R13 ;  /* 0x0000700d01007387 */ /* 0x0003e20000100800 */
[----:B------:R-:W-:Y:S01]  /*0a90*/  IMAD.IADD R6, R6, 0x1, R2 ;  /* 0x0000000106067824 */ /* 0x000fe200078e0202 */
[----:B------:R-:W-:Y:S01]  /*0aa0*/  SEL R9, R9, 0x10, !P0 ;  /* 0x0000001009097807 */ /* 0x000fe20004000000 */
[----:B------:R-:W-:Y:S01]  /*0ab0*/  IMAD R0, R252, 0x2, R0 ;  /* 0x00000002fc007824 */ /* 0x000fe200078e0200 */
[----:B------:R2:W-:Y:S01]  /*0ac0*/  STL [R1+0x50], R12 ;  /* 0x0000500c01007387 */ /* 0x0005e20000100800 */
[----:B------:R-:W-:Y:S01]  /*0ad0*/  IMAD.IADD R8, R2, 0x1, R8 ;  /* 0x0000000102087824 */ /* 0x000fe200078e0208 */
[----:B------:R-:W-:-:S02]  /*0ae0*/  SEL R2, R11, 0xffffffc0, !P4 ;  /* 0xffffffc00b027807 */ /* 0x000fc40006000000 */
[----:B------:R3:W-:Y:S01]  /*0af0*/  STL [R1+0x2c], R4 ;  /* 0x00002c0401007387 */ /* 0x0007e20000100800 */
[----:B------:R-:W-:Y:S02]  /*0b00*/  SEL R5, R5, 0xffffffe0, !P5 ;  /* 0xffffffe005057807 */ /* 0x000fe40006800000 */
[----:B------:R-:W-:Y:S01]  /*0b10*/  LEA R8, R8, 0x12000, 0x1 ;  /* 0x0001200008087811 */ /* 0x000fe200078e08ff */
[----:B------:R-:W-:Y:S01]  /*0b20*/  STL [R1], R0 ;  /* 0x0000000001007387 */ /* 0x000fe20000100800 */
[----:B-1----:R-:W-:-:S04]  /*0b30*/  LEA R13, R10, 0xc000, 0x1 ;  /* 0x0000c0000a0d7811 */ /* 0x002fc800078e08ff */
[C---:B--2---:R-:W-:Y:S02]  /*0b40*/  IADD3 R12, R13.reuse, 0x40, RZ ;  /* 0x000000400d0c7810 */ /* 0x044fe40007ffe0ff */
[----:B------:R-:W-:Y:S01]  /*0b50*/  @P2 IADD3 R12, R13, -0x40, RZ ;  /* 0xffffffc00d0c2810 */ /* 0x000fe20007ffe0ff */
[C---:B---3--:R-:W-:Y:S02]  /*0b60*/  IMAD.SHL.U32 R4, R252.reuse, 0x2, RZ ;  /* 0x00000002fc047824 */ /* 0x048fe400078e00ff */
[----:B------:R-:W-:-:S03]  /*0b70*/  IMAD R252, R252, 0x2, R2 ;  /* 0x00000002fcfc7824 */ /* 0x000fc600078e0202 */
[----:B------:R1:W-:Y:S02]  /*0b80*/  STL [R1+0x4], R4 ;  /* 0x0000040401007387 */ /* 0x0003e40000100800 */
[----:B-1----:R-:W-:Y:S01]  /*0b90*/  SEL R4, R11, 0xffffffc0, !P6 ;  /* 0xffffffc00b047807 */ /* 0x002fe20007000000 */
[----:B------:R-:W-:Y:S02]  /*0ba0*/  IMAD.IADD R11, R2, 0x1, R0 ;  /* 0x00000001020b7824 */ /* 0x000fe400078e0200 */
[----:B------:R-:W-:Y:S02]  /*0bb0*/  IMAD.SHL.U32 R0, R14, 0x2, RZ ;  /* 0x000000020e007824 */ /* 0x000fe400078e00ff */
[C---:B------:R-:W-:Y:S01]  /*0bc0*/  IMAD R2, R3.reuse, 0x2, R2 ;  /* 0x0000000203027824 */ /* 0x040fe200078e0202 */
[----:B------:R1:W-:Y:S01]  /*0bd0*/  STL [R1+0x10], R11 ;  /* 0x0000100b01007387 */ /* 0x0003e20000100800 */
[C---:B------:R-:W-:Y:S02]  /*0be0*/  IMAD.IADD R10, R0.reuse, 0x1, R9 ;  /* 0x00000001000a7824 */ /* 0x040fe400078e0209 */
[----:B------:R-:W-:Y:S01]  /*0bf0*/  IMAD.SHL.U32 R3, R3, 0x2, RZ ;  /* 0x0000000203037824 */ /* 0x000fe200078e00ff */
[----:B------:R2:W-:Y:S04]  /*0c00*/  STL [R1+0x54], R0 ;  /* 0x0000540001007387 */ /* 0x0005e80000100800 */
[----:B------:R-:W-:Y:S04]  /*0c10*/  STL [R1+0x80], R13 ;  /* 0x0000800d01007387 */ /* 0x000fe80000100800 */
[----:B------:R3:W-:Y:S01]  /*0c20*/  STL [R1+0x60], R10 ;  /* 0x0000600a01007387 */ /* 0x0007e20000100800 */
[----:B-1----:R-:W-:-:S02]  /*0c30*/  IADD3 R11, R0, 0x20, RZ ;  /* 0x00000020000b7810 */ /* 0x002fc40007ffe0ff */
[----:B------:R-:W-:Y:S01]  /*0c40*/  @P1 IADD3 R11, R0, -0x20, RZ ;  /* 0xffffffe0000b1810 */ /* 0x000fe20007ffe0ff */
[----:B--2---:R-:W-:Y:S02]  /*0c50*/  IMAD.SHL.U32 R0, R7, 0x2, RZ ;  /* 0x0000000207007824 */ /* 0x004fe400078e00ff */
[----:B---3--:R-:W-:Y:S02]  /*0c60*/  IMAD.SHL.U32 R10, R6, 0x2, RZ ;  /* 0x00000002060a7824 */ /* 0x008fe400078e00ff */
[----:B------:R-:W-:Y:S02]  /*0c70*/  IMAD.IADD R6, R9, 0x1, R11 ;  /* 0x0000000109067824 */ /* 0x000fe400078e020b */
[C---:B------:R-:W-:Y:S01]  /*0c80*/  IMAD.IADD R7, R10.reuse, 0x1, R5 ;  /* 0x000000010a077824 */ /* 0x040fe200078e0205 */
[----:B------:R-:W-:Y:S01]  /*0c90*/  STL [R1+0x8], R10 ;  /* 0x0000080a01007387 */ /* 0x000fe20000100800 */
[----:B------:R-:W-:-:S03]  /*0ca0*/  IMAD.IADD R9, R10, 0x1, R4 ;  /* 0x000000010a097824 */ /* 0x000fc600078e0204 */
[----:B------:R-:W-:Y:S04]  /*0cb0*/  STL [R1+0x58], R11 ;  /* 0x0000580b01007387 */ /* 0x000fe80000100800 */
[----:B------:R-:W-:Y:S04]  /*0cc0*/  STL [R1+0x1c], R8 ;  /* 0x00001c0801007387 */ /* 0x000fe80000100800 */
[----:B------:R-:W-:Y:S04]  /*0cd0*/  STL [R1+0x84], R12 ;  /* 0x0000840c01007387 */ /* 0x000fe80000100800 */
[----:B------:R1:W-:Y:S04]  /*0ce0*/  STL [R1+0x5c], R6 ;  /* 0x00005c0601007387 */ /* 0x0003e80000100800 */
[----:B------:R2:W-:Y:S04]  /*0cf0*/  STL [R1+0xc], R7 ;  /* 0x00000c0701007387 */ /* 0x0005e80000100800 */
[----:B------:R3:W-:Y:S01]  /*0d00*/  STL [R1+0x18], R9 ;  /* 0x0000180901007387 */ /* 0x0007e20000100800 */
[----:B-1----:R-:W-:-:S02]  /*0d10*/  IMAD.IADD R6, R4, 0x1, R8 ;  /* 0x0000000104067824 */ /* 0x002fc400078e0208 */
[----:B------:R-:W-:Y:S02]  /*0d20*/  IMAD.IADD R8, R5, 0x1, R8 ;  /* 0x0000000105087824 */ /* 0x000fe400078e0208 */
[----:B--2---:R-:W-:Y:S02]  /*0d30*/  IMAD.IADD R7, R7, 0x1, R4 ;  /* 0x0000000107077824 */ /* 0x004fe400078e0204 */
[----:B------:R-:W-:Y:S01]  /*0d40*/  IMAD.IADD R4, R5, 0x1, R6 ;  /* 0x0000000105047824 */ /* 0x000fe200078e0206 */
[----:B------:R3:W-:Y:S04]  /*0d50*/  STL [R1+0x28], R8 ;  /* 0x0000280801007387 */ /* 0x0007e80000100800 */
[----:B------:R3:W-:Y:S04]  /*0d60*/  STL [R1+0x20], R6 ;  /* 0x0000200601007387 */ /* 0x0007e80000100800 */
[----:B------:R3:W-:Y:S04]  /*0d70*/  STL [R1+0x14], R7 ;  /* 0x0000140701007387 */ /* 0x0007e80000100800 */
[----:B------:R3:W-:Y:S02]  /*0d80*/  STL [R1+0x24], R4 ;  /* 0x0000240401007387 */ /* 0x0007e40000100800 */
.L_x_297:
[----:B------:R-:W-:Y:S02]  /*0d90*/  ULDC.64 UR6, c[0x0][0x240] ;  /* 0x0000900000067ab9 */ /* 0x000fe40000000a00 */
[----:B------:R-:W-:-:S02]  /*0da0*/  UISETP.NE.U32.AND UP1, UPT, URZ, UR6, UPT ;  /* 0x000000063f00728c */ /* 0x000fc4000bf25070 */
[----:B------:R-:W-:Y:S02]  /*0db0*/  USHF.L.U32 UR14, UR36, 0x2, URZ ;  /* 0x00000002240e7899 */ /* 0x000fe4000800063f */
[----:B------:R-:W-:Y:S02]  /*0dc0*/  USHF.R.S32.HI UR41, URZ, 0x1f, UR36 ;  /* 0x0000001f3f297899 */ /* 0x000fe40008011424 */
[----:B------:R-:W-:Y:S02]  /*0dd0*/  UISETP.NE.AND.EX UP1, UPT, URZ, UR7, UPT, UP1 ;  /* 0x000000073f00728c */ /* 0x000fe4000bf25310 */
[----:B------:R-:W-:Y:S02]  /*0de0*/  ULDC.64 UR10, c[0x0][0x250] ;  /* 0x00009400000a7ab9 */ /* 0x000fe40000000a00 */
[----:B------:R-:W-:Y:S02]  /*0df0*/  UISETP.NE.U32.AND UP3, UPT, URZ, UR10, UPT ;  /* 0x0000000a3f00728c */ /* 0x000fe4000bf65070 */
[----:B------:R-:W-:Y:S01]  /*0e00*/  USHF.L.U64.HI UR12, UR36, 0x2, UR41 ;  /* 0x00000002240c7899 */ /* 0x000fe20008010229 */
[----:B------:R-:W-:Y:S01]  /*0e10*/  PLOP3.LUT P2, PT, PT, PT, UP1, 0x80, 0x0 ;  /* 0x000000000000781c */ /* 0x000fe20003f4f018 */
[----:B------:R-:W-:-:S02]  /*0e20*/  UIADD3 UR6, UP0, UR14, UR6, URZ ;  /* 0x000000060e067290 */ /* 0x000fc4000ff1e03f */
[----:B------:R-:W-:Y:S02]  /*0e30*/  UISETP.NE.AND.EX UP3, UPT, URZ, UR11, UPT, UP3 ;  /* 0x0000000b3f00728c */ /* 0x000fe4000bf65330 */
[----:B------:R-:W-:Y:S02]  /*0e40*/  UIADD3.X UR7, UR12, UR7, URZ, UP0, !UPT ;  /* 0x000000070c077290 */ /* 0x000fe400087fe43f */
[----:B-123--:R-:W-:Y:S01]  /*0e50*/  IMAD.U32 R4, RZ, RZ, UR6 ;  /* 0x00000006ff047e24 */ /* 0x00efe2000f8e00ff */
[----:B------:R-:W-:Y:S01]  /*0e60*/  ULDC.U8 UR13, c[0x0][0x312] ;  /* 0x0000c480000d7ab9 */ /* 0x000fe20000000000 */
[----:B------:R-:W-:Y:S01]  /*0e70*/  PLOP3.LUT P0, PT, PT, PT, UP3, 0x80, 0x0 ;  /* 0x000000000000781c */ /* 0x000fe20003f0f038 */
[----:B------:R-:W-:Y:S01]  /*0e80*/  ULDC.64 UR8, c[0x0][0x248] ;  /* 0x0000920000087ab9 */ /* 0x000fe20000000a00 */
[----:B------:R-:W-:Y:S01]  /*0e90*/  IMAD.U32 R5, RZ, RZ, UR7 ;  /* 0x00000007ff057e24 */ /* 0x000fe2000f8e00ff */
[----:B------:R-:W-:Y:S02]  /*0ea0*/  UISETP.NE.AND UP4, UPT, UR13, URZ, UPT ;  /* 0x0000003f0d00728c */ /* 0x000fe4000bf85270 */
[----:B------:R-:W-:-:S02]  /*0eb0*/  @UP3 UIADD3 UR6, UP0, UR14, UR10, URZ ;  /* 0x0000000a0e063290 */ /* 0x000fc4000ff1e03f */
        /* <DEDUP_REMOVED lines=34> */
.L_x_253:
        /* <DEDUP_REMOVED lines=22> */
[----:B------:R-:W-:Y:S02]  /*1240*/  UIMAD UR9, UR41, UR10, URZ ;  /* 0x0000000a290972a4 */ /* 0x000fe4000f8e023f */
[----:B-1----:R-:W-:Y:S02]  /*1250*/  UISETP.NE.AND UP0, UPT, UR35, -0x1, UPT ;  /* 0xffffffff2300788c */ /* 0x002fe4000bf05270 */
[----:B------:R-:W-:Y:S02]  /*1260*/  UIADD3 UR8, UR31, 0x3f, URZ ;  /* 0x0000003f1f087890 */ /* 0x000fe4000fffe03f */
[----:B------:R-:W-:Y:S02]  /*1270*/  UIMAD UR12, UR36, UR11, UR9 ;  /* 0x0000000b240c72a4 */ /* 0x000fe4000f8e0209 */
[----:B------:R-:W-:Y:S01]  /*1280*/  USHF.R.S32.HI UR9, URZ, 0x1f, UR8 ;  /* 0x0000001f3f097899 */ /* 0x000fe20008011408 */
[----:B------:R-:W-:Y:S01]  /*1290*/  PLOP3.LUT P1, PT, PT, PT, UP0, 0x80, 0x0 ;  /* 0x000000000000781c */ /* 0x000fe20003f2f008 */
[----:B------:R-:W-:-:S02]  /*12a0*/  ULDC.64 UR14, c[0x0][0x190] ;  /* 0x00006400000e7ab9 */ /* 0x000fc40000000a00 */
[----:B------:R-:W-:Y:S02]  /*12b0*/  ULEA.HI UR11, UR9, UR8, URZ, 0x6 ;  /* 0x00000008090b7291 */ /* 0x000fe4000f8f303f */
[----:B------:R-:W-:Y:S02]  /*12c0*/  UIMAD.WIDE.U32 UR6, UR36, UR10, URZ ;  /* 0x0000000a240672a5 */ /* 0x000fe4000f8e003f */
[----:B------:R-:W-:Y:S02]  /*12d0*/  UISETP.NE.AND UP2, UPT, UR13, -0x1, UPT ;  /* 0xffffffff0d00788c */ /* 0x000fe4000bf45270 */
[----:B------:R-:W-:Y:S02]  /*12e0*/  UIMAD.WIDE.U32 UR8, UR13, UR14, URZ ;  /* 0x0000000e0d0872a5 */ /* 0x000fe4000f8e003f */
[----:B------:R-:W-:Y:S02]  /*12f0*/  @UP0 UIADD3 UR10, UR34, UR35, URZ ;  /* 0x00000023220a0290 */ /* 0x000fe4000fffe03f */
[----:B------:R-:W-:-:S02]  /*1300*/  ULDC.64 UR16, c[0x0][0x198] ;  /* 0x0000660000107ab9 */ /* 0x000fc40000000a00 */
[----:B------:R-:W-:Y:S02]  /*1310*/  UIADD3 UR29, UR7, UR12, URZ ;  /* 0x0000000c071d7290 */ /* 0x000fe4000fffe03f */
[----:B------:R-:W-:Y:S02]  /*1320*/  USEL UR40, UR6, UR8, !UP2 ;  /* 0x0000000806287287 */ /* 0x000fe4000d000000 */
[----:B------:R-:W-:Y:S02]  /*1330*/  @UP0 UIMAD.WIDE.U32 UR6, UR10, UR16, URZ ;  /* 0x000000100a0602a5 */ /* 0x000fe4000f8e003f */
[----:B------:R-:W-:Y:S02]  /*1340*/  ULOP3.LUT UR8, UR11, 0xffffffc0, URZ, 0xc0, !UPT ;  /* 0xffffffc00b087892 */ /* 0x000fe4000f8ec03f */
[----:B------:R-:W-:Y:S02]  /*1350*/  @UP0 UIMAD UR24, UR10, UR17, UR7 ;  /* 0x000000110a1802a4 */ /* 0x000fe4000f8e0207 */
[----:B------:R-:W-:-:S02]  /*1360*/  UIMAD UR7, UR13, UR15, URZ ;  /* 0x0000000f0d0772a4 */ /* 0x000fc4000f8e023f */
[----:B------:R-:W-:Y:S02]  /*1370*/  UIADD3 UR15, UR8, -0x40, URZ ;  /* 0xffffffc0080f7890 */ /* 0x000fe4000fffe03f */
[----:B------:R-:W-:Y:S02]  /*1380*/  USHF.R.S32.HI UR30, URZ, 0x6, UR11 ;  /* 0x000000063f1e7899 */ /* 0x000fe4000801140b */
        /* <DEDUP_REMOVED lines=16> */
.L_x_255:
        /* <DEDUP_REMOVED lines=9> */
[----:B------:R-:W-:Y:S02]  /*1520*/  ULDC.64 UR10, c[0x0][0x188] ;  /* 0x00006200000a7ab9 */ /* 0x000fe40000000a00 */
[----:B------:R-:W-:Y:S02]  /*1530*/  UIMAD UR9, UR34, UR9, UR6 ;  /* 0x00000009220972a4 */ /* 0x000fe4000f8e0206 */
[----:B------:R-:W-:-:S04]  /*1540*/  UIMAD UR6, UR41, UR10, URZ ;  /* 0x0000000a290672a4 */ /* 0x000fc8000f8e023f */
[----:B------:R-:W-:Y:S02]  /*1550*/  UIMAD UR11, UR36, UR11, UR6 ;  /* 0x0000000b240b72a4 */ /* 0x000fe4000f8e0206 */
[----:B------:R-:W-:-:S04]  /*1560*/  UIMAD.WIDE.U32 UR6, UR34, UR8, URZ ;  /* 0x00000008220672a5 */ /* 0x000fc8000f8e003f */
[----:B------:R-:W-:-:S04]  /*1570*/  UIADD3 UR7, UR7, UR9, URZ ;  /* 0x0000000907077290 */ /* 0x000fc8000fffe03f */
[----:B------:R-:W-:-:S04]  /*1580*/  UIMAD.WIDE.U32 UR6, UR36, UR10, UR6 ;  /* 0x0000000a240672a5 */ /* 0x000fc8000f8e0006 */
[----:B------:R-:W-:-:S03]  /*1590*/  UIADD3 UR28, UR7, UR11, URZ ;  /* 0x0000000b071c7290 */ /* 0x000fc6000fffe03f */
[----:B------:R-:W-:Y:S02]  /*15a0*/  UMOV UR26, UR6 ;  /* 0x00000006001a7c82 */ /* 0x000fe40008000000 */
.L_x_256:
[----:B------:R-:W-:Y:S01]  /*15b0*/  IABS R8, c[0x0][0x1c8] ;  /* 0x0000720000087a13 */ /* 0x000fe20000000000 */
[----:B------:R-:W-:Y:S01]  /*15c0*/  ULDC.64 UR8, c[0x0][0x370] ;  /* 0x0000dc0000087ab9 */ /* 0x000fe20000000a00 */
[----:B--2---:R-:W-:Y:S01]  /*15d0*/  IABS R7, UR37 ;  /* 0x0000002500077c13 */ /* 0x004fe20008000000 */
[----:B------:R-:W-:Y:S01]  /*15e0*/  @UP2 UIMAD.WIDE.U32 UR6, UR13, UR8, URZ ;  /* 0x000000080d0622a5 */ /* 0x000fe2000f8e003f */
[----:B------:R-:W1:Y:S01]  /*15f0*/  I2F.RP R4, R8 ;  /* 0x0000000800047306 */ /* 0x000e620000209400 */
[----:B------:R-:W-:Y:S01]  /*1600*/  ULDC UR10, c[0x0][0x224] ;  /* 0x00008900000a7ab9 */ /* 0x000fe20000000800 */
[----:B------:R-:W-:Y:S01]  /*1610*/  ISETP.NE.AND P2, PT, RZ, c[0x0][0x1c8], PT ;  /* 0x00007200ff007a0c */ /* 0x000fe20003f45270 */
[----:B------:R-:W-:Y:S02]  /*1620*/  @UP2 UIMAD UR23, UR13, UR9, UR7 ;  /* 0x000000090d1722a4 */ /* 0x000fe4000f8e0207 */
[----:B------:R-:W-:Y:S02]  /*1630*/  USHF.R.S32.HI UR16, URZ, 0x1f, UR18 ;  /* 0x0000001f3f107899 */ /* 0x000fe40008011412 */
[----:B------:R-:W-:-:S02]  /*1640*/  @UP2 UMOV UR21, UR6 ;  /* 0x0000000600152c82 */ /* 0x000fc40008000000 */
[----:B------:R-:W-:Y:S02]  /*1650*/  ULDC.64 UR6, c[0x0][0x368] ;  /* 0x0000da0000067ab9 */ /* 0x000fe40000000a00 */
[----:B------:R-:W-:-:S04]  /*1660*/  @!UP2 UIMAD UR8, UR41, UR6, URZ ;  /* 0x000000062908a2a4 */ /* 0x000fc8000f8e023f */
[----:B------:R-:W-:Y:S01]  /*1670*/  @!UP2 UIMAD UR8, UR36, UR7, UR8 ;  /* 0x000000072408a2a4 */ /* 0x000fe2000f8e0208 */
[----:B-1----:R-:W1:Y:S01]  /*1680*/  MUFU.RCP R4, R4 ;  /* 0x0000000400047308 */ /* 0x002e620000001000 */
[----:B------:R-:W-:-:S04]  /*1690*/  @!UP2 UIMAD.WIDE.U32 UR6, UR36, UR6, URZ ;  /* 0x000000062406a2a5 */ /* 0x000fc8000f8e003f */
[----:B------:R-:W-:Y:S02]  /*16a0*/  @!UP2 UIADD3 UR23, UR7, UR8, URZ ;  /* 0x000000080717a290 */ /* 0x000fe4000fffe03f */
[----:B------:R-:W-:Y:S02]  /*16b0*/  UIMAD UR8, UR39, UR13, URZ ;  /* 0x0000000d270872a4 */ /* 0x000fe4000f8e023f */
[----:B------:R-:W-:Y:S02]  /*16c0*/  @!UP2 UMOV UR21, UR6 ;  /* 0x000000060015ac82 */ /* 0x000fe40008000000 */
[----:B------:R-:W-:Y:S01]  /*16d0*/  UIMAD UR6, UR41, UR10, UR55 ;  /* 0x0000000a290672a4 */ /* 0x000fe2000f8e0237 */
[----:B------:R-:W2:Y:S03]  /*16e0*/  S2UR UR10, SR_CTAID.X ;  /* 0x00000000000a79c3 */ /* 0x000ea60000002500 */
        /* <DEDUP_REMOVED lines=8> */
[----:B------:R-:W-:Y:S01]  /*1770*/  ULDC.64 UR8, c[0x0][0x3d8] ;  /* 0x0000f60000087ab9 */ /* 0x000fe20000000a00 */
[----:B-1----:R-:W-:Y:S01]  /*1780*/  IMAD.MOV R4, RZ, RZ, -R5 ;  /* 0x000000ffff047224 */ /* 0x002fe200078e0a05 */
[----:B--2---:R-:W-:-:S03]  /*1790*/  UIMAD.WIDE.U32 UR6, UR10, UR8, URZ ;  /* 0x000000080a0672a5 */ /* 0x004fc6000f8e003f */
[----:B------:R-:W-:Y:S01]  /*17a0*/  IMAD R6, R4, R8, RZ ;  /* 0x0000000804067224 */ /* 0x000fe200078e02ff */
[----:B------:R-:W-:Y:S01]  /*17b0*/  USEL UR14, UR6, URZ, UP6 ;  /* 0x0000003f060e7287 */ /* 0x000fe2000b000000 */
[----:B------:R-:W-:Y:S01]  /*17c0*/  IMAD.MOV.U32 R4, RZ, RZ, RZ ;  /* 0x000000ffff047224 */ /* 0x000fe200078e00ff */
[----:B------:R-:W-:Y:S02]  /*17d0*/  UIMAD UR9, UR10, UR9, UR7 ;  /* 0x000000090a0972a4 */ /* 0x000fe4000f8e0207 */
[----:B------:R-:W-:Y:S01]  /*17e0*/  USHF.L.U64.HI UR6, UR36, 0x7, UR41 ;  /* 0x0000000724067899 */ /* 0x000fe20008010229 */
[----:B------:R-:W-:Y:S01]  /*17f0*/  IMAD.HI.U32 R4, R5, R6, R4 ;  /* 0x0000000605047227 */ /* 0x000fe200078e0004 */
[----:B------:R-:W-:Y:S02]  /*1800*/  USHF.L.U32 UR10, UR36, 0x7, URZ ;  /* 0x00000007240a7899 */ /* 0x000fe4000800063f */
[----:B------:R-:W-:Y:S01]  /*1810*/  USEL UR7, UR6, URZ, UP1 ;  /* 0x0000003f06077287 */ /* 0x000fe20008800000 */
[----:B------:R-:W-:Y:S01]  /*1820*/  IMAD.MOV.U32 R5, RZ, RZ, R7 ;  /* 0x000000ffff057224 */ /* 0x000fe200078e0007 */
[----:B------:R-:W-:-:S03]  /*1830*/  USEL UR6, UR10, URZ, UP1 ;  /* 0x0000003f0a067287 */ /* 0x000fc60008800000 */
[----:B------:R-:W-:Y:S01]  /*1840*/  IMAD.HI.U32 R4, R4, R5, RZ ;  /* 0x0000000504047227 */ /* 0x000fe200078e00ff */
[----:B------:R-:W-:Y:S02]  /*1850*/  UIADD3 UR6, UP1, UR15, UR6, URZ ;  /* 0x000000060f067290 */ /* 0x000fe4000ff3e03f */
[----:B------:R-:W-:Y:S01]  /*1860*/  ULDC UR10, c[0x0][0x234] ;  /* 0x00008d00000a7ab9 */ /* 0x000fe20000000800 */
[----:B------:R-:W-:Y:S01]  /*1870*/  IMAD.MOV R6, RZ, RZ, -R4 ;  /* 0x000000ffff067224 */ /* 0x000fe200078e0a04 */
[----:B------:R-:W-:Y:S02]  /*1880*/  UIADD3.X UR8, UR25, UR7, URZ, UP1, !UPT ;  /* 0x0000000719087290 */ /* 0x000fe40008ffe43f */
[----:B------:R-:W-:Y:S01]  /*1890*/  UIMAD UR7, UR39, UR6, URZ ;  /* 0x00000006270772a4 */ /* 0x000fe2000f8e023f */
[----:B------:R-:W-:-:S03]  /*18a0*/  IMAD R5, R8, R6, R5 ;  /* 0x0000000608057224 */ /* 0x000fc600078e0205 */
[----:B------:R-:W-:Y:S02]  /*18b0*/  UIMAD UR8, UR38, UR8, UR7 ;  /* 0x00000008260872a4 */ /* 0x000fe4000f8e0207 */
[----:B------:R-:W-:Y:S01]  /*18c0*/  ISETP.GT.U32.AND P0, PT, R8, R5, PT ;  /* 0x000000050800720c */ /* 0x000fe20003f04070 */
[----:B------:R-:W-:-:S04]  /*18d0*/  @UP5 USEL UR7, UR57, UR13, !UP2 ;  /* 0x0000000d39075287 */ /* 0x000fc8000d000000 */
[----:B------:R-:W-:Y:S02]  /*18e0*/  @UP5 UIMAD UR12, UR37, UR10, UR7 ;  /* 0x0000000a250c52a4 */ /* 0x000fe4000f8e0207 */
[----:B------:R-:W-:Y:S02]  /*18f0*/  UIMAD.WIDE.U32 UR6, UR38, UR6, URZ ;  /* 0x00000006260672a5 */ /* 0x000fe4000f8e003f */
[----:B------:R-:W-:Y:S02]  /*1900*/  USEL UR10, UR9, URZ, UP6 ;  /* 0x0000003f090a7287 */ /* 0x000fe4000b000000 */
[----:B------:R-:W-:Y:S02]  /*1910*/  UIADD3 UR9, UR7, UR8, URZ ;  /* 0x0000000807097290 */ /* 0x000fe4000fffe03f */
[----:B------:R-:W-:Y:S01]  /*1920*/  @!P0 IMAD.IADD R5, R5, 0x1, -R8 ;  /* 0x0000000105058824 */ /* 0x000fe200078e0a08 */
[----:B------:R-:W-:Y:S01]  /*1930*/  @!P0 IADD3 R4, R4, 0x1, RZ ;  /* 0x0000000104048810 */ /* 0x000fe20007ffe0ff */
[----:B------:R-:W-:Y:S01]  /*1940*/  @!UP5 UMOV UR12, UR52 ;  /* 0x00000034000cdc82 */ /* 0x000fe20008000000 */
[----:B------:R-:W-:-:S02]  /*1950*/  ISETP.LE.AND P0, PT, RZ, UR59, PT ;  /* 0x0000003bff007c0c */ /* 0x000fc4000bf03270 */
        /* <DEDUP_REMOVED lines=13> */
.L_x_257:
[----:B------:R-:W-:Y:S02]  /*1a30*/  UMOV UR8, UR53 ;  /* 0x0000003500087c82 */ /* 0x000fe40008000000 */
.L_x_258:
[----:B------:R-:W2:Y:S04]  /*1a40*/  LDL.64 R4, [R1+0x48] ;  /* 0x0000480001047983 */ /* 0x000ea80000100a00 */
[----:B------:R1:W2:Y:S01]  /*1a50*/  LDL.64 R28, [R1+0x48] ;  /* 0x00004800011c7983 */ /* 0x0002a20000100a00 */
[----:B------:R-:W-:Y:S01]  /*1a60*/  UIADD3 UR6, UP4, UP3, UR6, UR47, UR49 ;  /* 0x0000002f06067290 */ /* 0x000fe2000fb9e031 */
[----:B------:R-:W-:Y:S01]  /*1a70*/  IMAD.U32 R11, RZ, RZ, UR15 ;  /* 0x0000000fff0b7e24 */ /* 0x000fe2000f8e00ff */
[----:B------:R-:W-:Y:S01]  /*1a80*/  UIADD3 UR13, UR15, UR12, URZ ;  /* 0x0000000c0f0d7290 */ /* 0x000fe2000fffe03f */
[----:B------:R-:W3:Y:S01]  /*1a90*/  S2R R30, SR_TID.X ;  /* 0x00000000001e7919 */ /* 0x000ee20000002100 */
[----:B------:R-:W-:Y:S01]  /*1aa0*/  UIADD3 UR20, UP2, UP1, UR14, UR6, UR17 ;  /* 0x000000060e147290 */ /* 0x000fe2000f95e011 */
[----:B------:R-:W-:Y:S01]  /*1ab0*/  BSSY B1, `(.L_x_254) ;  /* 0x00007f7000017945 */ /* 0x000fe20003800000 */
[----:B------:R-:W-:Y:S01]  /*1ac0*/  UIADD3.X UR6, UR9, UR51, UR56, UP4, UP3 ;  /* 0x0000003309067290 */ /* 0x000fe2000a7e6438 */
[----:B------:R-:W4:Y:S03]  /*1ad0*/  S2R R31, SR_TID.X ;  /* 0x00000000001f7919 */ /* 0x000f260000002100 */
[----:B------:R-:W-:Y:S01]  /*1ae0*/  UIADD3.X UR19, UR10, UR6, UR11, UP2, UP1 ;  /* 0x000000060a137290 */ /* 0x000fe200097e240b */
[----:B------:R-:W5:Y:S02]  /*1af0*/  S2R R25, SR_TID.X ;  /* 0x0000000000197919 */ /* 0x000f640000002100 */
[----:B------:R-:W-:-:S02]  /*1b00*/  ULDC.64 UR6, c[0x0][0x1a8] ;  /* 0x00006a0000067ab9 */ /* 0x000fc40000000a00 */
[----:B------:R-:W-:-:S04]  /*1b10*/  UIMAD UR6, UR60, UR6, URZ ;  /* 0x000000063c0672a4 */ /* 0x000fc8000f8e023f */
[----:B------:R-:W-:-:S03]  /*1b20*/  UIMAD UR17, UR37, UR7, UR6 ;  /* 0x00000007251172a4 */ /* 0x000fc6000f8e0206 */
[----:B------:R-:W-:Y:S02]  /*1b30*/  ULDC.64 UR6, c[0x0][0x378] ;  /* 0x0000de0000067ab9 */ /* 0x000fe40000000a00 */
[----:B------:R-:W-:Y:S01]  /*1b40*/  UIMAD UR6, UR60, UR6, URZ ;  /* 0x000000063c0672a4 */ /* 0x000fe2000f8e023f */
[----:B---3--:R-:W-:-:S03]  /*1b50*/  SHF.R.S32.HI R30, RZ, 0x1f, R30 ;  /* 0x0000001fff1e7819 */ /* 0x008fc6000001141e */
[----:B------:R-:W-:Y:S01]  /*1b60*/  UIMAD UR14, UR37, UR7, UR6 ;  /* 0x00000007250e72a4 */ /* 0x000fe2000f8e0206 */
[----:B----4-:R-:W-:Y:S02]  /*1b70*/  LEA.HI R30, R30, R31, RZ, 0x3 ;  /* 0x0000001f1e1e7211 */ /* 0x010fe400078f18ff */
[----:B------:R-:W-:Y:S02]  /*1b80*/  ULDC.64 UR6, c[0x0][0x370] ;  /* 0x0000dc0000067ab9 */ /* 0x000fe40000000a00 */
[----:B------:R-:W-:Y:S01]  /*1b90*/  UIMAD UR6, UR25, UR6, URZ ;  /* 0x00000006190672a4 */ /* 0x000fe2000f8e023f */
[----:B------:R-:W-:Y:S02]  /*1ba0*/  SHF.R.S32.HI R30, RZ, 0x3, R30 ;  /* 0x00000003ff1e7819 */ /* 0x000fe4000001141e */
[----:B-----5:R-:W-:Y:S01]  /*1bb0*/  SHF.R.S32.HI R26, RZ, 0x1f, R25 ;  /* 0x0000001fff1a7819 */ /* 0x020fe20000011419 */
[----:B------:R-:W-:Y:S01]  /*1bc0*/  UIMAD UR11, UR15, UR7, UR6 ;  /* 0x000000070f0b72a4 */ /* 0x000fe2000f8e0206 */
[----:B------:R-:W-:Y:S01]  /*1bd0*/  SHF.R.S32.HI R24, RZ, 0x1f, R30 ;  /* 0x0000001fff187819 */ /* 0x000fe2000001141e */
[----:B------:R-:W-:Y:S01]  /*1be0*/  UIADD3 UR6, UR15, UR8, URZ ;  /* 0x000000080f067290 */ /* 0x000fe2000fffe03f */
[----:B------:R-:W-:-:S02]  /*1bf0*/  IADD3 R6, P0, R30, UR15, RZ ;  /* 0x0000000f1e067c10 */ /* 0x000fc4000ff1e0ff */
[----:B------:R-:W-:Y:S02]  /*1c00*/  ULDC.64 UR8, c[0x0][0x3c8] ;  /* 0x0000f20000087ab9 */ /* 0x000fe40000000a00 */
[----:B------:R-:W-:Y:S01]  /*1c10*/  IADD3.X R7, R24, UR25, RZ, P0, !PT ;  /* 0x0000001918077c10 */ /* 0x000fe200087fe4ff */
[----:B------:R-:W-:Y:S02]  /*1c20*/  UMOV UR25, 0x4 ;  /* 0x0000000400197882 */ /* 0x000fe40000000000 */
[----:B------:R-:W-:Y:S02]  /*1c30*/  UIMAD.WIDE UR6, UR6, UR25, UR8 ;  /* 0x00000019060672a5 */ /* 0x000fe4000f8e0208 */
[----:B------:R-:W-:Y:S01]  /*1c40*/  IMAD R7, R7, c[0x0][0x190], RZ ;  /* 0x0000640007077a24 */ /* 0x000fe200078e02ff */
[----:B------:R-:W-:-:S04]  /*1c50*/  UIADD3 UR8, UR30, -0x1, URZ ;  /* 0xffffffff1e087890 */ /* 0x000fc8000fffe03f */
[----:B------:R-:W-:Y:S02]  /*1c60*/  UMOV UR10, UR6 ;  /* 0x00000006000a7c82 */ /* 0x000fe40008000000 */
[----:B------:R-:W-:Y:S02]  /*1c70*/  UIADD3 UR6, -UR27, UR31, UR18 ;  /* 0x0000001f1b067290 */ /* 0x000fe4000fffe112 */
[----:B------:R-:W-:Y:S01]  /*1c80*/  UMOV UR9, UR7 ;  /* 0x0000000700097c82 */ /* 0x000fe20008000000 */
[----:B--2---:R-:W-:-:S05]  /*1c90*/  IMAD.MOV.U32 R28, RZ, RZ, R4 ;  /* 0x000000ffff1c7224 */ /* 0x004fca00078e0004 */
[----:B------:R-:W-:-:S05]  /*1ca0*/  SHF.R.S32.HI R29, RZ, 0x1f, R28 ;  /* 0x0000001fff1d7819 */ /* 0x000fca000001141c */
[C---:B------:R-:W-:Y:S01]  /*1cb0*/  IMAD.WIDE.U32 R4, R6.reuse, c[0x0][0x190], R28 ;  /* 0x0000640006047a25 */ /* 0x040fe200078e001c */
[----:B------:R1:W-:Y:S03]  /*1cc0*/  STL [R1+0x4c], R29 ;  /* 0x00004c1d01007387 */ /* 0x0003e60000100800 */
[----:B------:R-:W-:Y:S01]  /*1cd0*/  IMAD R6, R6, c[0x0][0x194], R7 ;  /* 0x0000650006067a24 */ /* 0x000fe200078e0207 */
[----:B------:R-:W-:Y:S01]  /*1ce0*/  IADD3 R8, P0, R4, UR40, RZ ;  /* 0x0000002804087c10 */ /* 0x000fe2000ff1e0ff */
[----:B------:R-:W-:Y:S02]  /*1cf0*/  ULDC UR40, c[0x0][0x2e8] ;  /* 0x0000ba0000287ab9 */ /* 0x000fe40000000800 */
[----:B------:R-:W-:Y:S01]  /*1d00*/  UIADD3 UR6, UR6, -UR40, URZ ;  /* 0x8000002806067290 */ /* 0x000fe2000fffe03f */
[----:B------:R-:W-:Y:S02]  /*1d10*/  IADD3.X R9, R5, UR29, R6, P0, !PT ;  /* 0x0000001d05097c10 */ /* 0x000fe400087fe406 */
[----:B------:R-:W-:Y:S01]  /*1d20*/  LEA.HI R6, R26, R25, RZ, 0x5 ;  /* 0x000000191a067211 */ /* 0x000fe200078f28ff */
[----:B------:R-:W-:Y:S01]  /*1d30*/  USHF.R.S32.HI UR12, URZ, 0x1f, UR6 ;  /* 0x0000001f3f0c7899 */ /* 0x000fe20008011406 */
[----:B------:R-:W-:-:S02]  /*1d40*/  IADD3 R4, P0, R28, UR21, RZ ;  /* 0x000000151c047c10 */ /* 0x000fc4000ff1e0ff */
[----:B------:R-:W-:Y:S01]  /*1d50*/  LOP3.LUT R7, R6, 0xffffffe0, RZ, 0xc0, !PT ;  /* 0xffffffe006077812 */ /* 0x000fe200078ec0ff */
[----:B------:R-:W-:Y:S01]  /*1d60*/  ULEA.HI UR12, UR12, UR6, URZ, 0x6 ;  /* 0x000000060c0c7291 */ /* 0x000fe2000f8f303f */
[----:B------:R-:W-:Y:S02]  /*1d70*/  SHF.R.S32.HI R6, RZ, 0x5, R6 ;  /* 0x00000005ff067819 */ /* 0x000fe40000011406 */
[----:B------:R-:W-:Y:S01]  /*1d80*/  IADD3.X R5, R29, UR23, RZ, P0, !PT ;  /* 0x000000171d057c10 */ /* 0x000fe200087fe4ff */
[----:B------:R-:W-:Y:S01]  /*1d90*/  IMAD.IADD R22, R25, 0x1, -R7 ;  /* 0x0000000119167824 */ /* 0x000fe200078e0a07 */
[----:B------:R-:W-:Y:S02]  /*1da0*/  USHF.R.S32.HI UR12, URZ, 0x6, UR12 ;  /* 0x000000063f0c7899 */ /* 0x000fe4000801140c */
[----:B------:R-:W-:Y:S01]  /*1db0*/  ULDC.64 UR6, c[0x0][0x200] ;  /* 0x0000800000067ab9 */ /* 0x000fe20000000a00 */
[----:B------:R-:W-:Y:S01]  /*1dc0*/  IMAD R6, R6, UR48, R22 ;  /* 0x0000003006067c24 */ /* 0x000fe2000f8e0216 */
[----:B------:R-:W-:Y:S01]  /*1dd0*/  UISETP.LT.AND UP1, UPT, URZ, UR12, UPT ;  /* 0x0000000c3f00728c */ /* 0x000fe2000bf21270 */
[----:B------:R-:W-:Y:S01]  /*1de0*/  IMAD.WIDE.U32 R4, R11, c[0x0][0x370], R4 ;  /* 0x0000dc000b047a25 */ /* 0x000fe200078e0004 */
[----:B------:R-:W-:-:S02]  /*1df0*/  UIMAD.WIDE UR6, UR13, UR25, UR6 ;  /* 0x000000190d0672a5 */ /* 0x000fc4000f8e0206 */
[C---:B------:R-:W-:Y:S01]  /*1e00*/  IADD3 R10, P0, R6.reuse, UR20, RZ ;  /* 0x00000014060a7c10 */ /* 0x040fe2000ff1e0ff */
[----:B------:R-:W-:Y:S01]  /*1e10*/  USEL UR12, URZ, UR12, !UP1 ;  /* 0x0000000c3f0c7287 */ /* 0x000fe2000c800000 */
[----:B------:R-:W-:Y:S02]  /*1e20*/  IADD3 R5, R5, UR11, RZ ;  /* 0x0000000b05057c10 */ /* 0x000fe4000fffe0ff */
[----:B------:R-:W-:Y:S01]  /*1e30*/  LEA.HI.X.SX32 R11, R6, UR19, 0x1, P0 ;  /* 0x00000013060b7c11 */ /* 0x000fe200080f0eff */
[----:B------:R-:W-:Y:S01]  /*1e40*/  IMAD.U32 R6, RZ, RZ, UR37 ;  /* 0x00000025ff067e24 */ /* 0x000fe2000f8e00ff */
[----:B------:R-:W-:Y:S01]  /*1e50*/  LEA R12, P0, R10, c[0x0][0x350], 0x2 ;  /* 0x0000d4000a0c7a11 */ /* 0x000fe200078010ff */
[----:B------:R-:W-:Y:S02]  /*1e60*/  UISETP.GT.AND UP1, UPT, UR30, UR12, UPT ;  /* 0x0000000c1e00728c */ /* 0x000fe4000bf24270 */
[----:B------:R-:W-:Y:S01]  /*1e70*/  IMAD.WIDE.U32 R4, R6, c[0x0][0x378], R4 ;  /* 0x0000de0006047a25 */ /* 0x000fe200078e0004 */
[----:B------:R-:W-:-:S03]  /*1e80*/  LEA.HI.X R13, R10, c[0x0][0x354], R11, 0x2, P0 ;  /* 0x0000d5000a0d7a11 */ /* 0x000fc600000f140b */
[----:B------:R-:W-:Y:S01]  /*1e90*/  IMAD.MOV.U32 R6, RZ, RZ, R4 ;  /* 0x000000ffff067224 */ /* 0x000fe200078e0004 */
[----:B------:R-:W-:Y:S01]  /*1ea0*/  IADD3 R7, R5, UR14, RZ ;  /* 0x0000000e05077c10 */ /* 0x000fe2000fffe0ff */
[----:B------:R-:W-:Y:S01]  /*1eb0*/  IMAD.U32 R5, RZ, RZ, UR37 ;  /* 0x00000025ff057e24 */ /* 0x000fe2000f8e00ff */
[----:B------:R1:W-:Y:S01]  /*1ec0*/  STL.64 [R1+0x30], R12 ;  /* 0x0000300c01007387 */ /* 0x0003e20000100a00 */
[----:B------:R-:W-:Y:S02]  /*1ed0*/  PLOP3.LUT P0, PT, PT, PT, UP1, 0x80, 0x0 ;  /* 0x000000000000781c */ /* 0x000fe40003f0f018 */
[----:B------:R-:W-:-:S04]  /*1ee0*/  IMAD.WIDE.U32 R8, R5, c[0x0][0x1a8], R8 ;  /* 0x00006a0005087a25 */ /* 0x000fc800078e0008 */
[----:B------:R-:W-:Y:S01]  /*1ef0*/  IMAD R5, R24, c[0x0][0x370], RZ ;  /* 0x0000dc0018057a24 */ /* 0x000fe200078e02ff */
[----:B------:R-:W-:Y:S01]  /*1f00*/  IADD3 R20, R9, UR17, RZ ;  /* 0x0000001109147c10 */ /* 0x000fe2000fffe0ff */
[----:B------:R-:W-:Y:S01]  /*1f10*/  IMAD.WIDE.U32 R6, R30, c[0x0][0x370], R6 ;  /* 0x0000dc001e067a25 */ /* 0x000fe200078e0006 */
[----:B------:R-:W-:-:S03]  /*1f20*/  LEA R32, P3, R8, c[0x0][0x160], 0x1 ;  /* 0x0000580008207a11 */ /* 0x000fc600078608ff */
[----:B------:R-:W-:Y:S01]  /*1f30*/  IMAD R4, R30, c[0x0][0x374], R5 ;  /* 0x0000dd001e047a24 */ /* 0x000fe200078e0205 */
[----:B------:R-:W-:Y:S02]  /*1f40*/  LEA R34, P2, R6, c[0x0][0x330], 0x1 ;  /* 0x0000cc0006227a11 */ /* 0x000fe400078408ff */
[----:B------:R-:W-:Y:S01]  /*1f50*/  LEA.HI.X R33, R8, c[0x0][0x164], R20, 0x1, P3 ;  /* 0x0000590008217a11 */ /* 0x000fe200018f0c14 */
[----:B------:R-:W-:-:S04]  /*1f60*/  IMAD.IADD R19, R7, 0x1, R4 ;  /* 0x0000000107137824 */ /* 0x000fc800078e0204 */
[----:B------:R1:W-:Y:S01]  /*1f70*/  STL.64 [R1+0x40], R32 ;  /* 0x0000402001007387 */ /* 0x0003e20000100a00 */
[----:B------:R-:W-:-:S05]  /*1f80*/  LEA.HI.X R35, R6, c[0x0][0x334], R19, 0x1, P2 ;  /* 0x0000cd0006237a11 */ /* 0x000fca00010f0c13 */
[----:B------:R1:W-:Y:S01]  /*1f90*/  STL.64 [R1+0x38], R34 ;  /* 0x0000382201007387 */ /* 0x0003e20000100a00 */
        /* <DEDUP_REMOVED lines=19> */
.L_x_260:
        /* <DEDUP_REMOVED lines=18> */
.L_x_261:
        /* <DEDUP_REMOVED lines=34> */
.L_x_263:
[----:B--2---:R-:W-:Y:S05]  /*2410*/  BSYNC B0 ;  /* 0x0000000000007941 */ /* 0x004fea0003800000 */
.L_x_262:
        /* <DEDUP_REMOVED lines=19> */
.L_x_265:
[----:B------:R-:W-:Y:S05]  /*2550*/  BSYNC B0 ;  /* 0x0000000000007941 */ /* 0x000fea0003800000 */
.L_x_264:
        /* <DEDUP_REMOVED lines=29> */
.L_x_267:
[----:B------:R-:W-:Y:S05]  /*2730*/  BSYNC B0 ;  /* 0x0000000000007941 */ /* 0x000fea0003800000 */
.L_x_266:
        /* <DEDUP_REMOVED lines=18> */
.L_x_259:
[----:B------:R-:W2:Y:S01]  /*2860*/  LDL R27, [R1+0x2c] ;  /* 0x00002c00011b7983 */ /* 0x000ea20000100800 */
[----:B------:R-:W-:Y:S01]  /*2870*/  PLOP3.LUT P0, PT, PT, PT, UP6, 0x80, 0x0 ;  /* 0x000000000000781c */ /* 0x000fe20003f0f068 */
[----:B------:R-:W-:Y:S01]  /*2880*/  ULDC.64 UR14, c[0x0][0x1a0] ;  /* 0x00006800000e7ab9 */ /* 0x000fe20000000a00 */
[----:B------:R-:W-:Y:S01]  /*2890*/  MOV R21, UR18 ;  /* 0x0000001200157c02 */ /* 0x000fe20008000f00 */
[----:B------:R-:W-:Y:S01]  /*28a0*/  UIMAD UR11, UR16, UR14, URZ ;  /* 0x0000000e100b72a4 */ /* 0x000fe2000f8e023f */
[----:B------:R-:W-:Y:S03]  /*28b0*/  BSSY B0, `(.L_x_269) ;  /* 0x0000032000007945 */ /* 0x000fe60003800000 */
[----:B------:R-:W-:Y:S01]  /*28c0*/  UIMAD UR11, UR18, UR15, UR11 ;  /* 0x0000000f120b72a4 */ /* 0x000fe2000f8e020b */
[----:B------:R-:W-:-:S05]  /*28d0*/  IMAD.WIDE.U32 R4, R21, c[0x0][0x1a0], R28 ;  /* 0x0000680015047a25 */ /* 0x000fca00078e001c */
[----:B------:R-:W-:Y:S01]  /*28e0*/  @P0 BAR.SYNC.DEFER_BLOCKING 0x0 ;  /* 0x0000000000000b1d */ /* 0x000fe20000010000 */
[----:B------:R-:W-:Y:S01]  /*28f0*/  MOV R11, UR11 ;  /* 0x0000000b000b7c02 */ /* 0x000fe20008000f00 */
[----:B------:R-:W-:Y:S01]  /*2900*/  UIMAD UR11, UR32, -0x40, UR27 ;  /* 0xffffffc0200b78a4 */ /* 0x000fe2000f8e021b */
[----:B------:R-:W-:Y:S01]  /*2910*/  IADD3 R10, P0, R4, UR26, RZ ;  /* 0x0000001a040a7c10 */ /* 0x000fe2000ff1e0ff */
[----:B------:R-:W-:-:S03]  /*2920*/  IMAD R4, R23, c[0x0][0x1b8], RZ ;  /* 0x00006e0017047a24 */ /* 0x000fc600078e02ff */
[----:B------:R-:W-:Y:S01]  /*2930*/  IADD3.X R11, R5, UR28, R11, P0, !PT ;  /* 0x0000001c050b7c10 */ /* 0x000fe200087fe40b */
[----:B------:R-:W-:Y:S01]  /*2940*/  IMAD R4, R17, c[0x0][0x1bc], R4 ;  /* 0x00006f0011047a24 */ /* 0x000fe200078e0204 */
[----:B------:R-:W-:-:S03]  /*2950*/  ISETP.GE.AND P6, PT, R30, UR11, PT ;  /* 0x0000000b1e007c0c */ /* 0x000fc6000bfc6270 */
[----:B------:R-:W-:-:S05]  /*2960*/  IMAD.WIDE.U32 R10, R17, c[0x0][0x1b8], R10 ;  /* 0x00006e00110a7a25 */ /* 0x000fca00078e000a */
[----:B------:R-:W-:-:S05]  /*2970*/  IADD3 R18, R11, R4, RZ ;  /* 0x000000040b127210 */ /* 0x000fca0007ffe0ff */
        /* <DEDUP_REMOVED lines=37> */
.L_x_270:
[----:B------:R-:W-:Y:S05]  /*2bd0*/  BSYNC B0 ;  /* 0x0000000000007941 */ /* 0x000fea0003800000 */
.L_x_269:
        /* <DEDUP_REMOVED lines=42> */
.L_x_272:
[----:B------:R-:W-:Y:S05]  /*2e80*/  BSYNC B0 ;  /* 0x0000000000007941 */ /* 0x000fea0003800000 */
.L_x_271:
        /* <DEDUP_REMOVED lines=29> */
.L_x_274:
[----:B------:R-:W-:Y:S05]  /*3060*/  BSYNC B0 ;  /* 0x0000000000007941 */ /* 0x000fea0003800000 */
.L_x_273:
        /* <DEDUP_REMOVED lines=40> */
.L_x_276:
[----:B------:R-:W-:Y:S05]  /*32f0*/  BSYNC B0 ;  /* 0x0000000000007941 */ /* 0x000fea0003800000 */
.L_x_275:
        /* <DEDUP_REMOVED lines=26> */
.L_x_278:
[----:B------:R-:W-:Y:S05]  /*34a0*/  BSYNC B0 ;  /* 0x0000000000007941 */ /* 0x000fea0003800000 */
.L_x_277:
        /* <DEDUP_REMOVED lines=15> */
[C---:B------:R-:W-:Y:S02]  /*35a0*/  @!P2 LEA R8, P4, R7.reuse, R32, 0x6 ;  /* 0x000000200708a211 */ /* 0x040fe400078830ff */
        /* <DEDUP_REMOVED lines=22> */
.L_x_280:
[----:B------:R-:W-:Y:S05]  /*3710*/  BSYNC B0 ;  /* 0x0000000000007941 */ /* 0x000fea0003800000 */
.L_x_279:
[----:B------:R-:W5:Y:S01]  /*3720*/  LDL R5, [R1+0x50] ;  /* 0x0000500001057983 */ /* 0x000f620000100800 */
[----:B-1----:R-:W-:Y:S01]  /*3730*/  IMAD.MOV.U32 R6, RZ, RZ, 0x7f800000 ;  /* 0x7f800000ff067424 */ /* 0x002fe200078e00ff */
[----:B------:R-:W-:Y:S01]  /*3740*/  MOV R7, 0x7f800000 ;  /* 0x7f80000000077802 */ /* 0x000fe20000000f00 */
[----:B------:R-:W-:Y:S01]  /*3750*/  ULDC.64 UR14, c[0x0][0x198] ;  /* 0x00006600000e7ab9 */ /* 0x000fe20000000a00 */
[C---:B-----5:R-:W-:Y:S02]  /*3760*/  IADD3 R4, R5.reuse, 0x8, RZ ;  /* 0x0000000805047810 */ /* 0x060fe40007ffe0ff */
[----:B------:R-:W-:Y:S02]  /*3770*/  ISETP.GE.AND P1, PT, R5, UR11, PT ;  /* 0x0000000b05007c0c */ /* 0x000fe4000bf26270 */
[----:B------:R-:W-:Y:S02]  /*3780*/  ISETP.GE.AND P0, PT, R4, UR11, PT ;  /* 0x0000000b04007c0c */ /* 0x000fe4000bf06270 */
[----:B------:R-:W-:-:S05]  /*3790*/  MOV R4, 0x4 ;  /* 0x0000000400047802 */ /* 0x000fca0000000f00 */
[----:B------:R-:W-:-:S05]  /*37a0*/  IMAD.WIDE R4, R5, R4, UR6 ;  /* 0x0000000605047e25 */ /* 0x000fca000f8e0204 */
[----:B------:R1:W5:Y:S04]  /*37b0*/  @!P1 LDG.E R7, [R4.64] ;  /* 0x0000000404079981 */ /* 0x000368000c1e1900 */
[----:B--2---:R1:W2:Y:S01]  /*37c0*/  @!P0 LDG.E R6, [R4.64+0x20] ;  /* 0x0000200404068981 */ /* 0x0042a2000c1e1900 */
[----:B------:R-:W-:Y:S01]  /*37d0*/  UIMAD UR11, UR16, UR14, URZ ;  /* 0x0000000e100b72a4 */ /* 0x000fe2000f8e023f */
[----:B------:R-:W-:Y:S02]  /*37e0*/  BSSY B0, `(.L_x_281) ;  /* 0x0000031000007945 */ /* 0x000fe40003800000 */
[----:B------:R-:W-:Y:S01]  /*37f0*/  @P6 STS.128 [R27+0xc000], RZ ;  /* 0x00c000ff1b006388 */ /* 0x000fe20000000c00 */
[----:B------:R-:W-:-:S03]  /*3800*/  UIMAD UR11, UR18, UR15, UR11 ;  /* 0x0000000f120b72a4 */ /* 0x000fc6000f8e020b */
[----:B------:R-:W-:Y:S04]  /*3810*/  @P6 STS.128 [R27+0xe000], RZ ;  /* 0x00e000ff1b006388 */ /* 0x000fe80000000c00 */
[----:B------:R-:W-:Y:S01]  /*3820*/  @P6 STS.128 [R27+0x10000], RZ ;  /* 0x010000ff1b006388 */ /* 0x000fe20000000c00 */
[----:B-1----:R-:W-:-:S03]  /*3830*/  IMAD.WIDE.U32 R4, R21, c[0x0][0x198], R28 ;  /* 0x0000660015047a25 */ /* 0x002fc600078e001c */
[----:B--2---:R1:W-:Y:S04]  /*3840*/  STL [R1+0x68], R6 ;  /* 0x0000680601007387 */ /* 0x0043e80000100800 */
[----:B-----5:R2:W-:Y:S01]  /*3850*/  STL [R1+0x64], R7 ;  /* 0x0000640701007387 */ /* 0x0205e20000100800 */
[----:B-1----:R-:W-:Y:S02]  /*3860*/  IADD3 R6, P0, R4, UR22, RZ ;  /* 0x0000001604067c10 */ /* 0x002fe4000ff1e0ff */
[----:B------:R-:W-:-:S04]  /*3870*/  MOV R4, UR11 ;  /* 0x0000000b00047c02 */ /* 0x000fc80008000f00 */
[----:B--2---:R-:W-:Y:S01]  /*3880*/  IADD3.X R7, R5, UR24, R4, P0, !PT ;  /* 0x0000001805077c10 */ /* 0x004fe200087fe404 */
[----:B------:R-:W-:-:S04]  /*3890*/  IMAD R4, R23, c[0x0][0x1b0], RZ ;  /* 0x00006c0017047a24 */ /* 0x000fc800078e02ff */
[C---:B------:R-:W-:Y:S02]  /*38a0*/  IMAD R4, R17.reuse, c[0x0][0x1b4], R4 ;  /* 0x00006d0011047a24 */ /* 0x040fe400078e0204 */
[----:B------:R-:W-:-:S04]  /*38b0*/  IMAD.WIDE.U32 R6, R17, c[0x0][0x1b0], R6 ;  /* 0x00006c0011067a25 */ /* 0x000fc800078e0006 */
[----:B------:R-:W-:Y:S01]  /*38c0*/  IMAD.IADD R9, R7, 0x1, R4 ;  /* 0x0000000107097824 */ /* 0x000fe200078e0204 */
[----:B------:R-:W-:Y:S05]  /*38d0*/  @P6 BRA `(.L_x_282) ;  /* 0x0000021000006947 */ /* 0x000fea0003800000 */
[----:B------:R-:W2:Y:S04]  /*38e0*/  LDL R8, [R1+0x6c] ;  /* 0x00006c0001087983 */ /* 0x000ea80000100800 */
        /* <DEDUP_REMOVED lines=32> */
.L_x_282:
[----:B------:R-:W-:Y:S05]  /*3af0*/  BSYNC B0 ;  /* 0x0000000000007941 */ /* 0x000fea0003800000 */
.L_x_281:
        /* <DEDUP_REMOVED lines=10> */
[----:B------:R-:W-:-:S04]  /*3ba0*/  IMAD.X R5, RZ, RZ, R24, P0 ;  /* 0x000000ffff057224 */ /* 0x000fc800000e0618 */
[----:B------:R-:W-:-:S06]  /*3bb0*/  IMAD R5, R5, c[0x0][0x198], RZ ;  /* 0x0000660005057a24 */ /* 0x000fcc00078e02ff */
[----:B------:R1:W-:Y:S01]  /*3bc0*/  @P3 STS.128 [R27+0xd000], RZ ;  /* 0x00d000ff1b003388 */ /* 0x0003e20000000c00 */
[----:B-----5:R-:W-:Y:S01]  /*3bd0*/  ISETP.GE.AND P2, PT, R10, c[0x0][0x220], PT ;  /* 0x000088000a007a0c */ /* 0x020fe20003f46270 */
[----:B------:R-:W-:Y:S01]  /*3be0*/  IMAD.WIDE.U32 R10, R4, c[0x0][0x198], R6 ;  /* 0x00006600040a7a25 */ /* 0x000fe200078e0006 */
[----:B--2---:R-:W-:-:S03]  /*3bf0*/  ISETP.GE.AND P0, PT, R8, c[0x0][0x220], PT ;  /* 0x0000880008007a0c */ /* 0x004fc60003f06270 */
[----:B------:R-:W-:Y:S01]  /*3c00*/  IMAD R4, R4, c[0x0][0x19c], R5 ;  /* 0x0000670004047a24 */ /* 0x000fe200078e0205 */
[----:B------:R-:W-:-:S03]  /*3c10*/  @!P3 LEA R8, P4, R10, c[0x0][0x168], 0x1 ;  /* 0x00005a000a08ba11 */ /* 0x000fc600078808ff */
        /* <DEDUP_REMOVED lines=21> */
.L_x_284:
[----:B------:R-:W-:Y:S05]  /*3d70*/  BSYNC B0 ;  /* 0x0000000000007941 */ /* 0x000fea0003800000 */
.L_x_283:
[----:B------:R-:W0:Y:S01]  /*3d80*/  LDGDEPBAR ;  /* 0x00000000000079af */ /* 0x000e220000000000 */
[----:B-1----:R-:W-:Y:S02]  /*3d90*/  IMAD.MOV.U32 R8, RZ, RZ, c[0x0][0x308] ;  /* 0x0000c200ff087624 */ /* 0x002fe400078e00ff */
[----:B------:R-:W-:Y:S01]  /*3da0*/  IMAD.MOV.U32 R9, RZ, RZ, c[0x0][0x30c] ;  /* 0x0000c300ff097624 */ /* 0x000fe200078e00ff */
[----:B------:R-:W-:-:S04]  /*3db0*/  DEPBAR.LE SB0, 0x1 ;  /* 0x000080400000791a */ /* 0x000fc80000000000 */
[----:B------:R-:W-:Y:S06]  /*3dc0*/  BAR.SYNC.DEFER_BLOCKING 0x0 ;  /* 0x0000000000007b1d */ /* 0x000fec0000010000 */
[----:B------:R1:W5:Y:S01]  /*3dd0*/  LDG.E.64 R4, [R8.64+0x8] ;  /* 0x0000080408047981 */ /* 0x000362000c1e1b00 */
[----:B------:R-:W-:Y:S01]  /*3de0*/  LEA.HI R6, R26, R25, RZ, 0x3 ;  /* 0x000000191a067211 */ /* 0x000fe200078f18ff */
[----:B------:R-:W-:Y:S01]  /*3df0*/  IMAD.MOV.U32 R240, RZ, RZ, 0x20 ;  /* 0x00000020fff07424 */ /* 0x000fe200078e00ff */
[----:B------:R-:W-:Y:S01]  /*3e00*/  SHF.R.S32.HI R7, RZ, 0x1f, R22 ;  /* 0x0000001fff077819 */ /* 0x000fe20000011416 */
[----:B------:R-:W2:Y:S04]  /*3e10*/  LDSM.16.M88.4 R164, [R252+0x12000] ;  /* 0x01200000fca4783b */ /* 0x000ea80000000200 */
[----:B------:R-:W3:Y:S04]  /*3e20*/  LDSM.16.M88.4 R168, [R252+0x12800] ;  /* 0x01280000fca8783b */ /* 0x000ee80000000200 */
[----:B------:R-:W4:Y:S04]  /*3e30*/  LDSM.16.M88.4 R196, [R252+0x14000] ;  /* 0x01400000fcc4783b */ /* 0x000f280000000200 */
[----:B------:R-:W2:Y:S04]  /*3e40*/  LDSM.16.M88.4 R200, [R252+0x14800] ;  /* 0x01480000fcc8783b */ /* 0x000ea80000000200 */
[----:B------:R-:W2:Y:S04]  /*3e50*/  LDSM.16.M88.4 R228, [R252+0x16000] ;  /* 0x01600000fce4783b */ /* 0x000ea80000000200 */
[----:B------:R-:W2:Y:S04]  /*3e60*/  LDSM.16.M88.4 R232, [R252+0x16800] ;  /* 0x01680000fce8783b */ /* 0x000ea80000000200 */
[----:B-1----:R-:W2:Y:S01]  /*3e70*/  LDG.E.64 R8, [R8.64] ;  /* 0x0000000408087981 */ /* 0x002ea2000c1e1b00 */
[----:B------:R-:W-:-:S05]  /*3e80*/  LOP3.LUT R6, R6, 0xfffffff8, RZ, 0xc0, !PT ;  /* 0xfffffff806067812 */ /* 0x000fca00078ec0ff */
[----:B------:R-:W-:-:S05]  /*3e90*/  IMAD.IADD R6, R25, 0x1, -R6 ;  /* 0x0000000119067824 */ /* 0x000fca00078e0a06 */
[----:B------:R-:W-:Y:S02]  /*3ea0*/  LOP3.LUT P0, RZ, R6, 0x2, RZ, 0xc0, !PT ;  /* 0x0000000206ff7812 */ /* 0x000fe4000780c0ff */
[----:B------:R-:W3:Y:S01]  /*3eb0*/  LDL R6, [R1] ;  /* 0x0000000001067983 */ /* 0x000ee20000100800 */
[----:B------:R-:W-:Y:S01]  /*3ec0*/  USHF.L.U32 UR16, UR32, 0x6, URZ ;  /* 0x0000000620107899 */ /* 0x000fe2000800063f */
        /* <DEDUP_REMOVED lines=45> */
[----:B-----5:R-:W-:Y:S01]  /*41a0*/  IADD3 R4, P2, P1, R4, UR46, R22 ;  /* 0x0000002e04047c10 */ /* 0x020fe2000f95e016 */
[----:B--2---:R1:W2:Y:S01]  /*41b0*/  R2UR UR14, R9 ;  /* 0x00000000090e73c2 */ /* 0x0042a200000e0000 */
[----:B------:R-:W-:-:S02]  /*41c0*/  SEL R240, R240, 0xffffffe0, !P0 ;  /* 0xffffffe0f0f07807 */ /* 0x000fc40004000000 */
[----:B------:R-:W-:Y:S01]  /*41d0*/  IADD3.X R5, R5, UR50, R7, P2, P1 ;  /* 0x0000003205057c10 */ /* 0x000fe200097e2407 */
[----:B---3--:R-:W3:Y:S04]  /*41e0*/  LDSM.16.M88.4 R156, [R6+0x12000] ;  /* 0x01200000069c783b */ /* 0x008ee80000000200 */
[----:B------:R-:W2:Y:S04]  /*41f0*/  LDSM.16.M88.4 R160, [R6+0x12800] ;  /* 0x0128000006a0783b */ /* 0x000ea80000000200 */
[----:B------:R-:W2:Y:S04]  /*4200*/  LDSM.16.M88.4 R188, [R6+0x14000] ;  /* 0x0140000006bc783b */ /* 0x000ea80000000200 */
[----:B-1----:R-:W5:Y:S01]  /*4210*/  LDL R9, [R1+0x4] ;  /* 0x0000040001097983 */ /* 0x002f620000100800 */
[----:B------:R-:W-:-:S03]  /*4220*/  IMAD.IADD R240, R240, 0x1, R252 ;  /* 0x00000001f0f07824 */ /* 0x000fc600078e02fc */
[----:B------:R-:W1:Y:S04]  /*4230*/  LDSM.16.M88.4 R192, [R6+0x14800] ;  /* 0x0148000006c0783b */ /* 0x000e680000000200 */
        /* <DEDUP_REMOVED lines=8> */
[----:B------:R2:W-:Y:S01]  /*42c0*/  STL [R1+0x88], R5 ;  /* 0x0000880501007387 */ /* 0x0005e20000100800 */
[----:B------:R-:W1:Y:S01]  /*42d0*/  R2UR UR15, R8 ;  /* 0x00000000080f73c2 */ /* 0x000e6200000e0000 */
[----:B--2---:R-:W-:-:S05]  /*42e0*/  IMAD.WIDE.U32 R4, R4, -0x2daee0ad, RZ ;  /* 0xd2511f5304047825 */ /* 0x004fca00078e00ff */
[----:B------:R2:W-:Y:S01]  /*42f0*/  STL.64 [R1+0x78], R4 ;  /* 0x0000780401007387 */ /* 0x0005e20000100a00 */
[----:B------:R-:W-:Y:S01]  /*4300*/  UIADD3 UR17, UR31, 0x40, UR16 ;  /* 0x000000401f117890 */ /* 0x000fe2000fffe010 */
[----:B----4-:R-:W-:Y:S01]  /*4310*/  CS2R R26, SRZ ;  /* 0x00000000001a7805 */ /* 0x010fe2000001ff00 */
[----:B------:R-:W-:Y:S01]  /*4320*/  CS2R R24, SRZ ;  /* 0x0000000000187805 */ /* 0x000fe2000001ff00 */
[----:B------:R-:W-:Y:S01]  /*4330*/  CS2R R22, SRZ ;  /* 0x0000000000167805 */ /* 0x000fe2000001ff00 */
[----:B------:R-:W-:Y:S02]  /*4340*/  UIADD3 UR16, UR16, 0x40, URZ ;  /* 0x0000004010107890 */ /* 0x000fe4000fffe03f */
[----:B------:R-:W-:Y:S02]  /*4350*/  UIADD3 UR17, UR17, -UR27, URZ ;  /* 0x8000001b11117290 */ /* 0x000fe4000fffe03f */
[----:B-1----:R-:W-:Y:S02]  /*4360*/  UIADD3 UR30, UR15, -0x61c88647, URZ ;  /* 0x9e3779b90f1e7890 */ /* 0x002fe4000fffe03f */
[----:B------:R-:W-:-:S02]  /*4370*/  UIADD3 UR29, UR14, -0x4498517b, URZ ;  /* 0xbb67ae850e1d7890 */ /* 0x000fc4000fffe03f */
[----:B------:R-:W-:Y:S02]  /*4380*/  UIADD3 UR28, UR15, 0x3c6ef372, URZ ;  /* 0x3c6ef3720f1c7890 */ /* 0x000fe4000fffe03f */
[----:B------:R-:W-:Y:S02]  /*4390*/  UIADD3 UR26, UR14, 0x76cf5d0a, URZ ;  /* 0x76cf5d0a0e1a7890 */ /* 0x000fe4000fffe03f */
[----:B------:R-:W-:Y:S02]  /*43a0*/  UIADD3 UR25, UR15, -0x255992d5, URZ ;  /* 0xdaa66d2b0f197890 */ /* 0x000fe4000fffe03f */
[----:B------:R-:W-:Y:S02]  /*43b0*/  UIADD3 UR24, UR14, 0x32370b8f, URZ ;  /* 0x32370b8f0e187890 */ /* 0x000fe4000fffe03f */
[----:B------:R-:W-:Y:S02]  /*43c0*/  UIADD3 UR23, UR15, 0x78dde6e4, URZ ;  /* 0x78dde6e40f177890 */ /* 0x000fe4000fffe03f */
[----:B------:R-:W-:-:S02]  /*43d0*/  UIADD3 UR22, UR14, -0x126145ec, URZ ;  /* 0xed9eba140e167890 */ /* 0x000fc4000fffe03f */
[----:B------:R-:W-:Y:S02]  /*43e0*/  UIADD3 UR21, UR15, 0x1715609d, URZ ;  /* 0x1715609d0f157890 */ /* 0x000fe4000fffe03f */
[----:B------:R-:W-:Y:S02]  /*43f0*/  UIADD3 UR20, UR14, -0x56f99767, URZ ;  /* 0xa90668990e147890 */ /* 0x000fe4000fffe03f */
[----:B------:R-:W-:Y:S02]  /*4400*/  UIADD3 UR19, UR15, -0x4ab325aa, URZ ;  /* 0xb54cda560f137890 */ /* 0x000fe4000fffe03f */
[----:B------:R-:W-:Y:S01]  /*4410*/  UIADD3 UR18, UR14, 0x646e171e, URZ ;  /* 0x646e171e0e127890 */ /* 0x000fe2000fffe03f */
[----:B-----5:R2:W1:Y:S04]  /*4420*/  LDSM.16.M88.4 R148, [R9+0x12000] ;  /* 0x012000000994783b */ /* 0x0204680000000200 */
[----:B------:R2:W4:Y:S04]  /*4430*/  LDSM.16.M88.4 R152, [R9+0x12800] ;  /* 0x012800000998783b */ /* 0x0005280000000200 */
[----:B------:R2:W1:Y:S04]  /*4440*/  LDSM.16.M88.4 R180, [R9+0x14000] ;  /* 0x0140000009b4783b */ /* 0x0004680000000200 */
[----:B------:R2:W1:Y:S04]  /*4450*/  LDSM.16.M88.4 R184, [R9+0x14800] ;  /* 0x0148000009b8783b */ /* 0x0004680000000200 */
[----:B------:R2:W1:Y:S04]  /*4460*/  LDSM.16.M88.4 R212, [R9+0x16000] ;  /* 0x0160000009d4783b */ /* 0x0004680000000200 */
[----:B---3--:R2:W1:Y:S02]  /*4470*/  LDSM.16.M88.4 R216, [R9+0x16800] ;  /* 0x0168000009d8783b */ /* 0x0084640000000200 */
.L_x_287:
[----:B------:R-:W3:Y:S01]  /*4480*/  LDL R91, [R1+0x4] ;  /* 0x00000400015b7983 */ /* 0x000ee20000100800 */
[----:B------:R-:W-:Y:S02]  /*4490*/  USHF.L.U32 UR11, UR8, 0x6, URZ ;  /* 0x00000006080b7899 */ /* 0x000fe4000800063f */
[----:B------:R-:W-:Y:S01]  /*44a0*/  UISETP.GT.AND UP1, UPT, UR8, UR12, UPT ;  /* 0x0000000c0800728c */ /* 0x000fe2000bf24270 */
[----:B-----5:R-:W5:Y:S01]  /*44b0*/  LDL R98, [R1+0x8] ;  /* 0x0000080001627983 */ /* 0x020f620000100800 */
[----:B------:R-:W-:Y:S02]  /*44c0*/  UISETP.GE.AND UP0, UPT, UR11, UR17, UPT ;  /* 0x000000110b00728c */ /* 0x000fe4000bf06270 */
[----:B------:R-:W-:Y:S01]  /*44d0*/  IMAD.U32 R88, RZ, RZ, UR11 ;  /* 0x0000000bff587e24 */ /* 0x000fe2000f8e00ff */
[----:B--2---:R-:W2:Y:S01]  /*44e0*/  LDL R89, [R1] ;  /* 0x0000000001597983 */ /* 0x004ea20000100800 */
[----:B------:R-:W-:Y:S03]  /*44f0*/  UISETP.LT.AND UP0, UPT, UR16, UR27, UP0 ;  /* 0x0000001b1000728c */ /* 0x000fe60008701270 */
[----:B----4-:R-:W4:Y:S03]  /*4500*/  LDL R97, [R1+0xc] ;  /* 0x00000c0001617983 */ /* 0x010f260000100800 */
[----:B------:R-:W-:Y:S01]  /*4510*/  PLOP3.LUT P4, PT, PT, PT, UP0, 0x80, 0x0 ;  /* 0x000000000000781c */ /* 0x000fe20003f8f008 */
[----:B------:R-:W2:Y:S04]  /*4520*/  LDL R96, [R1+0x18] ;  /* 0x0000180001607983 */ /* 0x000ea80000100800 */
[----:B------:R-:W2:Y:S04]  /*4530*/  LDL R90, [R1+0x10] ;  /* 0x00001000015a7983 */ /* 0x000ea80000100800 */
[----:B------:R-:W2:Y:S04]  /*4540*/  LDL R95, [R1+0x14] ;  /* 0x00001400015f7983 */ /* 0x000ea80000100800 */
[----:B------:R-:W0:Y:S08]  /*4550*/  LDGDEPBAR ;  /* 0x00000000000079af */ /* 0x000e300000000000 */
[----:B------:R-:W2:Y:S04]  /*4560*/  LDL R99, [R1+0x90] ;  /* 0x0000900001637983 */ /* 0x000ea80000100800 */
[----:B------:R-:W2:Y:S04]  /*4570*/  LDL R94, [R1+0x50] ;  /* 0x00005000015e7983 */ /* 0x000ea80000100800 */
[----:B------:R-:W2:Y:S04]  /*4580*/  LDL R92, [R1+0x8c] ;  /* 0x00008c00015c7983 */ /* 0x000ea80000100800 */
[----:B------:R-:W2:Y:S02]  /*4590*/  LDL R93, [R1+0x64] ;  /* 0x00006400015d7983 */ /* 0x000ea40000100800 */
[----:B--2---:R-:W-:Y:S01]  /*45a0*/  FSETP.NEU.FTZ.AND P0, PT, R93, -INF , PT ;  /* 0xff8000005d00780b */ /* 0x004fe20003f1d000 */
[----:B------:R-:W-:Y:S04]  /*45b0*/  DEPBAR.LE SB0, 0x0 ;  /* 0x000080000000791a */ /* 0x000fe80000000000 */
[----:B------:R-:W-:Y:S08]  /*45c0*/  BAR.SYNC.DEFER_BLOCKING 0x0 ;  /* 0x0000000000007b1d */ /* 0x000ff00000010000 */
[----:B-----5:R-:W-:Y:S08]  /*45d0*/  LDSM.16.M88.4 R16, [R98] ;  /* 0x000000006210783b */ /* 0x020ff00000000200 */
[----:B-1-3--:R-:W2:Y:S08]  /*45e0*/  LDSM.16.M88.4 R8, [R91+0xc000] ;  /* 0x00c000005b08783b */ /* 0x00aeb00000000200 */
[----:B------:R-:W3:Y:S08]  /*45f0*/  LDSM.16.M88.4 R68, [R91+0xc800] ;  /* 0x00c800005b44783b */ /* 0x000ef00000000200 */
[----:B----4-:R-:W-:Y:S08]  /*4600*/  LDSM.16.M88.4 R72, [R97] ;  /* 0x000000006148783b */ /* 0x010ff00000000200 */
[----:B------:R-:W4:Y:S08]  /*4610*/  LDSM.16.M88.4 R76, [R89+0xc000] ;  /* 0x00c00000594c783b */ /* 0x000f300000000200 */
[----:B------:R-:W5:Y:S01]  /*4620*/  LDSM.16.M88.4 R80, [R89+0xc800] ;  /* 0x00c800005950783b */ /* 0x000f620000000200 */
[C---:B--2---:R-:W-:Y:S07]  /*4630*/  HMMA.16816.F32 R4, R16.reuse, R8, RZ ;  /* 0x000000081004723c */ /* 0x044fee00000018ff */
[----:B------:R-:W-:Y:S01]  /*4640*/  LDSM.16.M88.4 R84, [R252+0xc800] ;  /* 0x00c80000fc54783b */ /* 0x000fe20000000200 */
[C---:B------:R-:W-:Y:S08]  /*4650*/  HMMA.16816.F32 R8, R16.reuse, R10, RZ ;  /* 0x0000000a1008723c */ /* 0x040ff000000018ff */
[C---:B---3--:R-:W-:Y:S08]  /*4660*/  HMMA.16816.F32 R12, R16.reuse, R68, RZ ;  /* 0x00000044100c723c */ /* 0x048ff000000018ff */
[----:B------:R-:W-:Y:S01]  /*4670*/  HMMA.16816.F32 R16, R16, R70, RZ ;  /* 0x000000461010723c */ /* 0x000fe200000018ff */
[----:B------:R-:W-:Y:S07]  /*4680*/  LDSM.16.M88.4 R68, [R96] ;  /* 0x000000006044783b */ /* 0x000fee0000000200 */
[C---:B----4-:R-:W-:Y:S08]  /*4690*/  HMMA.16816.F32 R4, R72.reuse, R76, R4 ;  /* 0x0000004c4804723c */ /* 0x050ff00000001804 */
[C---:B------:R-:W-:Y:S01]  /*46a0*/  HMMA.16816.F32 R8, R72.reuse, R78, R8 ;  /* 0x0000004e4808723c */ /* 0x040fe20000001808 */
[----:B------:R-:W2:Y:S07]  /*46b0*/  LDSM.16.M88.4 R76, [R252+0xc000] ;  /* 0x00c00000fc4c783b */ /* 0x000eae0000000200 */
[C---:B-----5:R-:W-:Y:S08]  /*46c0*/  HMMA.16816.F32 R12, R72.reuse, R80, R12 ;  /* 0x00000050480c723c */ /* 0x060ff0000000180c */
[----:B------:R-:W-:Y:S01]  /*46d0*/  HMMA.16816.F32 R16, R72, R82, R16 ;  /* 0x000000524810723c */ /* 0x000fe20000001810 */
[----:B------:R-:W-:Y:S08]  /*46e0*/  LDSM.16.M88.4 R72, [R95] ;  /* 0x000000005f48783b */ /* 0x000ff00000000200 */
[----:B------:R-:W-:Y:S01]  /*46f0*/  LDSM.16.M88.4 R80, [R90+0xc800] ;  /* 0x00c800005a50783b */ /* 0x000fe20000000200 */
[C---:B--2---:R-:W-:Y:S08]  /*4700*/  HMMA.16816.F32 R4, R68.reuse, R76, R4 ;  /* 0x0000004c4404723c */ /* 0x044ff00000001804 */
[C---:B------:R-:W-:Y:S01]  /*4710*/  HMMA.16816.F32 R8, R68.reuse, R78, R8 ;  /* 0x0000004e4408723c */ /* 0x040fe20000001808 */
[----:B------:R-:W2:Y:S07]  /*4720*/  LDSM.16.M88.4 R76, [R90+0xc000] ;  /* 0x00c000005a4c783b */ /* 0x000eae0000000200 */
[C---:B------:R-:W-:Y:S08]  /*4730*/  HMMA.16816.F32 R12, R68.reuse, R84, R12 ;  /* 0x00000054440c723c */ /* 0x040ff0000000180c */
[----:B------:R-:W-:Y:S01]  /*4740*/  HMMA.16816.F32 R16, R68, R86, R16 ;  /* 0x000000564410723c */ /* 0x000fe20000001810 */
[----:B------:R-:W-:Y:S08]  /*4750*/  LDSM.16.M88.4 R68, [R98+0x2000] ;  /* 0x002000006244783b */ /* 0x000ff00000000200 */
[----:B------:R-:W-:Y:S01]  /*4760*/  LDSM.16.M88.4 R84, [R91+0xe800] ;  /* 0x00e800005b54783b */ /* 0x000fe20000000200 */
[C---:B--2---:R-:W-:Y:S08]  /*4770*/  HMMA.16816.F32 R4, R72.reuse, R76, R4 ;  /* 0x0000004c4804723c */ /* 0x044ff00000001804 */
[C---:B------:R-:W-:Y:S01]  /*4780*/  HMMA.16816.F32 R8, R72.reuse, R78, R8 ;  /* 0x0000004e4808723c */ /* 0x040fe20000001808 */
[----:B------:R-:W2:Y:S07]  /*4790*/  LDSM.16.M88.4 R76, [R91+0xe000] ;  /* 0x00e000005b4c783b */ /* 0x000eae0000000200 */
[C---:B------:R-:W-:Y:S08]  /*47a0*/  HMMA.16816.F32 R12, R72.reuse, R80, R12 ;  /* 0x00000050480c723c */ /* 0x040ff0000000180c */
[----:B------:R-:W-:Y:S01]  /*47b0*/  HMMA.16816.F32 R16, R72, R82, R16 ;  /* 0x000000524810723c */ /* 0x000fe20000001810 */
[----:B------:R-:W-:Y:S08]  /*47c0*/  LDSM.16.M88.4 R72, [R97+0x2000] ;  /* 0x002000006148783b */ /* 0x000ff00000000200 */
[----:B------:R-:W3:Y:S01]  /*47d0*/  LDSM.16.M88.4 R80, [R89+0xe000] ;  /* 0x00e000005950783b */ /* 0x000ee20000000200 */
[C---:B--2---:R-:W-:Y:S08]  /*47e0*/  HMMA.16816.F32 R4, R68.reuse, R76, R4 ;  /* 0x0000004c4404723c */ /* 0x044ff00000001804 */
[C---:B------:R-:W-:Y:S01]  /*47f0*/  HMMA.16816.F32 R8, R68.reuse, R78, R8 ;  /* 0x0000004e4408723c */ /* 0x040fe20000001808 */
[----:B------:R-:W2:Y:S07]  /*4800*/  LDSM.16.M88.4 R76, [R89+0xe800] ;  /* 0x00e80000594c783b */ /* 0x000eae0000000200 */
[C---:B------:R-:W-:Y:S08]  /*4810*/  HMMA.16816.F32 R12, R68.reuse, R84, R12 ;  /* 0x00000054440c723c */ /* 0x040ff0000000180c */
[----:B------:R-:W-:Y:S01]  /*4820*/  HMMA.16816.F32 R16, R68, R86, R16 ;  /* 0x000000564410723c */ /* 0x000fe20000001810 */
[----:B------:R-:W-:Y:S07]  /*4830*/  LDSM.16.M88.4 R68, [R96+0x2000] ;  /* 0x002000006044783b */ /* 0x000fee0000000200 */
[C---:B---3--:R-:W-:Y:S01]  /*4840*/  HMMA.16816.F32 R4, R72.reuse, R80, R4 ;  /* 0x000000504804723c */ /* 0x048fe20000001804 */
[----:B------:R-:W3:Y:S07]  /*4850*/  LDSM.16.M88.4 R84, [R252+0xe000] ;  /* 0x00e00000fc54783b */ /* 0x000eee0000000200 */
[C---:B------:R-:W-:Y:S01]  /*4860*/  HMMA.16816.F32 R8, R72.reuse, R82, R8 ;  /* 0x000000524808723c */ /* 0x040fe20000001808 */
[----:B------:R-:W4:Y:S07]  /*4870*/  LDSM.16.M88.4 R80, [R252+0xe800] ;  /* 0x00e80000fc50783b */ /* 0x000f2e0000000200 */
[C---:B--2---:R-:W-:Y:S08]  /*4880*/  HMMA.16816.F32 R12, R72.reuse, R76, R12 ;  /* 0x0000004c480c723c */ /* 0x044ff0000000180c */
[----:B------:R-:W-:Y:S01]  /*4890*/  HMMA.16816.F32 R16, R72, R78, R16 ;  /* 0x0000004e4810723c */ /* 0x000fe20000001810 */
[----:B------:R-:W-:Y:S08]  /*48a0*/  LDSM.16.M88.4 R72, [R95+0x2000] ;  /* 0x002000005f48783b */ /* 0x000ff00000000200 */
[----:B------:R-:W2:Y:S01]  /*48b0*/  LDSM.16.M88.4 R76, [R90+0xe000] ;  /* 0x00e000005a4c783b */ /* 0x000ea20000000200 */
[C---:B---3--:R-:W-:Y:S08]  /*48c0*/  HMMA.16816.F32 R4, R68.reuse, R84, R4 ;  /* 0x000000544404723c */ /* 0x048ff00000001804 */
[C---:B------:R-:W-:Y:S01]  /*48d0*/  HMMA.16816.F32 R8, R68.reuse, R86, R8 ;  /* 0x000000564408723c */ /* 0x040fe20000001808 */
[----:B------:R-:W3:Y:S07]  /*48e0*/  LDSM.16.M88.4 R84, [R90+0xe800] ;  /* 0x00e800005a54783b */ /* 0x000eee0000000200 */
[C---:B----4-:R-:W-:Y:S08]  /*48f0*/  HMMA.16816.F32 R12, R68.reuse, R80, R12 ;  /* 0x00000050440c723c */ /* 0x050ff0000000180c */
[----:B------:R-:W-:Y:S01]  /*4900*/  HMMA.16816.F32 R16, R68, R82, R16 ;  /* 0x000000524410723c */ /* 0x000fe20000001810 */
[----:B------:R-:W-:Y:S07]  /*4910*/  LDSM.16.M88.4 R68, [R98+0x4000] ;  /* 0x004000006244783b */ /* 0x000fee0000000200 */
[C---:B--2---:R-:W-:Y:S01]  /*4920*/  HMMA.16816.F32 R4, R72.reuse, R76, R4 ;  /* 0x0000004c4804723c */ /* 0x044fe20000001804 */
[----:B------:R-:W-:Y:S07]  /*4930*/  LDSM.16.M88.4 R80, [R91+0x10800] ;  /* 0x010800005b50783b */ /* 0x000fee0000000200 */
[C---:B------:R-:W-:Y:S01]  /*4940*/  HMMA.16816.F32 R8, R72.reuse, R78, R8 ;  /* 0x0000004e4808723c */ /* 0x040fe20000001808 */
[----:B------:R-:W2:Y:S07]  /*4950*/  LDSM.16.M88.4 R76, [R91+0x10000] ;  /* 0x010000005b4c783b */ /* 0x000eae0000000200 */
[C---:B---3--:R-:W-:Y:S08]  /*4960*/  HMMA.16816.F32 R12, R72.reuse, R84, R12 ;  /* 0x00000054480c723c */ /* 0x048ff0000000180c */
[----:B------:R-:W-:Y:S01]  /*4970*/  HMMA.16816.F32 R16, R72, R86, R16 ;  /* 0x000000564810723c */ /* 0x000fe20000001810 */
[----:B------:R-:W-:Y:S08]  /*4980*/  LDSM.16.M88.4 R72, [R97+0x4000] ;  /* 0x004000006148783b */ /* 0x000ff00000000200 */
[----:B------:R-:W-:Y:S01]  /*4990*/  LDSM.16.M88.4 R84, [R89+0x10800] ;  /* 0x010800005954783b */ /* 0x000fe20000000200 */
[C---:B--2---:R-:W-:Y:S08]  /*49a0*/  HMMA.16816.F32 R4, R68.reuse, R76, R4 ;  /* 0x0000004c4404723c */ /* 0x044ff00000001804 */
[C---:B------:R-:W-:Y:S01]  /*49b0*/  HMMA.16816.F32 R8, R68.reuse, R78, R8 ;  /* 0x0000004e4408723c */ /* 0x040fe20000001808 */
[----:B------:R2:W3:Y:S07]  /*49c0*/  LDSM.16.M88.4 R76, [R89+0x10000] ;  /* 0x01000000594c783b */ /* 0x0004ee0000000200 */
[C---:B------:R-:W-:Y:S08]  /*49d0*/  HMMA.16816.F32 R12, R68.reuse, R80, R12 ;  /* 0x00000050440c723c */ /* 0x040ff0000000180c */
[----:B------:R-:W-:Y:S01]  /*49e0*/  HMMA.16816.F32 R16, R68, R82, R16 ;  /* 0x000000524410723c */ /* 0x000fe20000001810 */
[----:B------:R-:W-:Y:S08]  /*49f0*/  LDSM.16.M88.4 R68, [R96+0x4000] ;  /* 0x004000006044783b */ /* 0x000ff00000000200 */
[----:B------:R-:W4:Y:S08]  /*4a00*/  LDSM.16.M88.4 R80, [R252+0x10000] ;  /* 0x01000000fc50783b */ /* 0x000f300000000200 */
[----:B--2---:R-:W2:Y:S01]  /*4a10*/  LDL R89, [R1+0x68] ;  /* 0x0000680001597983 */ /* 0x004ea20000100800 */
[C---:B---3--:R-:W-:Y:S08]  /*4a20*/  HMMA.16816.F32 R4, R72.reuse, R76, R4 ;  /* 0x0000004c4804723c */ /* 0x048ff00000001804 */
[C---:B------:R-:W-:Y:S01]  /*4a30*/  HMMA.16816.F32 R8, R72.reuse, R78, R8 ;  /* 0x0000004e4808723c */ /* 0x040fe20000001808 */
[----:B------:R-:W-:Y:S07]  /*4a40*/  LDSM.16.M88.4 R76, [R95+0x4000] ;  /* 0x004000005f4c783b */ /* 0x000fee0000000200 */
[C---:B------:R-:W-:Y:S08]  /*4a50*/  HMMA.16816.F32 R12, R72.reuse, R84, R12 ;  /* 0x00000054480c723c */ /* 0x040ff0000000180c */
[----:B------:R-:W-:Y:S01]  /*4a60*/  HMMA.16816.F32 R16, R72, R86, R16 ;  /* 0x000000564810723c */ /* 0x000fe20000001810 */
[----:B------:R-:W3:Y:S07]  /*4a70*/  LDSM.16.M88.4 R72, [R252+0x10800] ;  /* 0x01080000fc48783b */ /* 0x000eee0000000200 */
[C---:B----4-:R-:W-:Y:S01]  /*4a80*/  HMMA.16816.F32 R4, R68.reuse, R80, R4 ;  /* 0x000000504404723c */ /* 0x050fe20000001804 */
[----:B------:R-:W4:Y:S07]  /*4a90*/  LDSM.16.M88.4 R84, [R90+0x10000] ;  /* 0x010000005a54783b */ /* 0x000f2e0000000200 */
[C---:B------:R-:W-:Y:S01]  /*4aa0*/  HMMA.16816.F32 R8, R68.reuse, R82, R8 ;  /* 0x000000524408723c */ /* 0x040fe20000001808 */
[----:B------:R-:W5:Y:S04]  /*4ab0*/  LDL R83, [R1+0x88] ;  /* 0x0000880001537983 */ /* 0x000f680000100800 */
[----:B------:R-:W1:Y:S02]  /*4ac0*/  @!P4 S2R R80, SR_TID.X ;  /* 0x000000000050c919 */ /* 0x000e640000002100 */
[----:B------:R-:W-:Y:S01]  /*4ad0*/  IMAD.U32 R82, RZ, RZ, UR32 ;  /* 0x00000020ff527e24 */ /* 0x000fe2000f8e00ff */
[C---:B---3--:R-:W-:Y:S07]  /*4ae0*/  HMMA.16816.F32 R12, R68.reuse, R72, R12 ;  /* 0x00000048440c723c */ /* 0x048fee000000180c */
[----:B------:R-:W-:Y:S01]  /*4af0*/  IMAD.U32 R72, RZ, RZ, UR31 ;  /* 0x0000001fff487e24 */ /* 0x000fe2000f8e00ff */
[----:B------:R-:W-:Y:S01]  /*4b00*/  HMMA.16816.F32 R16, R68, R74, R16 ;  /* 0x0000004a4410723c */ /* 0x000fe20000001810 */
[----:B------:R3:W3:Y:S03]  /*4b10*/  LDSM.16.M88.4 R68, [R90+0x10800] ;  /* 0x010800005a44783b */ /* 0x0006e60000000200 */
[----:B------:R-:W-:Y:S03]  /*4b20*/  @!P4 IADD3 R72, -R72, 0x1, R94 ;  /* 0x000000014848c810 */ /* 0x000fe60007ffe15e */
[----:B-1----:R-:W-:Y:S01]  /*4b30*/  @!P4 IMAD.SHL.U32 R75, R80, 0x2, RZ ;  /* 0x00000002504bc824 */ /* 0x002fe200078e00ff */
[C---:B----4-:R-:W-:Y:S01]  /*4b40*/  HMMA.16816.F32 R4, R76.reuse, R84, R4 ;  /* 0x000000544c04723c */ /* 0x050fe20000001804 */
[----:B------:R-:W-:Y:S04]  /*4b50*/  IMAD.U32 R74, RZ, RZ, UR32 ;  /* 0x00000020ff4a7e24 */ /* 0x000fe8000f8e00ff */
[----:B------:R-:W-:Y:S01]  /*4b60*/  @!P4 LOP3.LUT R75, R99, 0x6, R75, 0xf8, !PT ;  /* 0x00000006634bc812 */ /* 0x000fe200078ef84b */
[----:B------:R-:W-:Y:S01]  /*4b70*/  FMUL.FTZ R80, R93, 1.4426950216293334961 ;  /* 0x3fb8aa3b5d507820 */ /* 0x000fe20000410000 */
[----:B------:R-:W-:Y:S01]  /*4b80*/  @!P4 IADD3 R73, R88, UR27, R72 ;  /* 0x0000001b5849cc10 */ /* 0x000fe2000fffe048 */
[C---:B------:R-:W-:Y:S01]  /*4b90*/  HMMA.16816.F32 R8, R76.reuse, R86, R8 ;  /* 0x000000564c08723c */ /* 0x040fe20000001808 */
[----:B------:R-:W1:Y:S03]  /*4ba0*/  S2R R93, SR_TID.X ;  /* 0x00000000005d7919 */ /* 0x000e660000002100 */
[----:B------:R-:W-:Y:S01]  /*4bb0*/  @!P4 IMAD R72, R74, 0x40, R75 ;  /* 0x000000404a48c824 */ /* 0x000fe200078e024b */
[C---:B------:R-:W-:Y:S01]  /*4bc0*/  @!P4 IMNMX R75, R73.reuse, UR27, PT ;  /* 0x0000001b494bcc17 */ /* 0x040fe2000b800200 */
[----:B------:R-:W-:Y:S01]  /*4bd0*/  IMAD.U32 R74, RZ, RZ, UR8 ;  /* 0x00000008ff4a7e24 */ /* 0x000fe2000f8e00ff */
[----:B------:R-:W-:Y:S02]  /*4be0*/  @!P4 IADD3 R73, R73, 0x8, RZ ;  /* 0x000000084949c810 */ /* 0x000fe40007ffe0ff */
[----:B---3--:R-:W3:Y:S01]  /*4bf0*/  LDL.64 R90, [R1+0x78] ;  /* 0x00007800015a7983 */ /* 0x008ee20000100a00 */
[-C--:B------:R-:W-:Y:S02]  /*4c00*/  @!P4 ISETP.GE.AND P1, PT, R72, R75.reuse, PT ;  /* 0x0000004b4800c20c */ /* 0x080fe40003f26270 */
[----:B------:R-:W-:Y:S01]  /*4c10*/  IMAD R86, R74, 0x4, R92 ;  /* 0x000000044a567824 */ /* 0x000fe200078e025c */
[----:B------:R-:W-:Y:S02]  /*4c20*/  FSEL R74, R80, RZ, P0 ;  /* 0x000000ff504a7208 */ /* 0x000fe40000000000 */
[----:B------:R-:W4:Y:S01]  /*4c30*/  S2R R92, SR_TID.X ;  /* 0x00000000005c7919 */ /* 0x000f220000002100 */
[----:B------:R-:W-:Y:S01]  /*4c40*/  IMAD.WIDE.U32 R86, R86, -0x326172a9, RZ ;  /* 0xcd9e8d5756567825 */ /* 0x000fe200078e00ff */
[----:B------:R-:W-:Y:S02]  /*4c50*/  @!P4 FSEL R4, R4, -INF , !P1 ;  /* 0xff8000000404c808 */ /* 0x000fe40004800000 */
[----:B------:R-:W-:Y:S03]  /*4c60*/  @!P4 IADD3 R80, R72, 0x1, RZ ;  /* 0x000000014850c810 */ /* 0x000fe60007ffe0ff */
[--C-:B------:R-:W-:Y:S01]  /*4c70*/  FFMA.FTZ R4, R4, c[0x0][0x23c], -R74.reuse ;  /* 0x00008f0004047a23 */ /* 0x100fe2000001084a */
[----:B------:R-:W-:Y:S01]  /*4c80*/  @!P4 ISETP.GE.AND P1, PT, R80, R75, PT ;  /* 0x0000004b5000c20c */ /* 0x000fe20003f26270 */
[C---:B------:R-:W-:Y:S03]  /*4c90*/  HMMA.16816.F32 R12, R76.reuse, R68, R12 ;  /* 0x000000444c0c723c */ /* 0x040fe6000000180c */
[----:B------:R-:W-:Y:S05]  /*4ca0*/  @!P4 FSEL R5, R5, -INF , !P1 ;  /* 0xff8000000505c808 */ /* 0x000fea0004800000 */
[----:B------:R-:W-:Y:S04]  /*4cb0*/  HMMA.16816.F32 R16, R76, R70, R16 ;  /* 0x000000464c10723c */ /* 0x000fe80000001810 */
[----:B------:R-:W-:Y:S01]  /*4cc0*/  FFMA.FTZ R5, R5, c[0x0][0x23c], -R74 ;  /* 0x00008f0005057a23 */ /* 0x000fe2000001084a */
[----:B----4-:R-:W-:Y:S03]  /*4cd0*/  SHF.R.S32.HI R92, RZ, 0x1f, R92 ;  /* 0x0000001fff5c7819 */ /* 0x010fe6000001145c */
[----:B------:R4:W-:Y:S01]  /*4ce0*/  MUFU.EX2 R88, R5 ;  /* 0x0000000500587308 */ /* 0x0009e20000000800 */
[----:B-1----:R-:W-:Y:S02]  /*4cf0*/  LEA.HI R92, R92, R93, RZ, 0x7 ;  /* 0x0000005d5c5c7211 */ /* 0x002fe400078f38ff */
[----:B------:R-:W3:Y:S02]  /*4d00*/  LDL R93, [R1+0x54] ;  /* 0x00005400015d7983 */ /* 0x000ee40000100800 */
[----:B------:R-:W-:Y:S05]  /*4d10*/  SHF.R.S32.HI R92, RZ, 0x7, R92 ;  /* 0x00000007ff5c7819 */ /* 0x000fea000001145c */
[----:B------:R-:W-:Y:S02]  /*4d20*/  IMAD R82, R82, 0x2, R92 ;  /* 0x0000000252527824 */ /* 0x000fe400078e025c */
[----:B------:R-:W3:Y:S01]  /*4d30*/  LDL R92, [R1+0x60] ;  /* 0x00006000015c7983 */ /* 0x000ee20000100800 */
[----:B----4-:R-:W-:Y:S04]  /*4d40*/  @!P4 IADD3 R5, R72, 0x8, RZ ;  /* 0x000000084805c810 */ /* 0x010fe80007ffe0ff */
[-C--:B------:R-:W-:Y:S04]  /*4d50*/  @!P4 ISETP.GE.AND P1, PT, R5, R75.reuse, PT ;  /* 0x0000004b0500c20c */ /* 0x080fe80003f26270 */
[----:B------:R-:W-:Y:S05]  /*4d60*/  @!P4 FSEL R8, R8, -INF , !P1 ;  /* 0xff8000000808c808 */ /* 0x000fea0004800000 */
[--C-:B------:R-:W-:Y:S01]  /*4d70*/  FFMA.FTZ R8, R8, c[0x0][0x23c], -R74.reuse ;  /* 0x00008f0008087a23 */ /* 0x100fe2000001084a */
[C---:B--2---:R-:W-:Y:S01]  /*4d80*/  FSETP.NEU.FTZ.AND P0, PT, R89.reuse, -INF , PT ;  /* 0xff8000005900780b */ /* 0x044fe20003f1d000 */
[----:B------:R-:W-:Y:S02]  /*4d90*/  FMUL.FTZ R81, R89, 1.4426950216293334961 ;  /* 0x3fb8aa3b59517820 */ /* 0x000fe40000410000 */
[----:B------:R1:W-:Y:S02]  /*4da0*/  MUFU.EX2 R89, R4 ;  /* 0x0000000400597308 */ /* 0x0003e40000000800 */
[----:B-1----:R-:W-:Y:S02]  /*4db0*/  @!P4 IMNMX R4, R73, UR27, PT ;  /* 0x0000001b4904cc17 */ /* 0x002fe4000b800200 */
[----:B------:R-:W-:Y:S02]  /*4dc0*/  FSEL R73, R81, RZ, P0 ;  /* 0x000000ff51497208 */ /* 0x000fe40000000000 */
[-C--:B------:R-:W-:Y:S04]  /*4dd0*/  @!P4 ISETP.GE.AND P0, PT, R72, R4.reuse, PT ;  /* 0x000000044800c20c */ /* 0x080fe80003f06270 */
[----:B------:R-:W-:Y:S02]  /*4de0*/  @!P4 FSEL R6, R6, -INF , !P0 ;  /* 0xff8000000606c808 */ /* 0x000fe40004000000 */
[-C--:B------:R-:W-:Y:S03]  /*4df0*/  @!P4 ISETP.GE.AND P0, PT, R80, R4.reuse, PT ;  /* 0x000000045000c20c */ /* 0x080fe60003f06270 */
[----:B------:R-:W-:Y:S01]  /*4e00*/  FFMA.FTZ R6, R6, c[0x0][0x23c], -R73 ;  /* 0x00008f0006067a23 */ /* 0x000fe20000010849 */
[----:B------:R-:W-:Y:S02]  /*4e10*/  @!P4 FSEL R7, R7, -INF , !P0 ;  /* 0xff8000000707c808 */ /* 0x000fe40004000000 */
[-C--:B------:R-:W-:Y:S02]  /*4e20*/  @!P4 ISETP.GE.AND P0, PT, R5, R4.reuse, PT ;  /* 0x000000040500c20c */ /* 0x080fe40003f06270 */
[----:B------:R-:W-:Y:S02]  /*4e30*/  @!P4 IADD3 R5, R72, 0x9, RZ ;  /* 0x000000094805c810 */ /* 0x000fe40007ffe0ff */
[----:B------:R-:W-:Y:S02]  /*4e40*/  @!P4 FSEL R10, R10, -INF , !P0 ;  /* 0xff8000000a0ac808 */ /* 0x000fe40004000000 */
[----:B-----5:R-:W-:Y:S02]  /*4e50*/  LOP3.LUT R84, R87, UR15, R83, 0x96, !PT ;  /* 0x0000000f57547c12 */ /* 0x020fe4000f8e9653 */
[----:B------:R1:W-:Y:S01]  /*4e60*/  MUFU.EX2 R87, R6 ;  /* 0x0000000600577308 */ /* 0x0003e20000000800 */
[CC--:B------:R-:W-:Y:S01]  /*4e70*/  @!P4 ISETP.GE.AND P2, PT, R5.reuse, R75.reuse, PT ;  /* 0x0000004b0500c20c */ /* 0x0c0fe20003f46270 */
[--C-:B------:R-:W-:Y:S01]  /*4e80*/  FFMA.FTZ R10, R10, c[0x0][0x23c], -R73.reuse ;  /* 0x00008f000a0a7a23 */ /* 0x100fe20000010849 */
[-C--:B------:R-:W-:Y:S01]  /*4e90*/  @!P4 ISETP.GE.AND P1, PT, R5, R4.reuse, PT ;  /* 0x000000040500c20c */ /* 0x080fe20003f26270 */
[----:B------:R-:W-:Y:S01]  /*4ea0*/  IMAD.WIDE.U32 R84, R84, -0x2daee0ad, RZ ;  /* 0xd2511f5354547825 */ /* 0x000fe200078e00ff */
[----:B------:R-:W-:Y:S02]  /*4eb0*/  @!P4 FSEL R9, R9, -INF , !P2 ;  /* 0xff8000000909c808 */ /* 0x000fe40005000000 */
[C---:B------:R-:W-:Y:S02]  /*4ec0*/  @!P4 IADD3 R5, R72.reuse, 0x10, RZ ;  /* 0x000000104805c810 */ /* 0x040fe40007ffe0ff */
[----:B------:R-:W-:Y:S02]  /*4ed0*/  @!P4 FSEL R11, R11, -INF , !P1 ;  /* 0xff8000000b0bc808 */ /* 0x000fe40004800000 */
[CC--:B------:R-:W-:Y:S02]  /*4ee0*/  @!P4 ISETP.GE.AND P2, PT, R5.reuse, R75.reuse, PT ;  /* 0x0000004b0500c20c */ /* 0x0c0fe40003f46270 */
[-C--:B------:R-:W-:Y:S02]  /*4ef0*/  @!P4 ISETP.GE.AND P3, PT, R5, R4.reuse, PT ;  /* 0x000000040500c20c */ /* 0x080fe40003f66270 */
[----:B------:R-:W-:Y:S02]  /*4f00*/  @!P4 IADD3 R5, R72, 0x11, RZ ;  /* 0x000000114805c810 */ /* 0x000fe40007ffe0ff */
[----:B------:R-:W-:Y:S02]  /*4f10*/  @!P4 FSEL R12, R12, -INF , !P2 ;  /* 0xff8000000c0cc808 */ /* 0x000fe40005000000 */
[-C--:B------:R-:W-:Y:S02]  /*4f20*/  @!P4 ISETP.GE.AND P6, PT, R5, R75.reuse, PT ;  /* 0x0000004b0500c20c */ /* 0x080fe40003fc6270 */
[----:B------:R-:W-:Y:S01]  /*4f30*/  @!P4 FSEL R14, R14, -INF , !P3 ;  /* 0xff8000000e0ec808 */ /* 0x000fe20005800000 */
[--C-:B------:R-:W-:Y:S01]  /*4f40*/  FFMA.FTZ R12, R12, c[0x0][0x23c], -R74.reuse ;  /* 0x00008f000c0c7a23 */ /* 0x100fe2000001084a */
[----:B------:R-:W-:Y:S02]  /*4f50*/  @!P4 FSEL R13, R13, -INF , !P6 ;  /* 0xff8000000d0dc808 */ /* 0x000fe40007000000 */
[-C--:B------:R-:W-:Y:S01]  /*4f60*/  @!P4 ISETP.GE.AND P0, PT, R5, R4.reuse, PT ;  /* 0x000000040500c20c */ /* 0x080fe20003f06270 */
[--C-:B------:R-:W-:Y:S01]  /*4f70*/  FFMA.FTZ R14, R14, c[0x0][0x23c], -R73.reuse ;  /* 0x00008f000e0e7a23 */ /* 0x100fe20000010849 */
[C---:B------:R-:W-:Y:S01]  /*4f80*/  @!P4 IADD3 R5, R72.reuse, 0x18, RZ ;  /* 0x000000184805c810 */ /* 0x040fe20007ffe0ff */
[--C-:B------:R-:W-:Y:S01]  /*4f90*/  FFMA.FTZ R13, R13, c[0x0][0x23c], -R74.reuse ;  /* 0x00008f000d0d7a23 */ /* 0x100fe2000001084a */
[----:B------:R-:W-:Y:S01]  /*4fa0*/  @!P4 IADD3 R72, R72, 0x19, RZ ;  /* 0x000000194848c810 */ /* 0x000fe20007ffe0ff */
[----:B------:R-:W-:Y:S01]  /*4fb0*/  MUFU.EX2 R77, R14 ;  /* 0x0000000e004d7308 */ /* 0x000fe20000000800 */
[CC--:B------:R-:W-:Y:S02]  /*4fc0*/  @!P4 ISETP.GE.AND P1, PT, R5.reuse, R75.reuse, PT ;  /* 0x0000004b0500c20c */ /* 0x0c0fe40003f26270 */
[-C--:B------:R-:W-:Y:S02]  /*4fd0*/  @!P4 ISETP.GE.AND P5, PT, R5, R4.reuse, PT ;  /* 0x000000040500c20c */ /* 0x080fe40003fa6270 */
[C---:B------:R-:W-:Y:S02]  /*4fe0*/  @!P4 ISETP.GE.AND P6, PT, R72.reuse, R4, PT ;  /* 0x000000044800c20c */ /* 0x040fe40003fc6270 */
[----:B------:R-:W-:Y:S02]  /*4ff0*/  @!P4 ISETP.GE.AND P2, PT, R72, R75, PT ;  /* 0x0000004b4800c20c */ /* 0x000fe40003f46270 */
[----:B------:R-:W-:Y:S01]  /*5000*/  @!P4 FSEL R16, R16, -INF , !P1 ;  /* 0xff8000001010c808 */ /* 0x000fe20004800000 */
[----:B------:R-:W-:Y:S01]  /*5010*/  MUFU.EX2 R78, R13 ;  /* 0x0000000d004e7308 */ /* 0x000fe20000000800 */
[----:B------:R-:W-:Y:S02]  /*5020*/  @!P4 FSEL R17, R17, -INF , !P2 ;  /* 0xff8000001111c808 */ /* 0x000fe40005000000 */
[----:B------:R-:W-:Y:S01]  /*5030*/  @!P4 FSEL R18, R18, -INF , !P5 ;  /* 0xff8000001212c808 */ /* 0x000fe20006800000 */
[----:B------:R-:W-:Y:S01]  /*5040*/  FFMA.FTZ R16, R16, c[0x0][0x23c], -R74 ;  /* 0x00008f0010107a23 */ /* 0x000fe2000001084a */
[----:B------:R-:W-:Y:S02]  /*5050*/  @!P4 FSEL R19, R19, -INF , !P6 ;  /* 0xff8000001313c808 */ /* 0x000fe40007000000 */
[----:B------:R-:W-:Y:S01]  /*5060*/  @!P4 FSEL R15, R15, -INF , !P0 ;  /* 0xff8000000f0fc808 */ /* 0x000fe20004000000 */
[--C-:B------:R-:W-:Y:S02]  /*5070*/  FFMA.FTZ R18, R18, c[0x0][0x23c], -R73.reuse ;  /* 0x00008f0012127a23 */ /* 0x100fe40000010849 */
[----:B------:R-:W-:Y:S02]  /*5080*/  MUFU.EX2 R75, R16 ;  /* 0x00000010004b7308 */ /* 0x000fe40000000800 */
[--C-:B------:R-:W-:Y:S01]  /*5090*/  FFMA.FTZ R15, R15, c[0x0][0x23c], -R73.reuse ;  /* 0x00008f000f0f7a23 */ /* 0x100fe20000010849 */
[----:B---3--:R-:W-:Y:S02]  /*50a0*/  LOP3.LUT R82, R91, UR14, R82, 0x96, !PT ;  /* 0x0000000e5b527c12 */ /* 0x008fe4000f8e9652 */
[----:B------:R-:W2:Y:S01]  /*50b0*/  LDL R91, [R1+0x58] ;  /* 0x00005800015b7983 */ /* 0x000ea20000100800 */
[----:B------:R-:W-:Y:S01]  /*50c0*/  LOP3.LUT R83, R85, UR29, R90, 0x96, !PT ;  /* 0x0000001d55537c12 */ /* 0x000fe2000f8e965a */
[--C-:B------:R-:W-:Y:S03]  /*50d0*/  FFMA.FTZ R85, R7, c[0x0][0x23c], -R73.reuse ;  /* 0x00008f0007557a23 */ /* 0x100fe60000010849 */
[----:B------:R-:W-:Y:S01]  /*50e0*/  MUFU.EX2 R76, R15 ;  /* 0x0000000f004c7308 */ /* 0x000fe20000000800 */
[----:B------:R-:W3:Y:S01]  /*50f0*/  LDL R90, [R1+0x5c] ;  /* 0x00005c00015a7983 */ /* 0x000ee20000100800 */
[----:B------:R-:W-:Y:S04]  /*5100*/  IMAD.WIDE.U32 R68, R82, -0x326172a9, RZ ;  /* 0xcd9e8d5752447825 */ /* 0x000fe800078e00ff */
[----:B------:R-:W-:Y:S01]  /*5110*/  IMAD.WIDE.U32 R82, R83, -0x326172a9, RZ ;  /* 0xcd9e8d5753527825 */ /* 0x000fe200078e00ff */
[----:B-1----:R-:W-:Y:S03]  /*5120*/  LOP3.LUT R6, R69, UR30, R86, 0x96, !PT ;  /* 0x0000001e45067c12 */ /* 0x002fe6000f8e9656 */
[----:B------:R-:W-:Y:S01]  /*5130*/  MUFU.EX2 R85, R85 ;  /* 0x0000005500557308 */ /* 0x000fe20000000800 */
[----:B------:R-:W-:Y:S01]  /*5140*/  LOP3.LUT R80, R83, UR28, R68, 0x96, !PT ;  /* 0x0000001c53507c12 */ /* 0x000fe2000f8e9644 */
[----:B------:R-:W-:Y:S04]  /*5150*/  IMAD.WIDE.U32 R6, R6, -0x2daee0ad, RZ ;  /* 0xd2511f5306067825 */ /* 0x000fe800078e00ff */
[----:B------:R-:W-:Y:S01]  /*5160*/  FFMA.FTZ R83, R9, c[0x0][0x23c], -R74 ;  /* 0x00008f0009537a23 */ /* 0x000fe2000001084a */
[----:B------:R-:W-:Y:S01]  /*5170*/  LOP3.LUT R7, R7, UR26, R84, 0x96, !PT ;  /* 0x0000001a07077c12 */ /* 0x000fe2000f8e9654 */
[----:B------:R-:W-:Y:S02]  /*5180*/  IMAD.WIDE.U32 R80, R80, -0x2daee0ad, RZ ;  /* 0xd2511f5350507825 */ /* 0x000fe400078e00ff */
[----:B------:R1:W4:Y:S02]  /*5190*/  MUFU.EX2 R84, R8 ;  /* 0x0000000800547308 */ /* 0x0003240000000800 */
[----:B------:R-:W-:Y:S01]  /*51a0*/  FFMA.FTZ R74, R17, c[0x0][0x23c], -R74 ;  /* 0x00008f00114a7a23 */ /* 0x000fe2000001084a */
[----:B------:R-:W-:Y:S01]  /*51b0*/  LOP3.LUT R6, R81, UR24, R6, 0x96, !PT ;  /* 0x0000001851067c12 */ /* 0x000fe2000f8e9606 */
[--C-:B------:R-:W-:Y:S02]  /*51c0*/  FFMA.FTZ R81, R11, c[0x0][0x23c], -R73.reuse ;  /* 0x00008f000b517a23 */ /* 0x100fe40000010849 */
[----:B------:R-:W-:Y:S04]  /*51d0*/  FFMA.FTZ R73, R19, c[0x0][0x23c], -R73 ;  /* 0x00008f0013497a23 */ /* 0x000fe80000010849 */
[----:B------:R-:W-:Y:S10]  /*51e0*/  MUFU.EX2 R83, R83 ;  /* 0x0000005300537308 */ /* 0x000ff40000000800 */
[----:B------:R-:W5:Y:S01]  /*51f0*/  MUFU.EX2 R81, R81 ;  /* 0x0000005100517308 */ /* 0x000f620000000800 */
[----:B-1----:R-:W-:Y:S04]  /*5200*/  IMAD.WIDE.U32 R8, R7, -0x326172a9, RZ ;  /* 0xcd9e8d5707087825 */ /* 0x002fe800078e00ff */
[----:B------:R-:W-:Y:S01]  /*5210*/  IMAD.WIDE.U32 R6, R6, -0x326172a9, RZ ;  /* 0xcd9e8d5706067825 */ /* 0x000fe200078e00ff */
[----:B------:R-:W-:Y:S04]  /*5220*/  LOP3.LUT R68, R9, UR25, R82, 0x96, !PT ;  /* 0x0000001909447c12 */ /* 0x000fe8000f8e9652 */
[----:B------:R-:W-:Y:S01]  /*5230*/  MUFU.EX2 R74, R74 ;  /* 0x0000004a004a7308 */ /* 0x000fe20000000800 */
[----:B------:R-:W-:Y:S01]  /*5240*/  LOP3.LUT R8, R7, UR23, R8, 0x96, !PT ;  /* 0x0000001707087c12 */ /* 0x000fe2000f8e9608 */
[----:B------:R-:W-:Y:S04]  /*5250*/  IMAD.WIDE.U32 R68, R68, -0x2daee0ad, RZ ;  /* 0xd2511f5344447825 */ /* 0x000fe800078e00ff */
[----:B------:R-:W-:Y:S04]  /*5260*/  IMAD.WIDE.U32 R8, R8, -0x2daee0ad, RZ ;  /* 0xd2511f5308087825 */ /* 0x000fe800078e00ff */
[----:B------:R1:W-:Y:S01]  /*5270*/  MUFU.EX2 R82, R10 ;  /* 0x0000000a00527308 */ /* 0x0003e20000000800 */
[----:B------:R-:W-:Y:S05]  /*5280*/  LOP3.LUT R5, R9, UR20, R68, 0x96, !PT ;  /* 0x0000001409057c12 */ /* 0x000fea000f8e9644 */
[----:B------:R-:W-:Y:S04]  /*5290*/  IMAD.WIDE.U32 R4, R5, -0x326172a9, RZ ;  /* 0xcd9e8d5705047825 */ /* 0x000fe800078e00ff */
[----:B------:R-:W-:Y:S01]  /*52a0*/  MUFU.EX2 R72, R18 ;  /* 0x0000001200487308 */ /* 0x000fe20000000800 */
[----:B------:R-:W-:Y:S02]  /*52b0*/  LOP3.LUT R13, R4, 0xff, RZ, 0xc0, !PT ;  /* 0x000000ff040d7812 */ /* 0x000fe400078ec0ff */
[----:B------:R-:W-:Y:S02]  /*52c0*/  SHF.R.U32.HI R14, RZ, 0x10, R4 ;  /* 0x00000010ff0e7819 */ /* 0x000fe40000011604 */
[----:B------:R-:W-:Y:S05]  /*52d0*/  ISETP.LE.U32.AND P4, PT, R13, UR33, PT ;  /* 0x000000210d007c0c */ /* 0x000fea000bf83070 */
[----:B------:R-:W-:Y:S01]  /*52e0*/  MUFU.EX2 R73, R73 ;  /* 0x0000004900497308 */ /* 0x000fe20000000800 */
[----:B-1----:R-:W-:Y:S05]  /*52f0*/  LOP3.LUT R10, R69, UR22, R80, 0x96, !PT ;  /* 0x00000016450a7c12 */ /* 0x002fea000f8e9650 */
[----:B------:R-:W-:Y:S04]  /*5300*/  IMAD.WIDE.U32 R10, R10, -0x326172a9, RZ ;  /* 0xcd9e8d570a0a7825 */ /* 0x000fe800078e00ff */
[----:B------:R1:W1:Y:S01]  /*5310*/  MUFU.EX2 R80, R12 ;  /* 0x0000000c00507308 */ /* 0x0002620000000800 */
[----:B----4-:R-:W-:Y:S01]  /*5320*/  @!P4 FADD.FTZ R84, -R84, -RZ ;  /* 0x800000ff5454c221 */ /* 0x010fe20000010100 */
[----:B------:R-:W-:Y:S05]  /*5330*/  LOP3.LUT R6, R11, UR21, R6, 0x96, !PT ;  /* 0x000000150b067c12 */ /* 0x000fea000f8e9606 */
[----:B------:R-:W-:Y:S05]  /*5340*/  IMAD.WIDE.U32 R6, R6, -0x2daee0ad, RZ ;  /* 0xd2511f5306067825 */ /* 0x000fea00078e00ff */
[C---:B------:R-:W-:Y:S02]  /*5350*/  LOP3.LUT R69, R6.reuse, 0xffff, RZ, 0xc0, !PT ;  /* 0x0000ffff06457812 */ /* 0x040fe400078ec0ff */
[--C-:B------:R-:W-:Y:S02]  /*5360*/  SHF.R.U32.HI R68, RZ, 0x10, R6.reuse ;  /* 0x00000010ff447819 */ /* 0x100fe40000011606 */
[----:B------:R-:W-:Y:S02]  /*5370*/  SHF.R.U32.HI R9, RZ, 0x18, R6 ;  /* 0x00000018ff097819 */ /* 0x000fe40000011606 */
[----:B------:R-:W-:Y:S02]  /*5380*/  LOP3.LUT R11, R6, 0xff, RZ, 0xc0, !PT ;  /* 0x000000ff060b7812 */ /* 0x000fe400078ec0ff */
[----:B------:R-:W-:Y:S02]  /*5390*/  LOP3.LUT R6, R5, UR19, R10, 0x96, !PT ;  /* 0x0000001305067c12 */ /* 0x000fe4000f8e960a */
[----:B------:R-:W-:Y:S02]  /*53a0*/  LOP3.LUT R10, R4, 0xffff, RZ, 0xc0, !PT ;  /* 0x0000ffff040a7812 */ /* 0x000fe400078ec0ff */
[C---:B------:R-:W-:Y:S02]  /*53b0*/  LOP3.LUT R5, R6.reuse, 0xffff, RZ, 0xc0, !PT ;  /* 0x0000ffff06057812 */ /* 0x040fe400078ec0ff */
[----:B-1----:R-:W-:Y:S02]  /*53c0*/  SHF.R.U32.HI R12, RZ, 0x18, R4 ;  /* 0x00000018ff0c7819 */ /* 0x002fe40000011604 */
[----:B------:R-:W-:Y:S02]  /*53d0*/  SHF.R.U32.HI R4, RZ, 0x8, R5 ;  /* 0x00000008ff047819 */ /* 0x000fe40000011605 */
[----:B------:R-:W-:Y:S02]  /*53e0*/  SHF.R.U32.HI R5, RZ, 0x10, R6 ;  /* 0x00000010ff057819 */ /* 0x000fe40000011606 */
[----:B------:R-:W-:Y:S02]  /*53f0*/  LOP3.LUT R8, R7, UR18, R8, 0x96, !PT ;  /* 0x0000001207087c12 */ /* 0x000fe4000f8e9608 */
[----:B------:R-:W-:Y:S02]  /*5400*/  LOP3.LUT R7, R6, 0xff, RZ, 0xc0, !PT ;  /* 0x000000ff06077812 */ /* 0x000fe400078ec0ff */
[----:B------:R-:W-:Y:S02]  /*5410*/  LOP3.LUT R4, R4, 0xffff, RZ, 0xc0, !PT ;  /* 0x0000ffff04047812 */ /* 0x000fe400078ec0ff */
[----:B------:R-:W-:Y:S02]  /*5420*/  LOP3.LUT R5, R5, 0xff, RZ, 0xc0, !PT ;  /* 0x000000ff05057812 */ /* 0x000fe400078ec0ff */
[----:B------:R-:W-:Y:S02]  /*5430*/  ISETP.LE.U32.AND P1, PT, R7, UR33, PT ;  /* 0x0000002107007c0c */ /* 0x000fe4000bf23070 */
[----:B------:R-:W-:Y:S02]  /*5440*/  SHF.R.U32.HI R6, RZ, 0x18, R6 ;  /* 0x00000018ff067819 */ /* 0x000fe40000011606 */
[----:B------:R-:W-:Y:S02]  /*5450*/  ISETP.LE.U32.AND P2, PT, R4, UR33, PT ;  /* 0x0000002104007c0c */ /* 0x000fe4000bf43070 */
[----:B------:R-:W-:Y:S02]  /*5460*/  ISETP.LE.U32.AND P5, PT, R5, UR33, PT ;  /* 0x0000002105007c0c */ /* 0x000fe4000bfa3070 */
[----:B------:R-:W-:Y:S02]  /*5470*/  ISETP.LE.U32.AND P6, PT, R6, UR33, PT ;  /* 0x0000002106007c0c */ /* 0x000fe4000bfc3070 */
[----:B------:R-:W-:Y:S02]  /*5480*/  SHF.R.U32.HI R5, RZ, 0x8, R10 ;  /* 0x00000008ff057819 */ /* 0x000fe4000001160a */
[----:B------:R-:W-:Y:S01]  /*5490*/  LOP3.LUT R4, R8, 0xff, RZ, 0xc0, !PT ;  /* 0x000000ff08047812 */ /* 0x000fe200078ec0ff */
[----:B------:R-:W-:Y:S01]  /*54a0*/  @!P1 FADD.FTZ R89, -R89, -RZ ;  /* 0x800000ff59599221 */ /* 0x000fe20000010100 */
[----:B------:R-:W-:Y:S02]  /*54b0*/  LOP3.LUT R5, R5, 0xffff, RZ, 0xc0, !PT ;  /* 0x0000ffff05057812 */ /* 0x000fe400078ec0ff */
[----:B------:R-:W-:Y:S01]  /*54c0*/  ISETP.LE.U32.AND P1, PT, R12, UR33, PT ;  /* 0x000000210c007c0c */ /* 0x000fe2000bf23070 */
[----:B------:R-:W-:Y:S01]  /*54d0*/  @!P2 FADD.FTZ R88, -R88, -RZ ;  /* 0x800000ff5858a221 */ /* 0x000fe20000010100 */
[----:B------:R-:W-:Y:S01]  /*54e0*/  ISETP.LE.U32.AND P2, PT, R4, UR33, PT ;  /* 0x0000002104007c0c */ /* 0x000fe2000bf43070 */
[----:B------:R-:W-:Y:S01]  /*54f0*/  @!P5 FADD.FTZ R87, -R87, -RZ ;  /* 0x800000ff5757d221 */ /* 0x000fe20000010100 */
[----:B------:R-:W-:Y:S01]  /*5500*/  ISETP.LE.U32.AND P5, PT, R5, UR33, PT ;  /* 0x0000002105007c0c */ /* 0x000fe2000bfa3070 */
[----:B------:R-:W-:Y:S01]  /*5510*/  @!P6 FADD.FTZ R85, -R85, -RZ ;  /* 0x800000ff5555e221 */ /* 0x000fe20000010100 */
[----:B------:R-:W-:Y:S02]  /*5520*/  LOP3.LUT R4, R14, 0xff, RZ, 0xc0, !PT ;  /* 0x000000ff0e047812 */ /* 0x000fe400078ec0ff */
[--C-:B------:R-:W-:Y:S02]  /*5530*/  SHF.R.U32.HI R5, RZ, 0x10, R8.reuse ;  /* 0x00000010ff057819 */ /* 0x100fe40000011608 */
[----:B------:R-:W-:Y:S02]  /*5540*/  ISETP.LE.U32.AND P6, PT, R4, UR33, PT ;  /* 0x0000002104007c0c */ /* 0x000fe4000bfc3070 */
[----:B------:R-:W-:Y:S01]  /*5550*/  SHF.R.U32.HI R4, RZ, 0x18, R8 ;  /* 0x00000018ff047819 */ /* 0x000fe20000011608 */
[----:B-----5:R-:W-:Y:S01]  /*5560*/  @!P1 FADD.FTZ R81, -R81, -RZ ;  /* 0x800000ff51519221 */ /* 0x020fe20000010100 */
[----:B------:R-:W-:Y:S01]  /*5570*/  LOP3.LUT R8, R8, 0xffff, RZ, 0xc0, !PT ;  /* 0x0000ffff08087812 */ /* 0x000fe200078ec0ff */
[----:B------:R-:W-:Y:S01]  /*5580*/  @!P2 FADD.FTZ R80, -R80, -RZ ;  /* 0x800000ff5050a221 */ /* 0x000fe20000010100 */
[----:B------:R-:W-:Y:S01]  /*5590*/  LOP3.LUT R6, R68, 0xff, RZ, 0xc0, !PT ;  /* 0x000000ff44067812 */ /* 0x000fe200078ec0ff */
[----:B------:R-:W-:Y:S01]  /*55a0*/  @!P5 FADD.FTZ R83, -R83, -RZ ;  /* 0x800000ff5353d221 */ /* 0x000fe20000010100 */
[----:B------:R-:W-:Y:S02]  /*55b0*/  ISETP.LE.U32.AND P4, PT, R4, UR33, PT ;  /* 0x0000002104007c0c */ /* 0x000fe4000bf83070 */
[----:B------:R-:W-:Y:S02]  /*55c0*/  LOP3.LUT R4, R5, 0xff, RZ, 0xc0, !PT ;  /* 0x000000ff05047812 */ /* 0x000fe400078ec0ff */
[----:B------:R-:W-:Y:S01]  /*55d0*/  SHF.R.U32.HI R5, RZ, 0x8, R8 ;  /* 0x00000008ff057819 */ /* 0x000fe20000011608 */
[----:B------:R-:W-:Y:S01]  /*55e0*/  @!P6 FADD.FTZ R82, -R82, -RZ ;  /* 0x800000ff5252e221 */ /* 0x000fe20000010100 */
[----:B------:R-:W-:Y:S02]  /*55f0*/  ISETP.LE.U32.AND P5, PT, R4, UR33, PT ;  /* 0x0000002104007c0c */ /* 0x000fe4000bfa3070 */
[----:B------:R-:W-:Y:S02]  /*5600*/  SHF.R.U32.HI R4, RZ, 0x8, R69 ;  /* 0x00000008ff047819 */ /* 0x000fe40000011645 */
[----:B------:R-:W-:Y:S02]  /*5610*/  LOP3.LUT R5, R5, 0xffff, RZ, 0xc0, !PT ;  /* 0x0000ffff05057812 */ /* 0x000fe400078ec0ff */
[----:B------:R-:W-:Y:S01]  /*5620*/  ISETP.LE.U32.AND P1, PT, R6, UR33, PT ;  /* 0x0000002106007c0c */ /* 0x000fe2000bf23070 */
[----:B------:R-:W-:Y:S01]  /*5630*/  @!P4 FADD.FTZ R76, -R76, -RZ ;  /* 0x800000ff4c4cc221 */ /* 0x000fe20000010100 */
[----:B------:R-:W-:Y:S02]  /*5640*/  F2FP.RELU.PACK_AB R6, R88, R89 ;  /* 0x000000595806723e */ /* 0x000fe400000008ff */
[----:B------:R-:W-:Y:S02]  /*5650*/  ISETP.LE.U32.AND P6, PT, R5, UR33, PT ;  /* 0x0000002105007c0c */ /* 0x000fe4000bfc3070 */
[----:B------:R-:W-:Y:S01]  /*5660*/  F2FP.RELU.PACK_AB R5, R85, R87 ;  /* 0x000000575505723e */ /* 0x000fe200000008ff */
[----:B------:R1:W-:Y:S01]  /*5670*/  STS [R93+0x14000], R6 ;  /* 0x014000065d007388 */ /* 0x0003e20000000800 */
[----:B------:R-:W-:Y:S01]  /*5680*/  LOP3.LUT R4, R4, 0xffff, RZ, 0xc0, !PT ;  /* 0x0000ffff04047812 */ /* 0x000fe200078ec0ff */
[----:B------:R-:W-:Y:S01]  /*5690*/  @!P5 FADD.FTZ R77, -R77, -RZ ;  /* 0x800000ff4d4dd221 */ /* 0x000fe20000010100 */
[----:B------:R-:W-:Y:S01]  /*56a0*/  ISETP.LE.U32.AND P3, PT, R11, UR33, PT ;  /* 0x000000210b007c0c */ /* 0x000fe2000bf63070 */
[----:B------:R4:W-:Y:S01]  /*56b0*/  STS [R93+0x14400], R5 ;  /* 0x014400055d007388 */ /* 0x0009e20000000800 */
[----:B------:R-:W-:Y:S01]  /*56c0*/  ISETP.LE.U32.AND P2, PT, R4, UR33, PT ;  /* 0x0000002104007c0c */ /* 0x000fe2000bf43070 */
[----:B------:R-:W-:Y:S01]  /*56d0*/  @!P1 FADD.FTZ R72, -R72, -RZ ;  /* 0x800000ff48489221 */ /* 0x000fe20000010100 */
[----:B------:R-:W-:Y:S02]  /*56e0*/  F2FP.RELU.PACK_AB R4, R83, R84 ;  /* 0x000000545304723e */ /* 0x000fe400000008ff */
[----:B------:R-:W-:Y:S01]  /*56f0*/  ISETP.LE.U32.AND P0, PT, R9, UR33, PT ;  /* 0x0000002109007c0c */ /* 0x000fe2000bf03070 */
[----:B------:R-:W-:Y:S01]  /*5700*/  @!P6 FADD.FTZ R78, -R78, -RZ ;  /* 0x800000ff4e4ee221 */ /* 0x000fe20000010100 */
[----:B------:R-:W-:Y:S01]  /*5710*/  F2FP.RELU.PACK_AB R8, R81, R82 ;  /* 0x000000525108723e */ /* 0x000fe200000008ff */
[----:B------:R5:W-:Y:S01]  /*5720*/  STS [R92+0x14000], R4 ;  /* 0x014000045c007388 */ /* 0x000be20000000800 */
[----:B------:R-:W-:Y:S02]  /*5730*/  FSETP.GE.FTZ.AND P1, PT, R88, RZ, PT ;  /* 0x000000ff5800720b */ /* 0x000fe40003f36000 */
[----:B------:R-:W-:Y:S01]  /*5740*/  F2FP.RELU.PACK_AB R7, R78, R80 ;  /* 0x000000504e07723e */ /* 0x000fe200000008ff */
[----:B------:R-:W-:Y:S01]  /*5750*/  STS [R92+0x14400], R8 ;  /* 0x014400085c007388 */ /* 0x000fe20000000800 */
[----:B------:R-:W-:Y:S01]  /*5760*/  @!P3 FADD.FTZ R75, -R75, -RZ ;  /* 0x800000ff4b4bb221 */ /* 0x000fe20000010100 */
[----:B------:R-:W-:Y:S01]  /*5770*/  FSETP.GE.FTZ.AND P3, PT, R80, RZ, PT ;  /* 0x000000ff5000720b */ /* 0x000fe20003f76000 */
[----:B------:R-:W-:Y:S01]  /*5780*/  @!P2 FADD.FTZ R74, -R74, -RZ ;  /* 0x800000ff4a4aa221 */ /* 0x000fe20000010100 */
[----:B------:R-:W-:Y:S02]  /*5790*/  FSETP.GE.FTZ.AND P2, PT, R89, RZ, PT ;  /* 0x000000ff5900720b */ /* 0x000fe40003f56000 */
[----:B------:R-:W-:Y:S01]  /*57a0*/  @!P0 FADD.FTZ R73, -R73, -RZ ;  /* 0x800000ff49498221 */ /* 0x000fe20000010100 */
[----:B-1----:R-:W-:Y:S02]  /*57b0*/  F2FP.RELU.PACK_AB R6, R76, R77 ;  /* 0x0000004d4c06723e */ /* 0x002fe400000008ff */
[----:B----4-:R-:W-:Y:S02]  /*57c0*/  F2FP.RELU.PACK_AB R5, R74, R75 ;  /* 0x0000004b4a05723e */ /* 0x010fe400000008ff */
[----:B-----5:R-:W-:Y:S01]  /*57d0*/  F2FP.RELU.PACK_AB R4, R73, R72 ;  /* 0x000000484904723e */ /* 0x020fe200000008ff */
[----:B--2---:R-:W-:Y:S04]  /*57e0*/  STS [R91+0x14000], R7 ;  /* 0x014000075b007388 */ /* 0x004fe80000000800 */
[----:B------:R-:W-:Y:S04]  /*57f0*/  STS [R91+0x14400], R6 ;  /* 0x014400065b007388 */ /* 0x000fe80000000800 */
[----:B---3--:R-:W-:Y:S04]  /*5800*/  STS [R90+0x14000], R5 ;  /* 0x014000055a007388 */ /* 0x008fe80000000800 */
[----:B------:R-:W-:Y:S04]  /*5810*/  STS [R90+0x14400], R4 ;  /* 0x014400045a007388 */ /* 0x000fe80000000800 */
[----:B------:R-:W1:Y:S08]  /*5820*/  LDSM.16.M88.4 R16, [R98+0x6000] ;  /* 0x006000006210783b */ /* 0x000e700000000200 */
        /* <DEDUP_REMOVED lines=58> */
[----:B------:R-:W-:Y:S07]  /*5bd0*/  HMMA.16816.F32 R16, R68, R242, R16 ;  /* 0x000000f24410723c */ /* 0x000fee0000001810 */
[----:B------:R-:W-:Y:S02]  /*5be0*/  IMAD.U32 R68, RZ, RZ, UR10 ;  /* 0x0000000aff447e24 */ /* 0x000fe4000f8e00ff */
[----:B------:R-:W-:Y:S03]  /*5bf0*/  IMAD.U32 R69, RZ, RZ, UR9 ;  /* 0x00000009ff457e24 */ /* 0x000fe6000f8e00ff */
[C---:B------:R-:W-:Y:S04]  /*5c00*/  LEA R70, P0, R94.reuse, R68, 0x2 ;  /* 0x000000445e467211 */ /* 0x040fe800078010ff */
[----:B------:R-:W-:Y:S02]  /*5c10*/  LEA.HI.X.SX32 R71, R94, R69, 0x2, P0 ;  /* 0x000000455e477211 */ /* 0x000fe400000f16ff */
[----:B------:R-:W-:Y:S03]  /*5c20*/  FSETP.GE.FTZ.AND P0, PT, R84, RZ, PT ;  /* 0x000000ff5400720b */ /* 0x000fe60003f16000 */
[----:B------:R-:W2:Y:S04]  /*5c30*/  LDG.E R69, [R70.64] ;  /* 0x0000000446457981 */ /* 0x000ea8000c1e1900 */
[----:B------:R2:W3:Y:S02]  /*5c40*/  LDG.E R68, [R70.64+0x20] ;  /* 0x0000200446447981 */ /* 0x0004e4000c1e1900 */
[C---:B--2---:R-:W-:Y:S02]  /*5c50*/  FADD.FTZ R70, -R69.reuse, R4 ;  /* 0x0000000445467221 */ /* 0x044fe40000010100 */
[C---:B------:R-:W-:Y:S02]  /*5c60*/  FADD.FTZ R5, -R69.reuse, R5 ;  /* 0x0000000545057221 */ /* 0x040fe40000010100 */
[C---:B------:R-:W-:Y:S01]  /*5c70*/  FADD.FTZ R4, -R69.reuse, R8 ;  /* 0x0000000845047221 */ /* 0x040fe20000010100 */
[-C--:B------:R-:W-:Y:S01]  /*5c80*/  FSEL R8, R70, R69.reuse, P2 ;  /* 0x0000004546087208 */ /* 0x080fe20001000000 */
[----:B------:R-:W-:Y:S01]  /*5c90*/  FADD.FTZ R9, -R69, R9 ;  /* 0x0000000945097221 */ /* 0x000fe20000010100 */
[-C--:B------:R-:W-:Y:S01]  /*5ca0*/  FSEL R5, R5, R69.reuse, P1 ;  /* 0x0000004505057208 */ /* 0x080fe20000800000 */
[----:B------:R-:W-:Y:S01]  /*5cb0*/  FADD.FTZ R12, -R69, R12 ;  /* 0x0000000c450c7221 */ /* 0x000fe20000010100 */
[----:B------:R-:W-:Y:S01]  /*5cc0*/  FSEL R4, R4, R69, P0 ;  /* 0x0000004504047208 */ /* 0x000fe20000000000 */
[----:B------:R-:W-:Y:S01]  /*5cd0*/  FMUL.FTZ R8, R89, R8 ;  /* 0x0000000859087220 */ /* 0x000fe20000410000 */
[----:B------:R-:W-:Y:S01]  /*5ce0*/  FSETP.GE.FTZ.AND P0, PT, R74, RZ, PT ;  /* 0x000000ff4a00720b */ /* 0x000fe20003f16000 */
[----:B------:R-:W-:Y:S01]  /*5cf0*/  FMUL.FTZ R88, R88, R5 ;  /* 0x0000000558587220 */ /* 0x000fe20000410000 */
[----:B------:R-:W-:Y:S01]  /*5d00*/  FSETP.GE.FTZ.AND P1, PT, R83, RZ, PT ;  /* 0x000000ff5300720b */ /* 0x000fe20003f36000 */
[----:B------:R-:W-:Y:S01]  /*5d10*/  FMUL.FTZ R84, R84, R4 ;  /* 0x0000000454547220 */ /* 0x000fe20000410000 */
[----:B------:R-:W-:Y:S01]  /*5d20*/  FSETP.GE.FTZ.AND P2, PT, R78, RZ, PT ;  /* 0x000000ff4e00720b */ /* 0x000fe20003f56000 */
[C---:B------:R-:W-:Y:S01]  /*5d30*/  FADD.FTZ R5, -R69.reuse, R16 ;  /* 0x0000001045057221 */ /* 0x040fe20000010100 */
[----:B------:R-:W-:Y:S01]  /*5d40*/  F2FP.PACK_AB R4, R88, R8 ;  /* 0x000000085804723e */ /* 0x000fe200000000ff */
[----:B------:R-:W-:Y:S01]  /*5d50*/  FADD.FTZ R13, -R69, R13 ;  /* 0x0000000d450d7221 */ /* 0x000fe20000010100 */
[-C--:B------:R-:W-:Y:S01]  /*5d60*/  FSEL R9, R9, R69.reuse, P1 ;  /* 0x0000004509097208 */ /* 0x080fe20000800000 */
[C---:B---3--:R-:W-:Y:S01]  /*5d70*/  FADD.FTZ R6, -R68.reuse, R6 ;  /* 0x0000000644067221 */ /* 0x048fe20000010100 */
[----:B------:R-:W-:Y:S01]  /*5d80*/  FSETP.GE.FTZ.AND P1, PT, R75, RZ, PT ;  /* 0x000000ff4b00720b */ /* 0x000fe20003f36000 */
[----:B------:R1:W-:Y:S01]  /*5d90*/  STS [R93+0x12000], R4 ;  /* 0x012000045d007388 */ /* 0x0003e20000000800 */
[-C--:B------:R-:W-:Y:S01]  /*5da0*/  FSEL R13, R13, R69.reuse, P2 ;  /* 0x000000450d0d7208 */ /* 0x080fe20001000000 */
[----:B------:R-:W-:Y:S01]  /*5db0*/  FADD.FTZ R11, -R68, R11 ;  /* 0x0000000b440b7221 */ /* 0x000fe20000010100 */
[----:B------:R-:W-:Y:S01]  /*5dc0*/  FSEL R5, R5, R69, P1 ;  /* 0x0000004505057208 */ /* 0x000fe20000800000 */
[----:B------:R-:W-:Y:S01]  /*5dd0*/  FMUL.FTZ R9, R83, R9 ;  /* 0x0000000953097220 */ /* 0x000fe20000410000 */
[----:B------:R-:W-:Y:S01]  /*5de0*/  FSEL R12, R12, R69, P3 ;  /* 0x000000450c0c7208 */ /* 0x000fe20001800000 */
[----:B------:R-:W-:Y:S01]  /*5df0*/  @P0 FADD.FTZ R69, -R69, R17 ;  /* 0x0000001145450221 */ /* 0x000fe20000010100 */
[----:B------:R-:W-:Y:S01]  /*5e00*/  FSETP.GE.FTZ.AND P0, PT, R85, RZ, PT ;  /* 0x000000ff5500720b */ /* 0x000fe20003f16000 */
[----:B------:R-:W-:Y:S01]  /*5e10*/  FMUL.FTZ R75, R75, R5 ;  /* 0x000000054b4b7220 */ /* 0x000fe20000410000 */
[----:B------:R-:W-:Y:S01]  /*5e20*/  FSETP.GE.FTZ.AND P1, PT, R87, RZ, PT ;  /* 0x000000ff5700720b */ /* 0x000fe20003f36000 */
[----:B------:R-:W-:Y:S01]  /*5e30*/  FMUL.FTZ R12, R80, R12 ;  /* 0x0000000c500c7220 */ /* 0x000fe20000410000 */
[----:B------:R-:W-:Y:S01]  /*5e40*/  FSETP.GE.FTZ.AND P2, PT, R76, RZ, PT ;  /* 0x000000ff4c00720b */ /* 0x000fe20003f56000 */
[----:B------:R-:W-:Y:S01]  /*5e50*/  FMUL.FTZ R8, R78, R13 ;  /* 0x0000000d4e087220 */ /* 0x000fe20000410000 */
[----:B------:R-:W-:Y:S01]  /*5e60*/  FSEL R6, R6, R68, P1 ;  /* 0x0000004406067208 */ /* 0x000fe20000800000 */
[----:B------:R-:W-:Y:S01]  /*5e70*/  FMUL.FTZ R69, R74, R69 ;  /* 0x000000454a457220 */ /* 0x000fe20000410000 */
[----:B------:R-:W-:Y:S02]  /*5e80*/  FSETP.GE.FTZ.AND P1, PT, R81, RZ, PT ;  /* 0x000000ff5100720b */ /* 0x000fe40003f36000 */
[----:B------:R-:W-:Y:S01]  /*5e90*/  FSETP.GE.FTZ.AND P3, PT, R77, RZ, PT ;  /* 0x000000ff4d00720b */ /* 0x000fe20003f76000 */
[----:B------:R-:W-:Y:S01]  /*5ea0*/  FMUL.FTZ R87, R87, R6 ;  /* 0x0000000657577220 */ /* 0x000fe20000410000 */
[----:B------:R-:W-:Y:S01]  /*5eb0*/  F2FP.PACK_AB R9, R9, R84 ;  /* 0x000000540909723e */ /* 0x000fe200000000ff */
[----:B------:R-:W-:Y:S01]  /*5ec0*/  FADD.FTZ R6, -R68, R15 ;  /* 0x0000000f44067221 */ /* 0x000fe20000010100 */
[----:B------:R-:W-:Y:S01]  /*5ed0*/  F2FP.PACK_AB R8, R8, R12 ;  /* 0x0000000c0808723e */ /* 0x000fe200000000ff */
[----:B-1----:R-:W-:Y:S03]  /*5ee0*/  FADD.FTZ R4, -R68, R7 ;  /* 0x0000000744047221 */ /* 0x002fe60000010100 */
[-C--:B------:R-:W-:Y:S02]  /*5ef0*/  FSEL R6, R6, R68.reuse, P2 ;  /* 0x0000004406067208 */ /* 0x080fe40001000000 */
[----:B------:R-:W-:Y:S02]  /*5f00*/  F2FP.PACK_AB R7, R69, R75 ;  /* 0x0000004b4507723e */ /* 0x000fe400000000ff */
[-C--:B------:R-:W-:Y:S01]  /*5f10*/  FSEL R5, R4, R68.reuse, P0 ;  /* 0x0000004404057208 */ /* 0x080fe20000000000 */
[----:B------:R-:W-:Y:S01]  /*5f20*/  FADD.FTZ R4, -R68, R10 ;  /* 0x0000000a44047221 */ /* 0x000fe20000010100 */
[----:B------:R-:W-:Y:S01]  /*5f30*/  FSETP.GE.FTZ.AND P0, PT, R82, RZ, PT ;  /* 0x000000ff5200720b */ /* 0x000fe20003f16000 */
[----:B------:R-:W-:Y:S02]  /*5f40*/  FADD.FTZ R10, -R68, R14 ;  /* 0x0000000e440a7221 */ /* 0x000fe40000010100 */
[----:B------:R-:W-:Y:S01]  /*5f50*/  FMUL.FTZ R85, R85, R5 ;  /* 0x0000000555557220 */ /* 0x000fe20000410000 */
[----:B------:R-:W-:Y:S01]  /*5f60*/  FSEL R4, R4, R68, P0 ;  /* 0x0000004404047208 */ /* 0x000fe20000000000 */
[----:B------:R-:W-:Y:S01]  /*5f70*/  FADD.FTZ R5, -R68, R18 ;  /* 0x0000001244057221 */ /* 0x000fe20000010100 */
[----:B------:R-:W-:Y:S01]  /*5f80*/  FSETP.GE.FTZ.AND P0, PT, R73, RZ, PT ;  /* 0x000000ff4900720b */ /* 0x000fe20003f16000 */
[----:B------:R-:W-:Y:S01]  /*5f90*/  FMUL.FTZ R76, R76, R6 ;  /* 0x000000064c4c7220 */ /* 0x000fe20000410000 */
[----:B------:R-:W-:Y:S01]  /*5fa0*/  FSEL R10, R10, R68, P3 ;  /* 0x000000440a0a7208 */ /* 0x000fe20001800000 */
[----:B------:R-:W-:Y:S01]  /*5fb0*/  FMUL.FTZ R82, R82, R4 ;  /* 0x0000000452527220 */ /* 0x000fe20000410000 */
[----:B------:R-:W-:Y:S02]  /*5fc0*/  FSEL R4, R11, R68, P1 ;  /* 0x000000440b047208 */ /* 0x000fe40000800000 */
[----:B------:R-:W-:Y:S01]  /*5fd0*/  FSETP.GE.FTZ.AND P1, PT, R72, RZ, PT ;  /* 0x000000ff4800720b */ /* 0x000fe20003f36000 */
[----:B------:R-:W-:Y:S02]  /*5fe0*/  FMUL.FTZ R10, R77, R10 ;  /* 0x0000000a4d0a7220 */ /* 0x000fe40000410000 */
[----:B------:R-:W-:Y:S01]  /*5ff0*/  FMUL.FTZ R81, R81, R4 ;  /* 0x0000000451517220 */ /* 0x000fe20000410000 */
[----:B------:R-:W-:Y:S02]  /*6000*/  F2FP.PACK_AB R4, R85, R87 ;  /* 0x000000575504723e */ /* 0x000fe400000000ff */
[----:B------:R-:W-:Y:S01]  /*6010*/  FSEL R5, R5, R68, P1 ;  /* 0x0000004405057208 */ /* 0x000fe20000800000 */
[----:B------:R-:W-:Y:S01]  /*6020*/  @P0 FADD.FTZ R68, -R68, R19 ;  /* 0x0000001344440221 */ /* 0x000fe20000010100 */
[----:B------:R-:W-:Y:S01]  /*6030*/  F2FP.PACK_AB R6, R81, R82 ;  /* 0x000000525106723e */ /* 0x000fe200000000ff */
[----:B------:R1:W-:Y:S01]  /*6040*/  STS [R93+0x12400], R4 ;  /* 0x012400045d007388 */ /* 0x0003e20000000800 */
[----:B------:R-:W-:Y:S01]  /*6050*/  PLOP3.LUT P0, PT, PT, PT, UP1, 0x80, 0x0 ;  /* 0x000000000000781c */ /* 0x000fe20003f0f018 */
[----:B------:R-:W-:Y:S01]  /*6060*/  FMUL.FTZ R72, R72, R5 ;  /* 0x0000000548487220 */ /* 0x000fe20000410000 */
[----:B------:R-:W-:Y:S01]  /*6070*/  F2FP.PACK_AB R5, R76, R10 ;  /* 0x0000000a4c05723e */ /* 0x000fe200000000ff */
[----:B------:R-:W-:Y:S01]  /*6080*/  STS [R92+0x12000], R9 ;  /* 0x012000095c007388 */ /* 0x000fe20000000800 */
[----:B------:R-:W-:Y:S03]  /*6090*/  FMUL.FTZ R68, R73, R68 ;  /* 0x0000004449447220 */ /* 0x000fe60000410000 */
[----:B------:R2:W-:Y:S04]  /*60a0*/  STS [R92+0x12400], R6 ;  /* 0x012400065c007388 */ /* 0x0005e80000000800 */
[----:B------:R-:W-:Y:S04]  /*60b0*/  STS [R91+0x12000], R8 ;  /* 0x012000085b007388 */ /* 0x000fe80000000800 */
[----:B------:R-:W-:Y:S04]  /*60c0*/  STS [R91+0x12400], R5 ;  /* 0x012400055b007388 */ /* 0x000fe80000000800 */
[----:B------:R-:W-:Y:S01]  /*60d0*/  STS [R90+0x12000], R7 ;  /* 0x012000075a007388 */ /* 0x000fe20000000800 */
[----:B-1----:R-:W-:Y:S05]  /*60e0*/  F2FP.PACK_AB R4, R68, R72 ;  /* 0x000000484404723e */ /* 0x002fea00000000ff */
[----:B------:R1:W-:Y:S01]  /*60f0*/  STS [R90+0x12400], R4 ;  /* 0x012400045a007388 */ /* 0x0003e20000000800 */
[----:B--2---:R-:W-:Y:S03]  /*6100*/  IMAD.MOV.U32 R92, RZ, RZ, c[0x0][0x22c] ;  /* 0x00008b00ff5c7624 */ /* 0x004fe600078e00ff */
[----:B------:R-:W-:Y:S01]  /*6110*/  BAR.SYNC.DEFER_BLOCKING 0x0 ;  /* 0x0000000000007b1d */ /* 0x000fe20000010000 */
[----:B------:R-:W-:Y:S04]  /*6120*/  IMAD R92, R92, c[0x0][0x1c0], RZ ;  /* 0x000070005c5c7a24 */ /* 0x000fe800078e02ff */
[----:B------:R-:W-:Y:S03]  /*6130*/  IMAD.U32 R88, R92, -0x40, RZ ;  /* 0xffffffc05c587824 */ /* 0x000fe600078e00ff */
[----:B------:R-:W-:Y:S08]  /*6140*/  LDSM.16.MT88.4 R4, [R3+0x14000] ;  /* 0x014000000304783b */ /* 0x000ff00000004200 */
[----:B------:R-:W2:Y:S08]  /*6150*/  LDSM.16.MT88.4 R8, [R0+0x6000] ;  /* 0x006000000008783b */ /* 0x000eb00000004200 */
[----:B------:R-:W3:Y:S08]  /*6160*/  LDSM.16.MT88.4 R12, [R2+0x14000] ;  /* 0x01400000020c783b */ /* 0x000ef00000004200 */
[----:B------:R-:W4:Y:S08]  /*6170*/  LDSM.16.MT88.4 R16, [R0+0x8000] ;  /* 0x008000000010783b */ /* 0x000f300000004200 */
[----:B-1----:R-:W5:Y:S06]  /*6180*/  LDL.LU.64 R90, [R1+0x30] ;  /* 0x00003000015a7983 */ /* 0x002f6c0000300a00 */
[----:B------:R-:W1:Y:S08]  /*6190*/  LDSM.16.MT88.4 R68, [R0+0xa000] ;  /* 0x00a000000044783b */ /* 0x000e700000004200 */
[----:B------:R-:W-:Y:S01]  /*61a0*/  LDSM.16.MT88.4 R72, [R3+0x14800] ;  /* 0x014800000348783b */ /* 0x000fe20000004200 */
[-C--:B--2---:R-:W-:Y:S07]  /*61b0*/  HMMA.16816.F32 R20, R4, R8.reuse, R20 ;  /* 0x000000080414723c */ /* 0x084fee0000001814 */
[----:B------:R-:W2:Y:S01]  /*61c0*/  LDSM.16.MT88.4 R76, [R0+0x6800] ;  /* 0x00680000004c783b */ /* 0x000ea20000004200 */
[C---:B---3--:R-:W-:Y:S07]  /*61d0*/  HMMA.16816.F32 R24, R12.reuse, R8, R24 ;  /* 0x000000080c18723c */ /* 0x048fee0000001818 */
[----:B------:R-:W3:Y:S01]  /*61e0*/  LDSM.16.MT88.4 R80, [R2+0x14800] ;  /* 0x014800000250783b */ /* 0x000ee20000004200 */
[-C--:B------:R-:W-:Y:S07]  /*61f0*/  HMMA.16816.F32 R28, R12, R10.reuse, R28 ;  /* 0x0000000a0c1c723c */ /* 0x080fee000000181c */
[----:B------:R-:W-:Y:S01]  /*6200*/  LDSM.16.MT88.4 R84, [R0+0x9000] ;  /* 0x009000000054783b */ /* 0x000fe20000004200 */
[C---:B------:R-:W-:Y:S07]  /*6210*/  HMMA.16816.F32 R32, R4.reuse, R10, R32 ;  /* 0x0000000a0420723c */ /* 0x040fee0000001820 */
[----:B------:R-:W2:Y:S01]  /*6220*/  LDSM.16.MT88.4 R8, [R0+0x8800] ;  /* 0x008800000008783b */ /* 0x000ea20000004200 */
[-C--:B----4-:R-:W-:Y:S08]  /*6230*/  HMMA.16816.F32 R36, R4, R16.reuse, R36 ;  /* 0x000000100424723c */ /* 0x090ff00000001824 */
[C---:B------:R-:W-:Y:S08]  /*6240*/  HMMA.16816.F32 R40, R12.reuse, R16, R40 ;  /* 0x000000100c28723c */ /* 0x040ff00000001828 */
[-C--:B------:R-:W-:Y:S08]  /*6250*/  HMMA.16816.F32 R44, R12, R18.reuse, R44 ;  /* 0x000000120c2c723c */ /* 0x080ff0000000182c */
[C---:B------:R-:W-:Y:S01]  /*6260*/  HMMA.16816.F32 R48, R4.reuse, R18, R48 ;  /* 0x000000120430723c */ /* 0x040fe20000001830 */
[----:B------:R-:W4:Y:S07]  /*6270*/  LDSM.16.MT88.4 R16, [R0+0xa800] ;  /* 0x00a800000010783b */ /* 0x000f2e0000004200 */
[-C--:B-1----:R-:W-:Y:S08]  /*6280*/  HMMA.16816.F32 R52, R4, R68.reuse, R52 ;  /* 0x000000440434723c */ /* 0x082ff00000001834 */
[C---:B------:R-:W-:Y:S08]  /*6290*/  HMMA.16816.F32 R56, R12.reuse, R68, R56 ;  /* 0x000000440c38723c */ /* 0x040ff00000001838 */
[-C--:B------:R-:W-:Y:S01]  /*62a0*/  HMMA.16816.F32 R60, R12, R70.reuse, R60 ;  /* 0x000000460c3c723c */ /* 0x080fe2000000183c */
[----:B------:R-:W-:Y:S07]  /*62b0*/  LDSM.16.MT88.4 R12, [R0+0x7000] ;  /* 0x00700000000c783b */ /* 0x000fee0000004200 */
[----:B------:R-:W-:Y:S01]  /*62c0*/  HMMA.16816.F32 R64, R4, R70, R64 ;  /* 0x000000460440723c */ /* 0x000fe20000001840 */
[----:B------:R-:W1:Y:S07]  /*62d0*/  LDSM.16.MT88.4 R4, [R3+0x15000] ;  /* 0x015000000304783b */ /* 0x000e6e0000004200 */
[-C--:B--2---:R-:W-:Y:S01]  /*62e0*/  HMMA.16816.F32 R20, R72, R76.reuse, R20 ;  /* 0x0000004c4814723c */ /* 0x084fe20000001814 */
[----:B------:R-:W2:Y:S07]  /*62f0*/  LDSM.16.MT88.4 R68, [R2+0x15000] ;  /* 0x015000000244783b */ /* 0x000eae0000004200 */
[C---:B---3--:R-:W-:Y:S08]  /*6300*/  HMMA.16816.F32 R24, R80.reuse, R76, R24 ;  /* 0x0000004c5018723c */ /* 0x048ff00000001818 */
[-C--:B------:R-:W-:Y:S08]  /*6310*/  HMMA.16816.F32 R28, R80, R78.reuse, R28 ;  /* 0x0000004e501c723c */ /* 0x080ff0000000181c */
[C---:B------:R-:W-:Y:S01]  /*6320*/  HMMA.16816.F32 R32, R72.reuse, R78, R32 ;  /* 0x0000004e4820723c */ /* 0x040fe20000001820 */
[----:B------:R-:W-:Y:S07]  /*6330*/  LDSM.16.MT88.4 R76, [R0+0x9800] ;  /* 0x00980000004c783b */ /* 0x000fee0000004200 */
[-C--:B------:R-:W-:Y:S08]  /*6340*/  HMMA.16816.F32 R36, R72, R8.reuse, R36 ;  /* 0x000000084824723c */ /* 0x080ff00000001824 */
[C---:B------:R-:W-:Y:S08]  /*6350*/  HMMA.16816.F32 R40, R80.reuse, R8, R40 ;  /* 0x000000085028723c */ /* 0x040ff00000001828 */
[-C--:B------:R-:W-:Y:S08]  /*6360*/  HMMA.16816.F32 R44, R80, R10.reuse, R44 ;  /* 0x0000000a502c723c */ /* 0x080ff0000000182c */
[C---:B------:R-:W-:Y:S01]  /*6370*/  HMMA.16816.F32 R48, R72.reuse, R10, R48 ;  /* 0x0000000a4830723c */ /* 0x040fe20000001830 */
[----:B------:R-:W3:Y:S07]  /*6380*/  LDSM.16.MT88.4 R8, [R0+0xb000] ;  /* 0x00b000000008783b */ /* 0x000eee0000004200 */
[-C--:B----4-:R-:W-:Y:S08]  /*6390*/  HMMA.16816.F32 R52, R72, R16.reuse, R52 ;  /* 0x000000104834723c */ /* 0x090ff00000001834 */
[C---:B------:R-:W-:Y:S08]  /*63a0*/  HMMA.16816.F32 R56, R80.reuse, R16, R56 ;  /* 0x000000105038723c */ /* 0x040ff00000001838 */
[-C--:B------:R-:W-:Y:S01]  /*63b0*/  HMMA.16816.F32 R60, R80, R18.reuse, R60 ;  /* 0x00000012503c723c */ /* 0x080fe2000000183c */
[----:B------:R-:W-:Y:S07]  /*63c0*/  LDSM.16.MT88.4 R80, [R0+0xb800] ;  /* 0x00b800000050783b */ /* 0x000fee0000004200 */
[----:B------:R-:W-:Y:S01]  /*63d0*/  HMMA.16816.F32 R64, R72, R18, R64 ;  /* 0x000000124840723c */ /* 0x000fe20000001840 */
[----:B------:R-:W-:Y:S07]  /*63e0*/  LDSM.16.MT88.4 R16, [R0+0x7800] ;  /* 0x007800000010783b */ /* 0x000fee0000004200 */
[-C--:B-1----:R-:W-:Y:S01]  /*63f0*/  HMMA.16816.F32 R20, R4, R12.reuse, R20 ;  /* 0x0000000c0414723c */ /* 0x082fe20000001814 */
[----:B------:R-:W-:Y:S07]  /*6400*/  LDSM.16.MT88.4 R72, [R2+0x15800] ;  /* 0x015800000248783b */ /* 0x000fee0000004200 */
[C---:B--2---:R-:W-:Y:S08]  /*6410*/  HMMA.16816.F32 R24, R68.reuse, R12, R24 ;  /* 0x0000000c4418723c */ /* 0x044ff00000001818 */
[-C--:B------:R-:W-:Y:S08]  /*6420*/  HMMA.16816.F32 R28, R68, R14.reuse, R28 ;  /* 0x0000000e441c723c */ /* 0x080ff0000000181c */
[C---:B------:R-:W-:Y:S01]  /*6430*/  HMMA.16816.F32 R32, R4.reuse, R14, R32 ;  /* 0x0000000e0420723c */ /* 0x040fe20000001820 */
[----:B------:R-:W1:Y:S07]  /*6440*/  LDSM.16.MT88.4 R12, [R3+0x15800] ;  /* 0x01580000030c783b */ /* 0x000e6e0000004200 */
[-C--:B------:R-:W-:Y:S01]  /*6450*/  HMMA.16816.F32 R36, R4, R84.reuse, R36 ;  /* 0x000000540424723c */ /* 0x080fe20000001824 */
[----:B------:R-:W-:Y:S07]  /*6460*/  BAR.SYNC.DEFER_BLOCKING 0x0 ;  /* 0x0000000000007b1d */ /* 0x000fee0000010000 */
[C---:B------:R-:W-:Y:S08]  /*6470*/  HMMA.16816.F32 R40, R68.reuse, R84, R40 ;  /* 0x000000544428723c */ /* 0x040ff00000001828 */
[-C--:B------:R-:W-:Y:S08]  /*6480*/  HMMA.16816.F32 R44, R68, R86.reuse, R44 ;  /* 0x00000056442c723c */ /* 0x080ff0000000182c */
[C---:B------:R-:W-:Y:S08]  /*6490*/  HMMA.16816.F32 R48, R4.reuse, R86, R48 ;  /* 0x000000560430723c */ /* 0x040ff00000001830 */
[-C--:B---3--:R-:W-:Y:S08]  /*64a0*/  HMMA.16816.F32 R52, R4, R8.reuse, R52 ;  /* 0x000000080434723c */ /* 0x088ff00000001834 */
[C---:B------:R-:W-:Y:S08]  /*64b0*/  HMMA.16816.F32 R56, R68.reuse, R8, R56 ;  /* 0x000000084438723c */ /* 0x040ff00000001838 */
[-C--:B------:R-:W-:Y:S08]  /*64c0*/  HMMA.16816.F32 R60, R68, R10.reuse, R60 ;  /* 0x0000000a443c723c */ /* 0x080ff0000000183c */
[----:B------:R-:W-:Y:S07]  /*64d0*/  HMMA.16816.F32 R64, R4, R10, R64 ;  /* 0x0000000a0440723c */ /* 0x000fee0000001840 */
[C---:B-----5:R-:W-:Y:S01]  /*64e0*/  LEA R5, P1, R88.reuse, R90, 0x2 ;  /* 0x0000005a58057211 */ /* 0x060fe200078210ff */
[-C--:B-1----:R-:W-:Y:S05]  /*64f0*/  HMMA.16816.F32 R20, R12, R16.reuse, R20 ;  /* 0x000000100c14723c */ /* 0x082fea0000001814 */
        /* <DEDUP_REMOVED lines=71> */
.L_x_285:
[----:B-1----:R-:W2:Y:S01]  /*6970*/  LDL R5, [R1+0x1c] ;  /* 0x00001c0001057983 */ /* 0x002ea20000100800 */
[----:B------:R-:W-:Y:S03]  /*6980*/  @UP1 UIADD3 UR13, UP0, UR6, -0x100, URZ ;  /* 0xffffff00060d1890 */ /* 0x000fe6000ff1e03f */
[----:B------:R-:W3:Y:S01]  /*6990*/  LDL R4, [R1+0x28] ;  /* 0x0000280001047983 */ /* 0x000ee20000100800 */
[----:B------:R-:W-:Y:S02]  /*69a0*/  @UP1 UIADD3.X UR11, UR7, -0x1, URZ, UP0, !UPT ;  /* 0xffffffff070b1890 */ /* 0x000fe400087fe43f */
[----:B------:R-:W-:Y:S01]  /*69b0*/  @UP1 UIADD3 UR10, UP0, UR10, -0x100, URZ ;  /* 0xffffff000a0a1890 */ /* 0x000fe2000ff1e03f */
[----:B------:R-:W-:Y:S01]  /*69c0*/  STL.64 [R1+0xd8], R38 ;  /* 0x0000d82601007387 */ /* 0x000fe20000100a00 */
[----:B------:R-:W-:Y:S02]  /*69d0*/  @UP1 UMOV UR6, UR13 ;  /* 0x0000000d00061c82 */ /* 0x000fe40008000000 */
[----:B------:R-:W-:Y:S01]  /*69e0*/  @UP1 UIADD3.X UR9, UR9, -0x1, URZ, UP0, !UPT ;  /* 0xffffffff09091890 */ /* 0x000fe200087fe43f */
[----:B------:R-:W-:Y:S01]  /*69f0*/  LDSM.16.MT88.4 R16, [R0+0xc000] ;  /* 0x00c000000010783b */ /* 0x000fe20000004200 */
[----:B------:R-:W-:Y:S03]  /*6a00*/  @UP1 UMOV UR7, UR11 ;  /* 0x0000000b00071c82 */ /* 0x000fe60008000000 */
        /* <DEDUP_REMOVED lines=76> */
[----:B------:R-:W2:Y:S06]  /*6ed0*/  LDL R245, [R1+0x50] ;  /* 0x0000500001f57983 */ /* 0x000eac0000100800 */
[----:B------:R-:W-:Y:S01]  /*6ee0*/  IMAD.MOV.U32 R244, RZ, RZ, 0x4 ;  /* 0x00000004fff47424 */ /* 0x000fe200078e00ff */
[-C--:B------:R-:W-:Y:S08]  /*6ef0*/  HMMA.16816.F32 R76, R28, R246.reuse, R76 ;  /* 0x000000f61c4c723c */ /* 0x080ff0000000184c */
[C---:B------:R-:W-:Y:S01]  /*6f00*/  HMMA.16816.F32 R80, R248.reuse, R246, R80 ;  /* 0x000000f6f850723c */ /* 0x040fe20000001850 */
[----:B------:R1:W3:Y:S06]  /*6f10*/  LDL R246, [R1+0x68] ;  /* 0x0000680001f67983 */ /* 0x0002ec0000100800 */
[----:B------:R-:W-:Y:S01]  /*6f20*/  IMAD.MOV.U32 R247, RZ, RZ, c[0x0][0x22c] ;  /* 0x00008b00fff77624 */ /* 0x000fe200078e00ff */
[-C--:B------:R-:W-:Y:S04]  /*6f30*/  HMMA.16816.F32 R84, R248, R24.reuse, R84 ;  /* 0x00000018f854723c */ /* 0x080fe80000001854 */
[----:B------:R-:W-:Y:S04]  /*6f40*/  IMAD R247, R247, c[0x0][0x1c0], RZ ;  /* 0x00007000f7f77a24 */ /* 0x000fe800078e02ff */
[C---:B------:R-:W-:Y:S01]  /*6f50*/  HMMA.16816.F32 R88, R28.reuse, R24, R88 ;  /* 0x000000181c58723c */ /* 0x040fe20000001858 */
[----:B------:R1:W4:Y:S06]  /*6f60*/  LDL R25, [R1+0x64] ;  /* 0x0000640001197983 */ /* 0x00032c0000100800 */
[C---:B------:R-:W-:Y:S01]  /*6f70*/  IMAD.SHL.U32 R24, R247.reuse, 0x8, RZ ;  /* 0x00000008f7187824 */ /* 0x040fe200078e00ff */
        /* <DEDUP_REMOVED lines=9> */
[----:B------:R-:W-:Y:S02]  /*7010*/  IMAD.SHL.U32 R251, R250, 0x20, RZ ;  /* 0x00000020fafb7824 */ /* 0x000fe400078e00ff */
[----:B--2---:R-:W-:Y:S05]  /*7020*/  @P0 IMAD.WIDE R244, R245, R244, UR6 ;  /* 0x00000006f5f40e25 */ /* 0x004fea000f8e02f4 */
[----:B---3--:R2:W3:Y:S04]  /*7030*/  @P0 LDG.E R246, [R244.64+0x20] ;  /* 0x00002004f4f60981 */ /* 0x0084e8000c1e1900 */
[----:B----4-:R2:W4:Y:S04]  /*7040*/  @P0 LDG.E R25, [R244.64] ;  /* 0x00000004f4190981 */ /* 0x010528000c1e1900 */
[----:B------:R1:W-:Y:S01]  /*7050*/  RED.E.ADD.F32.FTZ.RN.STRONG.GPU [R20.64], R4 ;  /* 0x000000041400798e */ /* 0x0003e2000c10e784 */
[-C--:B--2---:R-:W-:Y:S01]  /*7060*/  LEA R244, P1, R24, R20.reuse, 0x2 ;  /* 0x0000001418f47211 */ /* 0x084fe200078210ff */
[----:B------:R-:W-:Y:S05]  /*7070*/  IMAD.SHL.U32 R245, R247, 0x8, RZ ;  /* 0x00000008f7f57824 */ /* 0x000fea00078e00ff */
[-C--:B------:R-:W-:Y:S02]  /*7080*/  LEA.HI.X.SX32 R245, R245, R21.reuse, 0x2, P1 ;  /* 0x00000015f5f57211 */ /* 0x080fe400008f16ff */
[CC--:B-1----:R-:W-:Y:S03]  /*7090*/  LEA R4, P1, R249.reuse, R20.reuse, 0x2 ;  /* 0x00000014f9047211 */ /* 0x0c2fe600078210ff */
[----:B------:R1:W-:Y:S02]  /*70a0*/  RED.E.ADD.F32.FTZ.RN.STRONG.GPU [R244.64], R5 ;  /* 0x00000005f400798e */ /* 0x0003e4000c10e784 */
[-C--:B-1----:R-:W-:Y:S02]  /*70b0*/  LEA.HI.X.SX32 R5, R249, R21.reuse, 0x2, P1 ;  /* 0x00000015f9057211 */ /* 0x082fe400008f16ff */
[----:B----4-:R1:W-:Y:S04]  /*70c0*/  @P0 STL [R1+0x64], R25 ;  /* 0x0000641901000387 */ /* 0x0103e80000100800 */
[----:B-1----:R1:W5:Y:S04]  /*70d0*/  LDL.LU.64 R24, [R1+0xa0] ;  /* 0x0000a00001187983 */ /* 0x0023680000300a00 */
[----:B---3--:R2:W-:Y:S04]  /*70e0*/  @P0 STL [R1+0x68], R246 ;  /* 0x000068f601000387 */ /* 0x0085e80000100800 */
        /* <DEDUP_REMOVED lines=297> */
.L_x_286:
[----:B------:R-:W-:Y:S02]  /*8380*/  UISETP.GT.AND UP0, UPT, UR8, UR12, UPT ;  /* 0x0000000c0800728c */ /* 0x000fe4000bf04270 */
[----:B------:R-:W-:Y:S04]  /*8390*/  UIADD3 UR8, UR8, -0x1, URZ ;  /* 0xffffffff08087890 */ /* 0x000fe8000fffe03f */
[----:B------:R-:W-:Y:S11]  /*83a0*/  PLOP3.LUT P0, PT, PT, PT, UP0, 0x80, 0x0 ;  /* 0x000000000000781c */ /* 0x000ff60003f0f008 */
[----:B------:R-:W-:Y:S02]  /*83b0*/  @!UPT UIADD3 URZ, URZ, URZ, URZ ;  /* 0x0000003f3f3ff290 */ /* 0x000fe4000fffe03f */
[----:B------:R-:W-:-:S05]  /*83c0*/  @P0 BRA `(.L_x_287) ;  /* 0xffffc0b000000947 */ /* 0x000fca000383ffff */
[----:B------:R-:W2:Y:S04]  /*83d0*/  LDL R85, [R1+0x80] ;  /* 0x0000800001557983 */ /* 0x000ea80000100800 */
[----:B------:R-:W3:Y:S01]  /*83e0*/  LDL R84, [R1+0x84] ;  /* 0x0000840001547983 */ /* 0x000ee20000100800 */
[----:B------:R-:W-:Y:S01]  /*83f0*/  FMUL.FTZ R15, R49, c[0x0][0x2dc] ;  /* 0x0000b700310f7a20 */ /* 0x000fe20000410000 */
[----:B------:R-:W-:Y:S01]  /*8400*/  UISETP.NE.AND UP0, UPT, UR35, -0x1, UPT ;  /* 0xffffffff2300788c */ /* 0x000fe2000bf05270 */
[----:B------:R-:W-:Y:S01]  /*8410*/  FMUL.FTZ R69, R48, c[0x0][0x2dc] ;  /* 0x0000b70030457a20 */ /* 0x000fe20000410000 */
[----:B------:R-:W-:Y:S01]  /*8420*/  ULDC.64 UR10, c[0x0][0x3a0] ;  /* 0x0000e800000a7ab9 */ /* 0x000fe20000000a00 */
[----:B------:R-:W-:Y:S02]  /*8430*/  FMUL.FTZ R100, R100, c[0x0][0x2e0] ;  /* 0x0000b80064647a20 */ /* 0x000fe40000410000 */
[----:B------:R-:W-:Y:S01]  /*8440*/  FMUL.FTZ R49, R101, c[0x0][0x2e0] ;  /* 0x0000b80065317a20 */ /* 0x000fe20000410000 */
[----:B------:R-:W-:Y:S01]  /*8450*/  F2FP.PACK_AB R15, R15, R69 ;  /* 0x000000450f0f723e */ /* 0x000fe200000000ff */
[----:B------:R-:W-:Y:S01]  /*8460*/  FMUL.FTZ R14, R51, c[0x0][0x2dc] ;  /* 0x0000b700330e7a20 */ /* 0x000fe20000410000 */
[----:B------:R-:W-:Y:S01]  /*8470*/  PLOP3.LUT P0, PT, PT, PT, UP0, 0x80, 0x0 ;  /* 0x000000000000781c */ /* 0x000fe20003f0f008 */
[----:B-1----:R-:W-:Y:S01]  /*8480*/  FMUL.FTZ R13, R45, c[0x0][0x2dc] ;  /* 0x0000b7002d0d7a20 */ /* 0x002fe20000410000 */
[----:B------:R-:W-:Y:S01]  /*8490*/  F2FP.PACK_AB R49, R49, R100 ;  /* 0x000000643131723e */ /* 0x000fe200000000ff */
[----:B------:R-:W-:Y:S01]  /*84a0*/  BAR.SYNC.DEFER_BLOCKING 0x0 ;  /* 0x0000000000007b1d */ /* 0x000fe20000010000 */
[----:B------:R-:W-:Y:S01]  /*84b0*/  FMUL.FTZ R102, R102, c[0x0][0x2e0] ;  /* 0x0000b80066667a20 */ /* 0x000fe20000410000 */
[----:B------:R-:W-:Y:S01]  /*84c0*/  @UP0 UIADD3 UR8, UR34, UR35, URZ ;  /* 0x0000002322080290 */ /* 0x000fe2000fffe03f */
[----:B------:R-:W-:-:S02]  /*84d0*/  FMUL.FTZ R48, R103, c[0x0][0x2e0] ;  /* 0x0000b80067307a20 */ /* 0x000fc40000410000 */
[----:B------:R-:W-:Y:S01]  /*84e0*/  FMUL.FTZ R51, R44, c[0x0][0x2dc] ;  /* 0x0000b7002c337a20 */ /* 0x000fe20000410000 */
[----:B------:R-:W-:Y:S01]  /*84f0*/  @UP0 UIMAD.WIDE.U32 UR6, UR8, UR10, URZ ;  /* 0x0000000a080602a5 */ /* 0x000fe2000f8e003f */
[----:B------:R-:W-:Y:S01]  /*8500*/  FMUL.FTZ R112, R112, c[0x0][0x2e0] ;  /* 0x0000b80070707a20 */ /* 0x000fe20000410000 */
[----:B------:R-:W-:Y:S01]  /*8510*/  F2FP.PACK_AB R48, R48, R102 ;  /* 0x000000663030723e */ /* 0x000fe200000000ff */
[----:B------:R-:W-:Y:S01]  /*8520*/  FMUL.FTZ R45, R113, c[0x0][0x2e0] ;  /* 0x0000b800712d7a20 */ /* 0x000fe20000410000 */
[----:B------:R-:W-:Y:S01]  /*8530*/  F2FP.PACK_AB R13, R13, R51 ;  /* 0x000000330d0d723e */ /* 0x000fe200000000ff */
[----:B------:R-:W-:Y:S01]  /*8540*/  FMUL.FTZ R68, R50, c[0x0][0x2dc] ;  /* 0x0000b70032447a20 */ /* 0x000fe20000410000 */
[----:B------:R-:W-:Y:S01]  /*8550*/  @UP0 UIMAD UR14, UR8, UR11, UR7 ;  /* 0x0000000b080e02a4 */ /* 0x000fe2000f8e0207 */
[----:B------:R-:W-:Y:S01]  /*8560*/  FMUL.FTZ R12, R47, c[0x0][0x2dc] ;  /* 0x0000b7002f0c7a20 */ /* 0x000fe20000410000 */
[----:B------:R-:W-:Y:S01]  /*8570*/  F2FP.PACK_AB R45, R45, R112 ;  /* 0x000000702d2d723e */ /* 0x000fe200000000ff */
[----:B------:R-:W-:Y:S01]  /*8580*/  FMUL.FTZ R114, R114, c[0x0][0x2e0] ;  /* 0x0000b80072727a20 */ /* 0x000fe20000410000 */
[----:B------:R-:W-:Y:S01]  /*8590*/  F2FP.PACK_AB R14, R14, R68 ;  /* 0x000000440e0e723e */ /* 0x000fe200000000ff */
[----:B------:R-:W-:Y:S01]  /*85a0*/  FMUL.FTZ R44, R115, c[0x0][0x2e0] ;  /* 0x0000b800732c7a20 */ /* 0x000fe20000410000 */
[----:B------:R-:W-:Y:S01]  /*85b0*/  @UP0 UMOV UR13, UR6 ;  /* 0x00000006000d0c82 */ /* 0x000fe20008000000 */
[----:B------:R-:W-:-:S02]  /*85c0*/  FMUL.FTZ R50, R46, c[0x0][0x2dc] ;  /* 0x0000b7002e327a20 */ /* 0x000fc40000410000 */
[----:B------:R-:W-:Y:S01]  /*85d0*/  FMUL.FTZ R104, R104, c[0x0][0x2e0] ;  /* 0x0000b80068687a20 */ /* 0x000fe20000410000 */
[----:B------:R-:W-:Y:S01]  /*85e0*/  F2FP.PACK_AB R44, R44, R114 ;  /* 0x000000722c2c723e */ /* 0x000fe200000000ff */
[----:B------:R-:W-:Y:S01]  /*85f0*/  FMUL.FTZ R47, R105, c[0x0][0x2e0] ;  /* 0x0000b800692f7a20 */ /* 0x000fe20000410000 */
[----:B------:R-:W-:Y:S01]  /*8600*/  F2FP.PACK_AB R12, R12, R50 ;  /* 0x000000320c0c723e */ /* 0x000fe200000000ff */
[----:B------:R-:W-:Y:S02]  /*8610*/  FMUL.FTZ R16, R43, c[0x0][0x2dc] ;  /* 0x0000b7002b107a20 */ /* 0x000fe40000410000 */
[----:B------:R-:W-:Y:S01]  /*8620*/  FMUL.FTZ R106, R106, c[0x0][0x2e0] ;  /* 0x0000b8006a6a7a20 */ /* 0x000fe20000410000 */
[----:B------:R-:W-:Y:S01]  /*8630*/  F2FP.PACK_AB R47, R47, R104 ;  /* 0x000000682f2f723e */ /* 0x000fe200000000ff */
[----:B------:R-:W-:Y:S02]  /*8640*/  FMUL.FTZ R46, R107, c[0x0][0x2e0] ;  /* 0x0000b8006b2e7a20 */ /* 0x000fe40000410000 */
        /* <DEDUP_REMOVED lines=14> */
[----:B-----5:R-:W-:Y:S02]  /*8730*/  FMUL.FTZ R19, R37, c[0x0][0x2dc] ;  /* 0x0000b70025137a20 */ /* 0x020fe40000410000 */
        /* <DEDUP_REMOVED lines=15> */
[----:B------:R-:W-:Y:S02]  /*8830*/  FMUL.FTZ R120, R120, c[0x0][0x2e0] ;  /* 0x0000b80078787a20 */ /* 0x000fe40000410000 */
[----:B------:R-:W-:Y:S01]  /*8840*/  FMUL.FTZ R39, R121, c[0x0][0x2e0] ;  /* 0x0000b80079277a20 */ /* 0x000fe20000410000 */
[----:B------:R-:W-:Y:S01]  /*8850*/  F2FP.PACK_AB R18, R18, R72 ;  /* 0x000000481212723e */ /* 0x000fe200000000ff */
[----:B------:R-:W-:Y:S02]  /*8860*/  FMUL.FTZ R22, R35, c[0x0][0x2dc] ;  /* 0x0000b70023167a20 */ /* 0x000fe40000410000 */
[----:B------:R-:W-:Y:S01]  /*8870*/  FMUL.FTZ R122, R122, c[0x0][0x2e0] ;  /* 0x0000b8007a7a7a20 */ /* 0x000fe20000410000 */
[----:B------:R-:W-:Y:S01]  /*8880*/  F2FP.PACK_AB R39, R39, R120 ;  /* 0x000000782727723e */ /* 0x000fe200000000ff */
[----:B------:R-:W-:-:S02]  /*8890*/  FMUL.FTZ R38, R123, c[0x0][0x2e0] ;  /* 0x0000b8007b267a20 */ /* 0x000fc40000410000 */
[----:B------:R-:W-:Y:S02]  /*88a0*/  FMUL.FTZ R80, R23, c[0x0][0x2dc] ;  /* 0x0000b70017507a20 */ /* 0x000fe40000410000 */
        /* <DEDUP_REMOVED lines=32> */
[----:B------:R-:W-:Y:S01]  /*8ab0*/  FMUL.FTZ R31, R137, c[0x0][0x2e0] ;  /* 0x0000b800891f7a20 */ /* 0x000fe20000410000 */
[----:B------:R-:W-:Y:S01]  /*8ac0*/  F2FP.PACK_AB R20, R20, R74 ;  /* 0x0000004a1414723e */ /* 0x000fe200000000ff */
[----:B------:R-:W-:Y:S02]  /*8ad0*/  FMUL.FTZ R138, R138, c[0x0][0x2e0] ;  /* 0x0000b8008a8a7a20 */ /* 0x000fe40000410000 */
[----:B------:R-:W-:Y:S01]  /*8ae0*/  FMUL.FTZ R30, R139, c[0x0][0x2e0] ;  /* 0x0000b8008b1e7a20 */ /* 0x000fe20000410000 */
[----:B------:R-:W-:Y:S01]  /*8af0*/  F2FP.PACK_AB R31, R31, R136 ;  /* 0x000000881f1f723e */ /* 0x000fe200000000ff */
        /* <DEDUP_REMOVED lines=37> */
[----:B------:R-:W-:-:S04]  /*8d50*/  F2FP.PACK_AB R5, R5, R60 ;  /* 0x0000003c0505723e */ /* 0x000fc800000000ff */
[----:B------:R-:W-:Y:S01]  /*8d60*/  F2FP.PACK_AB R4, R4, R62 ;  /* 0x0000003e0404723e */ /* 0x000fe200000000ff */
        /* <DEDUP_REMOVED lines=53> */
[----:B------:R-:W-:Y:S02]  /*90c0*/  UIMAD UR9, UR34, UR9, UR10 ;  /* 0x00000009220972a4 */ /* 0x000fe4000f8e020a */
[----:B------:R-:W-:Y:S02]  /*90d0*/  USHF.R.S32.HI UR12, URZ, 0x1f, UR36 ;  /* 0x0000001f3f0c7899 */ /* 0x000fe40008011424 */
[----:B------:R-:W-:Y:S02]  /*90e0*/  UIADD3 UR7, UR7, UR9, URZ ;  /* 0x0000000907077290 */ /* 0x000fe4000fffe03f */
[----:B------:R-:W-:-:S02]  /*90f0*/  ULDC.64 UR10, c[0x0][0x388] ;  /* 0x0000e200000a7ab9 */ /* 0x000fc40000000a00 */
[----:B------:R-:W-:Y:S02]  /*9100*/  UIMAD UR8, UR12, UR10, URZ ;  /* 0x0000000a0c0872a4 */ /* 0x000fe4000f8e023f */
[----:B------:R-:W-:Y:S02]  /*9110*/  UIMAD.WIDE.U32 UR6, UR36, UR10, UR6 ;  /* 0x0000000a240672a5 */ /* 0x000fe4000f8e0006 */
[----:B------:R-:W-:-:S04]  /*9120*/  UIMAD UR8, UR36, UR11, UR8 ;  /* 0x0000000b240872a4 */ /* 0x000fc8000f8e0208 */
[----:B------:R-:W-:Y:S02]  /*9130*/  UIADD3 UR14, UR7, UR8, URZ ;  /* 0x00000008070e7290 */ /* 0x000fe4000fffe03f */
[----:B------:R-:W-:Y:S02]  /*9140*/  UMOV UR13, UR6 ;  /* 0x00000006000d7c82 */ /* 0x000fe40008000000 */
.L_x_288:
        /* <DEDUP_REMOVED lines=10> */
[----:B------:R-:W-:Y:S02]  /*91f0*/  UIMAD UR9, UR34, UR9, UR10 ;  /* 0x00000009220972a4 */ /* 0x000fe4000f8e020a */
[----:B------:R-:W-:-:S02]  /*9200*/  USHF.R.S32.HI UR12, URZ, 0x1f, UR36 ;  /* 0x0000001f3f0c7899 */ /* 0x000fc40008011424 */
[----:B------:R-:W-:Y:S02]  /*9210*/  UIADD3 UR7, UR7, UR9, URZ ;  /* 0x0000000907077290 */ /* 0x000fe4000fffe03f */
[----:B------:R-:W-:Y:S02]  /*9220*/  ULDC.64 UR10, c[0x0][0x390] ;  /* 0x0000e400000a7ab9 */ /* 0x000fe40000000a00 */
[----:B------:R-:W-:Y:S02]  /*9230*/  UIMAD UR8, UR12, UR10, URZ ;  /* 0x0000000a0c0872a4 */ /* 0x000fe4000f8e023f */
[----:B------:R-:W-:Y:S02]  /*9240*/  UIMAD.WIDE.U32 UR6, UR36, UR10, UR6 ;  /* 0x0000000a240672a5 */ /* 0x000fe4000f8e0006 */
[----:B------:R-:W-:-:S04]  /*9250*/  UIMAD UR8, UR36, UR11, UR8 ;  /* 0x0000000b240872a4 */ /* 0x000fc8000f8e0208 */
[----:B------:R-:W-:Y:S02]  /*9260*/  UIADD3 UR12, UR7, UR8, URZ ;  /* 0x00000008070c7290 */ /* 0x000fe4000fffe03f */
[----:B------:R-:W-:Y:S02]  /*9270*/  UMOV UR11, UR6 ;  /* 0x00000006000b7c82 */ /* 0x000fe40008000000 */
.L_x_289:
        /* <DEDUP_REMOVED lines=55> */
.L_x_291:
[----:B------:R-:W-:Y:S05]  /*95f0*/  BSYNC B0 ;  /* 0x0000000000007941 */ /* 0x000fea0003800000 */
.L_x_290:
        /* <DEDUP_REMOVED lines=19> */
.L_x_293:
[----:B------:R-:W-:Y:S05]  /*9730*/  BSYNC B0 ;  /* 0x0000000000007941 */ /* 0x000fea0003800000 */
.L_x_292:
        /* <DEDUP_REMOVED lines=29> */
.L_x_295:
[----:B------:R-:W-:Y:S05]  /*9910*/  BSYNC B0 ;  /* 0x0000000000007941 */ /* 0x000fea0003800000 */
.L_x_294:
        /* <DEDUP_REMOVED lines=16> */
.L_x_268:
[----:B------:R-:W-:Y:S05]  /*9a20*/  BSYNC B1 ;  /* 0x0000000000017941 */ /* 0x000fea0003800000 */
.L_x_254:
        /* <DEDUP_REMOVED lines=11> */
.L_x_296:
[----:B------:R-:W-:Y:S05]  /*9ae0*/  EXIT ;  /* 0x000000000000794d */ /* 0x000fea0003800000 */
.L_x_298:
        /* <DEDUP_REMOVED lines=9> */
.L_x_805:


//--------------------- .text._ZN5flash44flash_bwd_dq_dk_dv_loop_seqk_parallel_kernelI23Flash_bwd_kernel_traitsILi192ELi64ELi64ELi8ELi4ELi2ELi2ELb1ELb1EN7cutlass6half_tE19Flash_kernel_traitsILi192ELi64ELi64ELi8ES3_EELb0ELb1ELb0ELb0ELb0ELb0ELb1EEEvNS_16Flash_bwd_paramsE --------------------------
	.section	.text._ZN5flash44flash_bwd_dq_dk_dv_loop_seqk_parallel_kernelI23Flash_bwd_kernel_traitsILi192ELi64ELi64ELi8ELi4ELi2ELi2ELb1ELb1EN7cutlass6half_tE19Flash_kernel_traitsILi192ELi64ELi64ELi8ES3_EELb0ELb1ELb0ELb0ELb0ELb0ELb1EEEvNS_16Flash_bwd_paramsE,"ax",@progbits
	.sectioninfo	@"SHI_REGISTERS=255"
	.align	128
        .global         _ZN5flash44flash_bwd_dq_dk_dv_loop_seqk_parallel_kernelI23Flash_bwd_kernel_traitsILi192ELi64ELi64ELi8ELi4ELi2ELi2ELb1ELb1EN7cutlass6half_tE19Flash_kernel_traitsILi192ELi64ELi64ELi8ES3_EELb0ELb1ELb0ELb0ELb0ELb0ELb1EEEvNS_16Flash_bwd_paramsE
        .type           _ZN5flash44flash_bwd_dq_dk_dv_loop_seqk_parallel_kernelI23Flash_bwd_kernel_traitsILi192ELi64ELi64ELi8ELi4ELi2ELi2ELb1ELb1EN7cutlass6half_tE19Flash_kernel_traitsILi192ELi64ELi64ELi8ES3_EELb0ELb1ELb0ELb0ELb0ELb0ELb1EEEvNS_16Flash_bwd_paramsE,@function
        .size           _ZN5flash44flash_bwd_dq_dk_dv_loop_seqk_parallel_kernelI23Flash_bwd_kernel_traitsILi192ELi64ELi64ELi8ELi4ELi2ELi2ELb1ELb1EN7cutlass6half_tE19Flash_kernel_traitsILi192ELi64ELi64ELi8ES3_EELb0ELb1ELb0ELb0ELb0ELb0ELb1EEEvNS_16Flash_bwd_paramsE,(.L_x_806 - _ZN5flash44flash_bwd_dq_dk_dv_loop_seqk_parallel_kernelI23Flash_bwd_kernel_traitsILi192ELi64ELi64ELi8ELi4ELi2ELi2ELb1ELb1EN7cutlass6half_tE19Flash_kernel_traitsILi192ELi64ELi64ELi8ES3_EELb0ELb1ELb0ELb0ELb0ELb0ELb1EEEvNS_16Flash_bwd_paramsE)
        .other          _ZN5flash44flash_bwd_dq_dk_dv_loop_seqk_parallel_kernelI23Flash_bwd_kernel_traitsILi192ELi64ELi64ELi8ELi4ELi2ELi2ELb1ELb1EN7cutlass6half_tE19Flash_kernel_traitsILi192ELi64ELi64ELi8ES3_EELb0ELb1ELb0ELb0ELb0ELb0ELb1EEEvNS_16Flash_bwd_paramsE,@"STO_CUDA_ENTRY STV_DEFAULT"
_ZN5flash44flash_bwd_dq_dk_dv_loop_seqk_parallel_kernelI23Flash_bwd_kernel_traitsILi192ELi64ELi64ELi8ELi4ELi2ELi2ELb1ELb1EN7cutlass6half_tE19Flash_kernel_traitsILi192ELi64ELi64ELi8ES3_EELb0ELb1ELb0ELb0ELb0ELb0ELb1EEEvNS_16Flash_bwd_paramsE:
.text._ZN5flash44flash_bwd_dq_dk_dv_loop_seqk_parallel_kernelI23Flash_bwd_kernel_traitsILi192ELi64ELi64ELi8ELi4ELi2ELi2ELb1ELb1EN7cutlass6half_tE19Flash_kernel_traitsILi192ELi64ELi64ELi8ES3_EELb0ELb1ELb0ELb0ELb0ELb0ELb1EEEvNS_16Flash_bwd_paramsE:
        /* <DEDUP_REMOVED lines=206> */
.L_x_343:
        /* <DEDUP_REMOVED lines=53> */
.L_x_299:
        /* <DEDUP_REMOVED lines=59> */
.L_x_301:
        /* <DEDUP_REMOVED lines=18> */
.L_x_302:
        /* <DEDUP_REMOVED lines=69> */
.L_x_303:
[----:B------:R-:W-:Y:S02]  /*1950*/  UMOV UR8, UR48 ;  /* 0x0000003000087c82 */ /* 0x000fe40008000000 */
.L_x_304:
        /* <DEDUP_REMOVED lines=108> */
.L_x_306:
        /* <DEDUP_REMOVED lines=18> */
.L_x_307:
        /* <DEDUP_REMOVED lines=34> */
.L_x_309:
[----:B-1----:R-:W-:Y:S05]  /*2360*/  BSYNC B0 ;  /* 0x0000000000007941 */ /* 0x002fea0003800000 */
.L_x_308:
        /* <DEDUP_REMOVED lines=19> */
.L_x_311:
[----:B------:R-:W-:Y:S05]  /*24a0*/  BSYNC B0 ;  /* 0x0000000000007941 */ /* 0x000fea0003800000 */
.L_x_310:
        /* <DEDUP_REMOVED lines=29> */
.L_x_313:
[----:B------:R-:W-:Y:S05]  /*2680*/  BSYNC B0 ;  /* 0x0000000000007941 */ /* 0x000fea0003800000 */
.L_x_312:
        /* <DEDUP_REMOVED lines=18> */
.L_x_305:
        /* <DEDUP_REMOVED lines=55> */
.L_x_316:
[----:B------:R-:W-:Y:S05]  /*2b20*/  BSYNC B0 ;  /* 0x0000000000007941 */ /* 0x000fea0003800000 */
.L_x_315:
        /* <DEDUP_REMOVED lines=42> */
.L_x_318:
[----:B------:R-:W-:Y:S05]  /*2dd0*/  BSYNC B0 ;  /* 0x0000000000007941 */ /* 0x000fea0003800000 */
.L_x_317:
        /* <DEDUP_REMOVED lines=29> */
.L_x_320:
[----:B------:R-:W-:Y:S05]  /*2fb0*/  BSYNC B0 ;  /* 0x0000000000007941 */ /* 0x000fea0003800000 */
.L_x_319:
        /* <DEDUP_REMOVED lines=40> */
.L_x_322:
[----:B------:R-:W-:Y:S05]  /*3240*/  BSYNC B0 ;  /* 0x0000000000007941 */ /* 0x000fea0003800000 */
.L_x_321:
        /* <DEDUP_REMOVED lines=26> */
.L_x_324:
[----:B------:R-:W-:Y:S05]  /*33f0*/  BSYNC B0 ;  /* 0x0000000000007941 */ /* 0x000fea0003800000 */
.L_x_323:
        /* <DEDUP_REMOVED lines=38> */
.L_x_326:
[----:B------:R-:W-:Y:S05]  /*3660*/  BSYNC B0 ;  /* 0x0000000000007941 */ /* 0x000fea0003800000 */
.L_x_325:
        /* <DEDUP_REMOVED lines=73> */
.L_x_328:
[----:B--2---:R-:W-:Y:S05]  /*3b00*/  BSYNC B0 ;  /* 0x0000000000007941 */ /* 0x004fea0003800000 */
.L_x_327:
        /* <DEDUP_REMOVED lines=39> */
.L_x_330:
[----:B------:R-:W-:Y:S05]  /*3d80*/  BSYNC B0 ;  /* 0x0000000000007941 */ /* 0x000fea0003800000 */
.L_x_329:
        /* <DEDUP_REMOVED lines=92> */
.L_x_333:
[----:B------:R-:W4:Y:S01]  /*4350*/  LDL R246, [R1] ;  /* 0x0000000001f67983 */ /* 0x000f220000100800 */
[----:B------:R-:W-:Y:S03]  /*4360*/  USHF.L.U32 UR11, UR6, 0x6, URZ ;  /* 0x00000006060b7899 */ /* 0x000fe6000800063f */
[----:B---3--:R-:W3:Y:S01]  /*4370*/  LDL R245, [R1+0x4] ;  /* 0x0000040001f57983 */ /* 0x008ee20000100800 */
[----:B------:R-:W-:Y:S03]  /*4380*/  UISETP.GE.AND UP0, UPT, UR11, UR15, UPT ;  /* 0x0000000f0b00728c */ /* 0x000fe6000bf06270 */
[----:B--2---:R-:W2:Y:S01]  /*4390*/  LDL R244, [R1+0x10] ;  /* 0x0000100001f47983 */ /* 0x004ea20000100800 */
[----:B------:R-:W-:Y:S03]  /*43a0*/  UISETP.LT.AND UP0, UPT, UR14, UR16, UP0 ;  /* 0x000000100e00728c */ /* 0x000fe60008701270 */
[----:B-1----:R1:W-:Y:S03]  /*43b0*/  STL [R1+0xa8], R107 ;  /* 0x0000a86b01007387 */ /* 0x0023e60000100800 */
[----:B------:R-:W-:Y:S01]  /*43c0*/  PLOP3.LUT P0, PT, PT, PT, UP0, 0x80, 0x0 ;  /* 0x000000000000781c */ /* 0x000fe20003f0f008 */
[----:B------:R-:W0:Y:S01]  /*43d0*/  LDGDEPBAR ;  /* 0x00000000000079af */ /* 0x000e220000000000 */
[----:B------:R-:W-:Y:S07]  /*43e0*/  UISETP.GT.AND UP0, UPT, UR6, UR12, UPT ;  /* 0x0000000c0600728c */ /* 0x000fee000bf04270 */
[----:B-1----:R-:W2:Y:S04]  /*43f0*/  LDL R107, [R1+0x8] ;  /* 0x00000800016b7983 */ /* 0x002ea80000100800 */
[----:B------:R1:W-:Y:S04]  /*4400*/  STL [R1+0xa4], R106 ;  /* 0x0000a46a01007387 */ /* 0x0003e80000100800 */
[----:B-1----:R-:W2:Y:S04]  /*4410*/  LDL R106, [R1+0xc] ;  /* 0x00000c00016a7983 */ /* 0x002ea80000100800 */
[----:B------:R1:W-:Y:S04]  /*4420*/  STL [R1+0xa0], R105 ;  /* 0x0000a06901007387 */ /* 0x0003e80000100800 */
[----:B-1----:R-:W2:Y:S04]  /*4430*/  LDL R105, [R1+0x18] ;  /* 0x0000180001697983 */ /* 0x002ea80000100800 */
[----:B------:R1:W-:Y:S04]  /*4440*/  STL [R1+0x9c], R104 ;  /* 0x00009c6801007387 */ /* 0x0003e80000100800 */
[----:B-1----:R-:W2:Y:S04]  /*4450*/  LDL R104, [R1+0x14] ;  /* 0x0000140001687983 */ /* 0x002ea80000100800 */
[----:B------:R1:W-:Y:S04]  /*4460*/  STL [R1+0x98], R103 ;  /* 0x0000986701007387 */ /* 0x0003e80000100800 */
[----:B------:R1:W-:Y:S04]  /*4470*/  STL [R1+0x94], R102 ;  /* 0x0000946601007387 */ /* 0x0003e80000100800 */
[----:B------:R1:W-:Y:S04]  /*4480*/  STL [R1+0x90], R101 ;  /* 0x0000906501007387 */ /* 0x0003e80000100800 */
[----:B------:R1:W-:Y:S04]  /*4490*/  STL [R1+0x88], R100 ;  /* 0x0000886401007387 */ /* 0x0003e80000100800 */
[----:B-1----:R-:W2:Y:S04]  /*44a0*/  LDL R103, [R1+0x50] ;  /* 0x0000500001677983 */ /* 0x002ea80000100800 */
[----:B------:R-:W2:Y:S04]  /*44b0*/  LDL R102, [R1+0x5c] ;  /* 0x00005c0001667983 */ /* 0x000ea80000100800 */
[----:B------:R-:W2:Y:S04]  /*44c0*/  LDL R101, [R1+0x54] ;  /* 0x0000540001657983 */ /* 0x000ea80000100800 */
[----:B------:R-:W2:Y:S01]  /*44d0*/  LDL R100, [R1+0x58] ;  /* 0x0000580001647983 */ /* 0x000ea20000100800 */
[----:B------:R-:W-:Y:S04]  /*44e0*/  DEPBAR.LE SB0, 0x0 ;  /* 0x000080000000791a */ /* 0x000fe80000000000 */
[----:B------:R-:W-:Y:S08]  /*44f0*/  BAR.SYNC.DEFER_BLOCKING 0x0 ;  /* 0x0000000000007b1d */ /* 0x000ff00000010000 */
[----:B------:R-:W-:Y:S08]  /*4500*/  LDSM.16.M88.4 R88, [R252+0xc000] ;  /* 0x00c00000fc58783b */ /* 0x000ff00000000200 */
[----:B----4-:R-:W-:Y:S08]  /*4510*/  LDSM.16.M88.4 R8, [R246+0xc000] ;  /* 0x00c00000f608783b */ /* 0x010ff00000000200 */
[----:B------:R-:W-:Y:S08]  /*4520*/  LDSM.16.M88.4 R68, [R246+0xc800] ;  /* 0x00c80000f644783b */ /* 0x000ff00000000200 */
[----:B---3--:R-:W-:Y:S08]  /*4530*/  LDSM.16.M88.4 R76, [R245+0xc000] ;  /* 0x00c00000f54c783b */ /* 0x008ff00000000200 */
[----:B------:R-:W-:Y:S08]  /*4540*/  LDSM.16.M88.4 R80, [R245+0xc800] ;  /* 0x00c80000f550783b */ /* 0x000ff00000000200 */
[----:B--2---:R-:W-:Y:S08]  /*4550*/  LDSM.16.M88.4 R96, [R244+0xc000] ;  /* 0x00c00000f460783b */ /* 0x004ff00000000200 */
[----:B------:R-:W1:Y:S08]  /*4560*/  LDSM.16.M88.4 R16, [R107] ;  /* 0x000000006b10783b */ /* 0x000e700000000200 */
[----:B------:R-:W2:Y:S01]  /*4570*/  LDSM.16.M88.4 R72, [R106] ;  /* 0x000000006a48783b */ /* 0x000ea20000000200 */
[C---:B-1----:R-:W-:Y:S08]  /*4580*/  HMMA.16816.F32 R4, R16.reuse, R8, RZ ;  /* 0x000000081004723c */ /* 0x042ff000000018ff */
[C---:B------:R-:W-:Y:S01]  /*4590*/  HMMA.16816.F32 R8, R16.reuse, R10, RZ ;  /* 0x0000000a1008723c */ /* 0x040fe200000018ff */
[----:B------:R-:W1:Y:S07]  /*45a0*/  LDSM.16.M88.4 R84, [R105] ;  /* 0x000000006954783b */ /* 0x000e6e0000000200 */
[C---:B------:R-:W-:Y:S08]  /*45b0*/  HMMA.16816.F32 R12, R16.reuse, R68, RZ ;  /* 0x00000044100c723c */ /* 0x040ff000000018ff */
[----:B------:R-:W-:Y:S01]  /*45c0*/  HMMA.16816.F32 R16, R16, R70, RZ ;  /* 0x000000461010723c */ /* 0x000fe200000018ff */
[----:B------:R-:W3:Y:S07]  /*45d0*/  LDSM.16.M88.4 R68, [R252+0xc800] ;  /* 0x00c80000fc44783b */ /* 0x000eee0000000200 */
[C---:B--2---:R-:W-:Y:S08]  /*45e0*/  HMMA.16816.F32 R4, R72.reuse, R76, R4 ;  /* 0x0000004c4804723c */ /* 0x044ff00000001804 */
[C---:B------:R-:W-:Y:S01]  /*45f0*/  HMMA.16816.F32 R8, R72.reuse, R78, R8 ;  /* 0x0000004e4808723c */ /* 0x040fe20000001808 */
[----:B------:R-:W-:Y:S07]  /*4600*/  LDSM.16.M88.4 R76, [R107+0x2000] ;  /* 0x002000006b4c783b */ /* 0x000fee0000000200 */
[C---:B------:R-:W-:Y:S01]  /*4610*/  HMMA.16816.F32 R12, R72.reuse, R80, R12 ;  /* 0x00000050480c723c */ /* 0x040fe2000000180c */
[----:B------:R-:W2:Y:S07]  /*4620*/  LDSM.16.M88.4 R92, [R104] ;  /* 0x00000000685c783b */ /* 0x000eae0000000200 */
[----:B------:R-:W-:Y:S01]  /*4630*/  HMMA.16816.F32 R16, R72, R82, R16 ;  /* 0x000000524810723c */ /* 0x000fe20000001810 */
[----:B------:R-:W4:Y:S07]  /*4640*/  LDSM.16.M88.4 R72, [R244+0xc800] ;  /* 0x00c80000f448783b */ /* 0x000f2e0000000200 */
[C---:B-1----:R-:W-:Y:S01]  /*4650*/  HMMA.16816.F32 R4, R84.reuse, R88, R4 ;  /* 0x000000585404723c */ /* 0x042fe20000001804 */
[----:B------:R-:W1:Y:S07]  /*4660*/  LDSM.16.M88.4 R80, [R246+0xe000] ;  /* 0x00e00000f650783b */ /* 0x000e6e0000000200 */
[C---:B------:R-:W-:Y:S01]  /*4670*/  HMMA.16816.F32 R8, R84.reuse, R90, R8 ;  /* 0x0000005a5408723c */ /* 0x040fe20000001808 */
[----:B------:R-:W-:Y:S07]  /*4680*/  LDSM.16.M88.4 R88, [R245+0xe000] ;  /* 0x00e00000f558783b */ /* 0x000fee0000000200 */
[C---:B---3--:R-:W-:Y:S08]  /*4690*/  HMMA.16816.F32 R12, R84.reuse, R68, R12 ;  /* 0x00000044540c723c */ /* 0x048ff0000000180c */
[----:B------:R-:W-:Y:S01]  /*46a0*/  HMMA.16816.F32 R16, R84, R70, R16 ;  /* 0x000000465410723c */ /* 0x000fe20000001810 */
[----:B------:R-:W3:Y:S07]  /*46b0*/  LDSM.16.M88.4 R68, [R246+0xe800] ;  /* 0x00e80000f644783b */ /* 0x000eee0000000200 */
[C---:B--2---:R-:W-:Y:S01]  /*46c0*/  HMMA.16816.F32 R4, R92.reuse, R96, R4 ;  /* 0x000000605c04723c */ /* 0x044fe20000001804 */
[----:B------:R-:W2:Y:S07]  /*46d0*/  LDSM.16.M88.4 R84, [R106+0x2000] ;  /* 0x002000006a54783b */ /* 0x000eae0000000200 */
[C---:B------:R-:W-:Y:S01]  /*46e0*/  HMMA.16816.F32 R8, R92.reuse, R98, R8 ;  /* 0x000000625c08723c */ /* 0x040fe20000001808 */
[----:B------:R-:W-:Y:S07]  /*46f0*/  LDSM.16.M88.4 R96, [R252+0xe000] ;  /* 0x00e00000fc60783b */ /* 0x000fee0000000200 */
[C---:B----4-:R-:W-:Y:S08]  /*4700*/  HMMA.16816.F32 R12, R92.reuse, R72, R12 ;  /* 0x000000485c0c723c */ /* 0x050ff0000000180c */
        /* <DEDUP_REMOVED lines=39> */
[C---:B------:R-:W-:Y:S08]  /*4980*/  HMMA.16816.F32 R8, R92.reuse, R98, R8 ;  /* 0x000000625c08723c */ /* 0x040ff00000001808 */
[C---:B----4-:R-:W-:Y:S01]  /*4990*/  HMMA.16816.F32 R12, R92.reuse, R72, R12 ;  /* 0x000000485c0c723c */ /* 0x050fe2000000180c */
[----:B------:R-:W4:Y:S04]  /*49a0*/  LDL R73, [R1+0x60] ;  /* 0x0000600001497983 */ /* 0x000f280000100800 */
[----:B------:R-:W4:Y:S03]  /*49b0*/  LDL R72, [R1+0x64] ;  /* 0x0000640001487983 */ /* 0x000f260000100800 */
[----:B------:R-:W-:Y:S01]  /*49c0*/  HMMA.16816.F32 R16, R92, R74, R16 ;  /* 0x0000004a5c10723c */ /* 0x000fe20000001810 */
[----:B------:R-:W4:Y:S04]  /*49d0*/  LDL R75, [R1+0x80] ;  /* 0x00008000014b7983 */ /* 0x000f280000100800 */
[----:B------:R-:W4:Y:S03]  /*49e0*/  LDL R74, [R1+0x84] ;  /* 0x00008400014a7983 */ /* 0x000f260000100800 */
[C---:B-1----:R-:W-:Y:S08]  /*49f0*/  HMMA.16816.F32 R4, R76.reuse, R80, R4 ;  /* 0x000000504c04723c */ /* 0x042ff00000001804 */
[C---:B------:R-:W-:Y:S08]  /*4a00*/  HMMA.16816.F32 R8, R76.reuse, R82, R8 ;  /* 0x000000524c08723c */ /* 0x040ff00000001808 */
[C---:B---3--:R-:W-:Y:S08]  /*4a10*/  HMMA.16816.F32 R12, R76.reuse, R68, R12 ;  /* 0x000000444c0c723c */ /* 0x048ff0000000180c */
[----:B------:R-:W-:Y:S01]  /*4a20*/  HMMA.16816.F32 R16, R76, R70, R16 ;  /* 0x000000464c10723c */ /* 0x000fe20000001810 */
[----:B------:R-:W1:Y:S07]  /*4a30*/  LDSM.16.M88.4 R68, [R244+0x10800] ;  /* 0x01080000f444783b */ /* 0x000e6e0000000200 */
[C---:B--2---:R-:W-:Y:S08]  /*4a40*/  HMMA.16816.F32 R4, R84.reuse, R88, R4 ;  /* 0x000000585404723c */ /* 0x044ff00000001804 */
[C---:B------:R-:W-:Y:S11]  /*4a50*/  HMMA.16816.F32 R8, R84.reuse, R90, R8 ;  /* 0x0000005a5408723c */ /* 0x040ff60000001808 */
[----:B------:R-:W-:Y:S05]  /*4a60*/  @!UPT UIADD3 URZ, URZ, URZ, URZ ;  /* 0x0000003f3f3ff290 */ /* 0x000fea000fffe03f */
[----:B------:R-:W-:Y:S02]  /*4a70*/  FMUL.FTZ R4, R4, c[0x0][0x2ec] ;  /* 0x0000bb0004047a20 */ /* 0x000fe40000410000 */
[----:B------:R-:W-:Y:S02]  /*4a80*/  FMUL.FTZ R7, R7, c[0x0][0x2ec] ;  /* 0x0000bb0007077a20 */ /* 0x000fe40000410000 */
[----:B------:R2:W3:Y:S01]  /*4a90*/  MUFU.TANH R83, R4 ;  /* 0x0000000400537308 */ /* 0x0004e20000002400 */
[----:B------:R-:W-:Y:S02]  /*4aa0*/  FMUL.FTZ R6, R6, c[0x0][0x2ec] ;  /* 0x0000bb0006067a20 */ /* 0x000fe40000410000 */
[----:B------:R-:W-:Y:S01]  /*4ab0*/  FMUL.FTZ R5, R5, c[0x0][0x2ec] ;  /* 0x0000bb0005057a20 */ /* 0x000fe20000410000 */
[C---:B-1----:R-:W-:Y:S03]  /*4ac0*/  HMMA.16816.F32 R12, R84.reuse, R68, R12 ;  /* 0x00000044540c723c */ /* 0x042fe6000000180c */
[----:B------:R-:W-:Y:S03]  /*4ad0*/  FMUL.FTZ R8, R8, c[0x0][0x2ec] ;  /* 0x0000bb0008087a20 */ /* 0x000fe60000410000 */
[----:B------:R-:W-:Y:S01]  /*4ae0*/  MUFU.TANH R90, R7 ;  /* 0x00000007005a7308 */ /* 0x000fe20000002400 */
[----:B------:R-:W-:Y:S01]  /*4af0*/  FMUL.FTZ R10, R10, c[0x0][0x2ec] ;  /* 0x0000bb000a0a7a20 */ /* 0x000fe20000410000 */
[----:B------:R-:W-:Y:S04]  /*4b00*/  HMMA.16816.F32 R16, R84, R70, R16 ;  /* 0x000000465410723c */ /* 0x000fe80000001810 */
[----:B------:R-:W-:Y:S02]  /*4b10*/  FMUL.FTZ R9, R9, c[0x0][0x2ec] ;  /* 0x0000bb0009097a20 */ /* 0x000fe40000410000 */
[----:B------:R-:W-:Y:S02]  /*4b20*/  FMUL.FTZ R11, R11, c[0x0][0x2ec] ;  /* 0x0000bb000b0b7a20 */ /* 0x000fe40000410000 */
[----:B------:R-:W-:Y:S01]  /*4b30*/  MUFU.TANH R80, R8 ;  /* 0x0000000800507308 */ /* 0x000fe20000002400 */
[----:B--2---:R-:W-:Y:S07]  /*4b40*/  MOV R4, UR20 ;  /* 0x0000001400047c02 */ /* 0x004fee0008000f00 */
[----:B------:R-:W-:Y:S02]  /*4b50*/  FMUL.FTZ R12, R12, c[0x0][0x2ec] ;  /* 0x0000bb000c0c7a20 */ /* 0x000fe40000410000 */
[----:B------:R-:W-:Y:S01]  /*4b60*/  MUFU.TANH R91, R6 ;  /* 0x00000006005b7308 */ /* 0x000fe20000002400 */
[----:B------:R-:W-:Y:S02]  /*4b70*/  FMUL.FTZ R13, R13, c[0x0][0x2ec] ;  /* 0x0000bb000d0d7a20 */ /* 0x000fe40000410000 */
[----:B------:R-:W-:Y:S02]  /*4b80*/  FMUL.FTZ R14, R14, c[0x0][0x2ec] ;  /* 0x0000bb000e0e7a20 */ /* 0x000fe40000410000 */
[----:B------:R-:W-:Y:S02]  /*4b90*/  FMUL.FTZ R15, R15, c[0x0][0x2ec] ;  /* 0x0000bb000f0f7a20 */ /* 0x000fe40000410000 */
[----:B------:R-:W-:Y:S02]  /*4ba0*/  FMUL.FTZ R16, R16, c[0x0][0x2ec] ;  /* 0x0000bb0010107a20 */ /* 0x000fe40000410000 */
[----:B------:R-:W-:Y:S01]  /*4bb0*/  FMUL.FTZ R17, R17, c[0x0][0x2ec] ;  /* 0x0000bb0011117a20 */ /* 0x000fe20000410000 */
[----:B------:R3:W1:Y:S01]  /*4bc0*/  MUFU.TANH R81, R5 ;  /* 0x0000000500517308 */ /* 0x0006620000002400 */
[----:B------:R-:W-:Y:S02]  /*4bd0*/  FMUL.FTZ R18, R18, c[0x0][0x2ec] ;  /* 0x0000bb0012127a20 */ /* 0x000fe40000410000 */
[----:B------:R-:W-:Y:S07]  /*4be0*/  FMUL.FTZ R19, R19, c[0x0][0x2ec] ;  /* 0x0000bb0013137a20 */ /* 0x000fee0000410000 */
[----:B------:R-:W-:Y:S10]  /*4bf0*/  MUFU.TANH R89, R10 ;  /* 0x0000000a00597308 */ /* 0x000ff40000002400 */
[----:B------:R-:W2:Y:S01]  /*4c00*/  MUFU.TANH R79, R9 ;  /* 0x00000009004f7308 */ /* 0x000ea20000002400 */
[----:B---3--:R-:W-:Y:S09]  /*4c10*/  MOV R5, R83 ;  /* 0x0000005300057202 */ /* 0x008ff20000000f00 */
[----:B------:R-:W-:Y:S10]  /*4c20*/  MUFU.TANH R82, R12 ;  /* 0x0000000c00527308 */ /* 0x000ff40000002400 */
[----:B------:R3:W1:Y:S10]  /*4c30*/  MUFU.TANH R88, R11 ;  /* 0x0000000b00587308 */ /* 0x0006740000002400 */
[----:B------:R-:W1:Y:S10]  /*4c40*/  MUFU.TANH R78, R13 ;  /* 0x0000000d004e7308 */ /* 0x000e740000002400 */
[----:B------:R-:W1:Y:S10]  /*4c50*/  MUFU.TANH R87, R14 ;  /* 0x0000000e00577308 */ /* 0x000e740000002400 */
[----:B------:R-:W1:Y:S10]  /*4c60*/  MUFU.TANH R86, R15 ;  /* 0x0000000f00567308 */ /* 0x000e740000002400 */
[----:B------:R-:W1:Y:S10]  /*4c70*/  MUFU.TANH R77, R16 ;  /* 0x00000010004d7308 */ /* 0x000e740000002400 */
[----:B------:R-:W1:Y:S10]  /*4c80*/  MUFU.TANH R76, R17 ;  /* 0x00000011004c7308 */ /* 0x000e740000002400 */
[----:B------:R-:W1:Y:S10]  /*4c90*/  MUFU.TANH R85, R18 ;  /* 0x0000001200557308 */ /* 0x000e740000002400 */
[----:B------:R-:W-:Y:S01]  /*4ca0*/  MUFU.TANH R84, R19 ;  /* 0x0000001300547308 */ /* 0x000fe20000002400 */
[C---:B----4-:R-:W-:Y:S01]  /*4cb0*/  FMUL.FTZ R6, R73.reuse, 1.4426950216293334961 ;  /* 0x3fb8aa3b49067820 */ /* 0x050fe20000410000 */
[----:B------:R-:W-:Y:S02]  /*4cc0*/  FSETP.NEU.FTZ.AND P1, PT, R73, -INF , PT ;  /* 0xff8000004900780b */ /* 0x000fe40003f3d000 */
[----:B------:R-:W4:Y:S01]  /*4cd0*/  LDL R73, [R1+0x74] ;  /* 0x0000740001497983 */ /* 0x000f220000100800 */
[----:B---3--:R-:W-:Y:S01]  /*4ce0*/  FMUL.FTZ R11, R72, 1.4426950216293334961 ;  /* 0x3fb8aa3b480b7820 */ /* 0x008fe20000410000 */
[----:B------:R-:W-:Y:S02]  /*4cf0*/  FSEL R6, R6, RZ, P1 ;  /* 0x000000ff06067208 */ /* 0x000fe40000800000 */
[----:B------:R-:W-:Y:S02]  /*4d00*/  @!P0 IADD3 R7, R75, UR11, RZ ;  /* 0x0000000b4b078c10 */ /* 0x000fe4000fffe0ff */
[----:B------:R-:W-:Y:S02]  /*4d10*/  @!P0 LEA R4, R4, R74, 0x6 ;  /* 0x0000004a04048211 */ /* 0x000fe400078e30ff */
[----:B------:R-:W-:Y:S02]  /*4d20*/  @!P0 IMNMX R8, R7, UR16, PT ;  /* 0x0000001007088c17 */ /* 0x000fe4000b800200 */
[C---:B------:R-:W-:Y:S02]  /*4d30*/  @!P0 IADD3 R10, R4.reuse, 0x1, RZ ;  /* 0x00000001040a8810 */ /* 0x040fe40007ffe0ff */
[-C--:B------:R-:W-:Y:S02]  /*4d40*/  @!P0 ISETP.GE.AND P2, PT, R4, R8.reuse, PT ;  /* 0x000000080400820c */ /* 0x080fe40003f46270 */
[----:B------:R-:W-:Y:S02]  /*4d50*/  @!P0 ISETP.GE.AND P1, PT, R10, R8, PT ;  /* 0x000000080a00820c */ /* 0x000fe40003f26270 */
[----:B------:R-:W-:Y:S02]  /*4d60*/  @!P0 FSEL R5, R83, -INF , !P2 ;  /* 0xff80000053058808 */ /* 0x000fe40005000000 */
[----:B------:R-:W-:Y:S03]  /*4d70*/  @!P0 IADD3 R7, R7, 0x8, RZ ;  /* 0x0000000807078810 */ /* 0x000fe60007ffe0ff */
[--C-:B------:R-:W-:Y:S01]  /*4d80*/  FFMA.FTZ R9, R5, c[0x0][0x23c], -R6.reuse ;  /* 0x00008f0005097a23 */ /* 0x100fe20000010806 */
[----:B-1----:R-:W-:Y:S02]  /*4d90*/  MOV R5, R81 ;  /* 0x0000005100057202 */ /* 0x002fe40000000f00 */
[----:B------:R-:W-:Y:S01]  /*4da0*/  @!P0 FSEL R5, R81, -INF , !P1 ;  /* 0xff80000051058808 */ /* 0x000fe20004800000 */
[----:B------:R1:W-:Y:S01]  /*4db0*/  MUFU.EX2 R99, R9 ;  /* 0x0000000900637308 */ /* 0x0003e20000000800 */
[----:B------:R-:W-:Y:S02]  /*4dc0*/  @!P0 IMNMX R7, R7, UR16, PT ;  /* 0x0000001007078c17 */ /* 0x000fe4000b800200 */
[----:B------:R-:W-:Y:S01]  /*4dd0*/  FSETP.NEU.FTZ.AND P1, PT, R72, -INF , PT ;  /* 0xff8000004800780b */ /* 0x000fe20003f3d000 */
[--C-:B------:R-:W-:Y:S01]  /*4de0*/  FFMA.FTZ R12, R5, c[0x0][0x23c], -R6.reuse ;  /* 0x00008f00050c7a23 */ /* 0x100fe20000010806 */
[-C--:B------:R-:W-:Y:S01]  /*4df0*/  @!P0 ISETP.GE.AND P2, PT, R4, R7.reuse, PT ;  /* 0x000000070400820c */ /* 0x080fe20003f46270 */
[----:B------:R-:W3:Y:S01]  /*4e00*/  LDL R72, [R1+0x70] ;  /* 0x0000700001487983 */ /* 0x000ee20000100800 */
[----:B------:R-:W-:Y:S02]  /*4e10*/  FSEL R5, R11, RZ, P1 ;  /* 0x000000ff0b057208 */ /* 0x000fe40000800000 */
[----:B------:R-:W-:Y:S01]  /*4e20*/  @!P0 ISETP.GE.AND P1, PT, R10, R7, PT ;  /* 0x000000070a00820c */ /* 0x000fe20003f26270 */
[----:B------:R2:W-:Y:S01]  /*4e30*/  MUFU.EX2 R97, R12 ;  /* 0x0000000c00617308 */ /* 0x0005e20000000800 */
[----:B------:R-:W-:Y:S02]  /*4e40*/  @!P0 IADD3 R11, R4, 0x8, RZ ;  /* 0x00000008040b8810 */ /* 0x000fe40007ffe0ff */
[----:B-1----:R-:W-:Y:S02]  /*4e50*/  MOV R9, R91 ;  /* 0x0000005b00097202 */ /* 0x002fe40000000f00 */
[----:B------:R-:W-:Y:S05]  /*4e60*/  @!P0 FSEL R9, R91, -INF , !P2 ;  /* 0xff8000005b098808 */ /* 0x000fea0005000000 */
[--C-:B------:R-:W-:Y:S01]  /*4e70*/  FFMA.FTZ R10, R9, c[0x0][0x23c], -R5.reuse ;  /* 0x00008f00090a7a23 */ /* 0x100fe20000010805 */
[----:B------:R-:W-:Y:S02]  /*4e80*/  MOV R9, R90 ;  /* 0x0000005a00097202 */ /* 0x000fe40000000f00 */
[----:B------:R-:W-:Y:S01]  /*4e90*/  @!P0 FSEL R9, R90, -INF , !P1 ;  /* 0xff8000005a098808 */ /* 0x000fe20004800000 */
[----:B------:R1:W-:Y:S01]  /*4ea0*/  MUFU.EX2 R251, R10 ;  /* 0x0000000a00fb7308 */ /* 0x0003e20000000800 */
[----:B------:R-:W-:Y:S03]  /*4eb0*/  @!P0 ISETP.GE.AND P1, PT, R11, R8, PT ;  /* 0x000000080b00820c */ /* 0x000fe60003f26270 */
[--C-:B--2---:R-:W-:Y:S01]  /*4ec0*/  FFMA.FTZ R12, R9, c[0x0][0x23c], -R5.reuse ;  /* 0x00008f00090c7a23 */ /* 0x104fe20000010805 */
[----:B------:R-:W-:Y:S02]  /*4ed0*/  MOV R9, R80 ;  /* 0x0000005000097202 */ /* 0x000fe40000000f00 */
[----:B------:R-:W-:Y:S03]  /*4ee0*/  @!P0 FSEL R9, R80, -INF , !P1 ;  /* 0xff80000050098808 */ /* 0x000fe60004800000 */
[----:B------:R2:W-:Y:S01]  /*4ef0*/  MUFU.EX2 R249, R12 ;  /* 0x0000000c00f97308 */ /* 0x0005e20000000800 */
[----:B-1----:R-:W-:Y:S04]  /*4f00*/  @!P0 IADD3 R10, R4, 0x9, RZ ;  /* 0x00000009040a8810 */ /* 0x002fe80007ffe0ff */
[C---:B------:R-:W-:Y:S01]  /*4f10*/  @!P0 ISETP.GE.AND P1, PT, R10.reuse, R8, PT ;  /* 0x000000080a00820c */ /* 0x040fe20003f26270 */
[--C-:B--2---:R-:W-:Y:S01]  /*4f20*/  FFMA.FTZ R12, R9, c[0x0][0x23c], -R6.reuse ;  /* 0x00008f00090c7a23 */ /* 0x104fe20000010806 */
[----:B------:R-:W-:Y:S02]  /*4f30*/  MOV R9, R79 ;  /* 0x0000004f00097202 */ /* 0x000fe40000000f00 */
[----:B------:R-:W-:Y:S01]  /*4f40*/  @!P0 FSEL R9, R79, -INF , !P1 ;  /* 0xff8000004f098808 */ /* 0x000fe20004800000 */
[----:B------:R1:W-:Y:S01]  /*4f50*/  MUFU.EX2 R96, R12 ;  /* 0x0000000c00607308 */ /* 0x0003e20000000800 */
[----:B------:R-:W-:Y:S03]  /*4f60*/  @!P0 ISETP.GE.AND P1, PT, R11, R7, PT ;  /* 0x000000070b00820c */ /* 0x000fe60003f26270 */
[--C-:B------:R-:W-:Y:S01]  /*4f70*/  FFMA.FTZ R11, R9, c[0x0][0x23c], -R6.reuse ;  /* 0x00008f00090b7a23 */ /* 0x100fe20000010806 */
[----:B------:R-:W-:Y:S02]  /*4f80*/  MOV R9, R89 ;  /* 0x0000005900097202 */ /* 0x000fe40000000f00 */
[----:B------:R-:W-:Y:S02]  /*4f90*/  @!P0 FSEL R9, R89, -INF , !P1 ;  /* 0xff80000059098808 */ /* 0x000fe40004800000 */
[-C--:B------:R-:W-:Y:S01]  /*4fa0*/  @!P0 ISETP.GE.AND P1, PT, R10, R7.reuse, PT ;  /* 0x000000070a00820c */ /* 0x080fe20003f26270 */
[----:B------:R2:W-:Y:S02]  /*4fb0*/  MUFU.EX2 R94, R11 ;  /* 0x0000000b005e7308 */ /* 0x0005e40000000800 */
[--C-:B------:R-:W-:Y:S01]  /*4fc0*/  FFMA.FTZ R10, R9, c[0x0][0x23c], -R5.reuse ;  /* 0x00008f00090a7a23 */ /* 0x100fe20000010805 */
[----:B------:R-:W-:Y:S02]  /*4fd0*/  MOV R9, R88 ;  /* 0x0000005800097202 */ /* 0x000fe40000000f00 */
[----:B------:R-:W-:Y:S05]  /*4fe0*/  @!P0 FSEL R9, R88, -INF , !P1 ;  /* 0xff80000058098808 */ /* 0x000fea0004800000 */
[----:B------:R2:W-:Y:S01]  /*4ff0*/  MUFU.EX2 R248, R10 ;  /* 0x0000000a00f87308 */ /* 0x0005e20000000800 */
[--C-:B-1----:R-:W-:Y:S01]  /*5000*/  FFMA.FTZ R12, R9, c[0x0][0x23c], -R5.reuse ;  /* 0x00008f00090c7a23 */ /* 0x102fe20000010805 */
[----:B------:R-:W-:Y:S08]  /*5010*/  MOV R9, R82 ;  /* 0x0000005200097202 */ /* 0x000ff00000000f00 */
[----:B------:R1:W-:Y:S01]  /*5020*/  MUFU.EX2 R246, R12 ;  /* 0x0000000c00f67308 */ /* 0x0003e20000000800 */
[----:B--2---:R-:W-:Y:S04]  /*5030*/  @!P0 IADD3 R11, R4, 0x10, RZ ;  /* 0x00000010040b8810 */ /* 0x004fe80007ffe0ff */
[-C--:B------:R-:W-:Y:S04]  /*5040*/  @!P0 ISETP.GE.AND P1, PT, R11, R8.reuse, PT ;  /* 0x000000080b00820c */ /* 0x080fe80003f26270 */
[----:B------:R-:W-:Y:S02]  /*5050*/  @!P0 FSEL R9, R82, -INF , !P1 ;  /* 0xff80000052098808 */ /* 0x000fe40004800000 */
[----:B------:R-:W-:Y:S04]  /*5060*/  @!P0 IADD3 R10, R4, 0x11, RZ ;  /* 0x00000011040a8810 */ /* 0x000fe80007ffe0ff */
[----:B------:R-:W-:Y:S01]  /*5070*/  @!P0 ISETP.GE.AND P1, PT, R10, R8, PT ;  /* 0x000000080a00820c */ /* 0x000fe20003f26270 */
[--C-:B-1----:R-:W-:Y:S01]  /*5080*/  FFMA.FTZ R12, R9, c[0x0][0x23c], -R6.reuse ;  /* 0x00008f00090c7a23 */ /* 0x102fe20000010806 */
[----:B------:R-:W-:Y:S02]  /*5090*/  MOV R9, R78 ;  /* 0x0000004e00097202 */ /* 0x000fe40000000f00 */
[----:B------:R-:W-:Y:S01]  /*50a0*/  @!P0 FSEL R9, R78, -INF , !P1 ;  /* 0xff8000004e098808 */ /* 0x000fe20004800000 */
[----:B------:R1:W-:Y:S01]  /*50b0*/  MUFU.EX2 R98, R12 ;  /* 0x0000000c00627308 */ /* 0x0003e20000000800 */
[----:B------:R-:W-:Y:S03]  /*50c0*/  @!P0 ISETP.GE.AND P1, PT, R11, R7, PT ;  /* 0x000000070b00820c */ /* 0x000fe60003f26270 */
[--C-:B------:R-:W-:Y:S01]  /*50d0*/  FFMA.FTZ R11, R9, c[0x0][0x23c], -R6.reuse ;  /* 0x00008f00090b7a23 */ /* 0x100fe20000010806 */
[----:B------:R-:W-:Y:S02]  /*50e0*/  MOV R9, R87 ;  /* 0x0000005700097202 */ /* 0x000fe40000000f00 */
[----:B------:R-:W-:Y:S02]  /*50f0*/  @!P0 FSEL R9, R87, -INF , !P1 ;  /* 0xff80000057098808 */ /* 0x000fe40004800000 */
[----:B------:R-:W-:Y:S01]  /*5100*/  @!P0 ISETP.GE.AND P1, PT, R10, R7, PT ;  /* 0x000000070a00820c */ /* 0x000fe20003f26270 */
[----:B------:R2:W2:Y:S02]  /*5110*/  MUFU.EX2 R95, R11 ;  /* 0x0000000b005f7308 */ /* 0x0004a40000000800 */
[--C-:B------:R-:W-:Y:S01]  /*5120*/  FFMA.FTZ R10, R9, c[0x0][0x23c], -R5.reuse ;  /* 0x00008f00090a7a23 */ /* 0x100fe20000010805 */
[----:B------:R-:W-:Y:S02]  /*5130*/  MOV R9, R86 ;  /* 0x0000005600097202 */ /* 0x000fe40000000f00 */
[----:B------:R-:W-:Y:S05]  /*5140*/  @!P0 FSEL R9, R86, -INF , !P1 ;  /* 0xff80000056098808 */ /* 0x000fea0004800000 */
[----:B------:R2:W-:Y:S01]  /*5150*/  MUFU.EX2 R250, R10 ;  /* 0x0000000a00fa7308 */ /* 0x0005e20000000800 */
[--C-:B-1----:R-:W-:Y:S01]  /*5160*/  FFMA.FTZ R12, R9, c[0x0][0x23c], -R5.reuse ;  /* 0x00008f00090c7a23 */ /* 0x102fe20000010805 */
[----:B------:R-:W-:Y:S08]  /*5170*/  MOV R9, R77 ;  /* 0x0000004d00097202 */ /* 0x000ff00000000f00 */
[----:B------:R-:W1:Y:S01]  /*5180*/  MUFU.EX2 R247, R12 ;  /* 0x0000000c00f77308 */ /* 0x000e620000000800 */
[C---:B--2---:R-:W-:Y:S04]  /*5190*/  @!P0 IADD3 R11, R4.reuse, 0x18, RZ ;  /* 0x00000018040b8810 */ /* 0x044fe80007ffe0ff */
[----:B------:R-:W-:Y:S04]  /*51a0*/  @!P0 ISETP.GE.AND P1, PT, R11, R8, PT ;  /* 0x000000080b00820c */ /* 0x000fe80003f26270 */
[----:B------:R-:W-:Y:S02]  /*51b0*/  @!P0 FSEL R9, R77, -INF , !P1 ;  /* 0xff8000004d098808 */ /* 0x000fe40004800000 */
[----:B------:R-:W-:Y:S02]  /*51c0*/  @!P0 IADD3 R10, R4, 0x19, RZ ;  /* 0x00000019040a8810 */ /* 0x000fe40007ffe0ff */
[----:B------:R-:W-:Y:S02]  /*51d0*/  MOV R4, R76 ;  /* 0x0000004c00047202 */ /* 0x000fe40000000f00 */
[----:B------:R-:W-:Y:S01]  /*51e0*/  @!P0 ISETP.GE.AND P1, PT, R10, R8, PT ;  /* 0x000000080a00820c */ /* 0x000fe20003f26270 */
[--C-:B------:R-:W-:Y:S03]  /*51f0*/  FFMA.FTZ R8, R9, c[0x0][0x23c], -R6.reuse ;  /* 0x00008f0009087a23 */ /* 0x100fe60000010806 */
[----:B------:R-:W-:Y:S01]  /*5200*/  @!P0 FSEL R4, R76, -INF , !P1 ;  /* 0xff8000004c048808 */ /* 0x000fe20004800000 */
[----:B------:R2:W-:Y:S01]  /*5210*/  MUFU.EX2 R93, R8 ;  /* 0x00000008005d7308 */ /* 0x0005e20000000800 */
[----:B------:R-:W-:Y:S03]  /*5220*/  @!P0 ISETP.GE.AND P1, PT, R11, R7, PT ;  /* 0x000000070b00820c */ /* 0x000fe60003f26270 */
[----:B------:R-:W-:Y:S01]  /*5230*/  FFMA.FTZ R6, R4, c[0x0][0x23c], -R6 ;  /* 0x00008f0004067a23 */ /* 0x000fe20000010806 */
[----:B------:R-:W-:Y:S02]  /*5240*/  MOV R4, R85 ;  /* 0x0000005500047202 */ /* 0x000fe40000000f00 */
[----:B------:R-:W-:Y:S02]  /*5250*/  @!P0 FSEL R4, R85, -INF , !P1 ;  /* 0xff80000055048808 */ /* 0x000fe40004800000 */
[----:B------:R-:W-:Y:S01]  /*5260*/  @!P0 ISETP.GE.AND P1, PT, R10, R7, PT ;  /* 0x000000070a00820c */ /* 0x000fe20003f26270 */
[----:B------:R1:W1:Y:S01]  /*5270*/  MUFU.EX2 R92, R6 ;  /* 0x00000006005c7308 */ /* 0x0002620000000800 */
[----:B------:R-:W-:Y:S02]  /*5280*/  F2FP.PACK_AB R7, R95, R98 ;  /* 0x000000625f07723e */ /* 0x000fe400000000ff */
[----:B--2---:R-:W-:Y:S01]  /*5290*/  F2FP.PACK_AB R8, R246, R248 ;  /* 0x000000f8f608723e */ /* 0x004fe200000000ff */
[--C-:B-1----:R-:W-:Y:S01]  /*52a0*/  FFMA.FTZ R6, R4, c[0x0][0x23c], -R5.reuse ;  /* 0x00008f0004067a23 */ /* 0x102fe20000010805 */
[----:B------:R-:W-:Y:S02]  /*52b0*/  MOV R4, R84 ;  /* 0x0000005400047202 */ /* 0x000fe40000000f00 */
[----:B------:R-:W-:Y:S03]  /*52c0*/  @!P0 FSEL R4, R84, -INF , !P1 ;  /* 0xff80000054048808 */ /* 0x000fe60004800000 */
[----:B------:R1:W-:Y:S02]  /*52d0*/  MUFU.EX2 R245, R6 ;  /* 0x0000000600f57308 */ /* 0x0003e40000000800 */
[----:B------:R-:W-:Y:S01]  /*52e0*/  FFMA.FTZ R5, R4, c[0x0][0x23c], -R5 ;  /* 0x00008f0004057a23 */ /* 0x000fe20000010805 */
[----:B------:R-:W-:Y:S07]  /*52f0*/  F2FP.PACK_AB R4, R94, R96 ;  /* 0x000000605e04723e */ /* 0x000fee00000000ff */
[----:B------:R2:W2:Y:S01]  /*5300*/  MUFU.EX2 R244, R5 ;  /* 0x0000000500f47308 */ /* 0x0004a20000000800 */
[----:B-1----:R-:W-:Y:S05]  /*5310*/  F2FP.PACK_AB R6, R97, R99 ;  /* 0x000000636106723e */ /* 0x002fea00000000ff */
[----:B------:R1:W-:Y:S01]  /*5320*/  STS [R103+0x14000], R6 ;  /* 0x0140000667007388 */ /* 0x0003e20000000800 */
[----:B--2---:R-:W-:Y:S05]  /*5330*/  F2FP.PACK_AB R5, R249, R251 ;  /* 0x000000fbf905723e */ /* 0x004fea00000000ff */
[----:B------:R2:W-:Y:S04]  /*5340*/  STS [R103+0x14400], R5 ;  /* 0x0144000567007388 */ /* 0x0005e80000000800 */
[----:B------:R2:W-:Y:S04]  /*5350*/  STS [R102+0x14000], R4 ;  /* 0x0140000466007388 */ /* 0x0005e80000000800 */
[----:B------:R-:W-:Y:S01]  /*5360*/  STS [R102+0x14400], R8 ;  /* 0x0144000866007388 */ /* 0x000fe20000000800 */
[----:B----4-:R-:W-:Y:S03]  /*5370*/  IADD3 R74, P0, R73, UR10, RZ ;  /* 0x0000000a494a7c10 */ /* 0x010fe6000ff1e0ff */
[----:B------:R-:W-:Y:S01]  /*5380*/  STS [R101+0x14000], R7 ;  /* 0x0140000765007388 */ /* 0x000fe20000000800 */
[----:B-1----:R-:W-:Y:S05]  /*5390*/  F2FP.PACK_AB R6, R247, R250 ;  /* 0x000000faf706723e */ /* 0x002fea00000000ff */
[----:B------:R-:W-:Y:S01]  /*53a0*/  STS [R101+0x14400], R6 ;  /* 0x0144000665007388 */ /* 0x000fe20000000800 */
[----:B--2---:R-:W-:Y:S02]  /*53b0*/  F2FP.PACK_AB R5, R92, R93 ;  /* 0x0000005d5c05723e */ /* 0x004fe400000000ff */
[----:B------:R-:W-:Y:S03]  /*53c0*/  F2FP.PACK_AB R4, R244, R245 ;  /* 0x000000f5f404723e */ /* 0x000fe600000000ff */
[----:B------:R-:W-:Y:S04]  /*53d0*/  STS [R100+0x14000], R5 ;  /* 0x0140000564007388 */ /* 0x000fe80000000800 */
[----:B------:R-:W-:Y:S04]  /*53e0*/  STS [R100+0x14400], R4 ;  /* 0x0144000464007388 */ /* 0x000fe80000000800 */
[----:B------:R-:W1:Y:S01]  /*53f0*/  LDSM.16.M88.4 R16, [R107+0x6000] ;  /* 0x006000006b10783b */ /* 0x000e620000000200 */
[----:B---3--:R-:W-:Y:S07]  /*5400*/  IADD3.X R75, R72, UR9, RZ, P0, !PT ;  /* 0x00000009484b7c10 */ /* 0x008fee00087fe4ff */
[----:B------:R-:W2:Y:S01]  /*5410*/  LDSM.16.M88.4 R68, [R106+0x6000] ;  /* 0x006000006a44783b */ /* 0x000ea20000000200 */
[----:B------:R-:W-:Y:S07]  /*5420*/  PLOP3.LUT P0, PT, PT, PT, UP0, 0x80, 0x0 ;  /* 0x000000000000781c */ /* 0x000fee0003f0f008 */
[----:B------:R-:W3:Y:S04]  /*5430*/  LDG.E R73, [R74.64] ;  /* 0x000000044a497981 */ /* 0x000ee8000c1e1900 */
[----:B------:R-:W4:Y:S01]  /*5440*/  LDG.E R72, [R74.64+0x20] ;  /* 0x000020044a487981 */ /* 0x000f22000c1e1900 */
        /* <DEDUP_REMOVED lines=38> */
[----:B------:R1:W2:Y:S08]  /*56b0*/  LDSM.16.M88.4 R68, [R107+0xa000] ;  /* 0x00a000006b44783b */ /* 0x0002b00000000200 */
[----:B-1----:R1:W5:Y:S01]  /*56c0*/  LDL.LU R107, [R1+0xa8] ;  /* 0x0000a800016b7983 */ /* 0x0023620000300800 */
[C---:B--2---:R-:W-:Y:S08]  /*56d0*/  HMMA.16816.F32 R4, R68.reuse, R212, R4 ;  /* 0x000000d44404723c */ /* 0x044ff00000001804 */
[C---:B------:R-:W-:Y:S08]  /*56e0*/  HMMA.16816.F32 R8, R68.reuse, R214, R8 ;  /* 0x000000d64408723c */ /* 0x040ff00000001808 */
[C---:B------:R-:W-:Y:S08]  /*56f0*/  HMMA.16816.F32 R12, R68.reuse, R216, R12 ;  /* 0x000000d8440c723c */ /* 0x040ff0000000180c */
[----:B------:R-:W-:Y:S01]  /*5700*/  HMMA.16816.F32 R16, R68, R218, R16 ;  /* 0x000000da4410723c */ /* 0x000fe20000001810 */
[----:B------:R2:W1:Y:S08]  /*5710*/  LDSM.16.M88.4 R68, [R106+0xa000] ;  /* 0x00a000006a44783b */ /* 0x0004700000000200 */
[----:B--2---:R2:W5:Y:S01]  /*5720*/  LDL.LU R106, [R1+0xa4] ;  /* 0x0000a400016a7983 */ /* 0x0045620000300800 */
        /* <DEDUP_REMOVED lines=15> */
[----:B------:R-:W-:Y:S04]  /*5820*/  HMMA.16816.F32 R16, R68, R242, R16 ;  /* 0x000000f24410723c */ /* 0x000fe80000001810 */
[C---:B---3--:R-:W-:Y:S02]  /*5830*/  FADD.FTZ R4, -R73.reuse, R4 ;  /* 0x0000000449047221 */ /* 0x048fe40000010100 */
[----:B------:R-:W-:Y:S02]  /*5840*/  FADD.FTZ R5, -R73, R5 ;  /* 0x0000000549057221 */ /* 0x000fe40000010100 */
[----:B------:R-:W-:Y:S01]  /*5850*/  FMUL.FTZ R68, R99, R4 ;  /* 0x0000000463447220 */ /* 0x000fe20000410000 */
[----:B------:R-:W-:Y:S03]  /*5860*/  MOV R99, c[0x0][0x22c] ;  /* 0x00008b0000637a02 */ /* 0x000fe60000000f00 */
[----:B------:R-:W-:Y:S02]  /*5870*/  FFMA.FTZ R4, -R83, R83, 1 ;  /* 0x3f80000053047423 */ /* 0x000fe40000010153 */
[----:B------:R-:W-:Y:S02]  /*5880*/  FMUL.FTZ R69, R97, R5 ;  /* 0x0000000561457220 */ /* 0x000fe40000410000 */
[----:B------:R-:W-:Y:S02]  /*5890*/  FFMA.FTZ R5, -R81, R81, 1 ;  /* 0x3f80000051057423 */ /* 0x000fe40000010151 */
[----:B------:R-:W-:Y:S02]  /*58a0*/  FADD.FTZ R70, -R73, R8 ;  /* 0x0000000849467221 */ /* 0x000fe40000010100 */
[----:B------:R-:W-:Y:S02]  /*58b0*/  FMUL.FTZ R8, R4, c[0x0][0x2ec] ;  /* 0x0000bb0004087a20 */ /* 0x000fe40000410000 */
[----:B------:R-:W-:Y:S02]  /*58c0*/  FMUL.FTZ R4, R5, c[0x0][0x2ec] ;  /* 0x0000bb0005047a20 */ /* 0x000fe40000410000 */
[----:B------:R-:W-:Y:S02]  /*58d0*/  FMUL.FTZ R8, R68, R8 ;  /* 0x0000000844087220 */ /* 0x000fe40000410000 */
[----:B------:R-:W-:Y:S02]  /*58e0*/  FMUL.FTZ R4, R69, R4 ;  /* 0x0000000445047220 */ /* 0x000fe40000410000 */
[----:B------:R-:W-:Y:S02]  /*58f0*/  FADD.FTZ R9, -R73, R9 ;  /* 0x0000000949097221 */ /* 0x000fe40000010100 */
[----:B------:R-:W-:Y:S01]  /*5900*/  FFMA.FTZ R5, -R80, R80, 1 ;  /* 0x3f80000050057423 */ /* 0x000fe20000010150 */
[----:B------:R-:W-:Y:S01]  /*5910*/  F2FP.PACK_AB R4, R4, R8 ;  /* 0x000000080404723e */ /* 0x000fe200000000ff */
[----:B------:R-:W-:Y:S02]  /*5920*/  FMUL.FTZ R71, R94, R9 ;  /* 0x000000095e477220 */ /* 0x000fe40000410000 */
[----:B------:R-:W-:Y:S02]  /*5930*/  FFMA.FTZ R9, -R79, R79, 1 ;  /* 0x3f8000004f097423 */ /* 0x000fe4000001014f */
[----:B------:R4:W-:Y:S01]  /*5940*/  STS [R103+0x12000], R4 ;  /* 0x0120000467007388 */ /* 0x0009e20000000800 */
[C---:B------:R-:W-:Y:S02]  /*5950*/  FADD.FTZ R12, -R73.reuse, R12 ;  /* 0x0000000c490c7221 */ /* 0x040fe40000010100 */
[----:B------:R-:W-:Y:S02]  /*5960*/  FADD.FTZ R16, -R73, R16 ;  /* 0x0000001049107221 */ /* 0x000fe40000010100 */
[----:B------:R-:W-:Y:S02]  /*5970*/  FMUL.FTZ R70, R96, R70 ;  /* 0x0000004660467220 */ /* 0x000fe40000410000 */
[----:B------:R-:W-:Y:S02]  /*5980*/  FMUL.FTZ R5, R5, c[0x0][0x2ec] ;  /* 0x0000bb0005057a20 */ /* 0x000fe40000410000 */
[----:B------:R-:W-:Y:S02]  /*5990*/  FMUL.FTZ R9, R9, c[0x0][0x2ec] ;  /* 0x0000bb0009097a20 */ /* 0x000fe40000410000 */
[----:B------:R-:W-:Y:S02]  /*59a0*/  FMUL.FTZ R68, R93, R16 ;  /* 0x000000105d447220 */ /* 0x000fe40000410000 */
[----:B------:R-:W-:Y:S02]  /*59b0*/  FFMA.FTZ R16, -R76, R76, 1 ;  /* 0x3f8000004c107423 */ /* 0x000fe4000001014c */
[----:B------:R-:W-:Y:S02]  /*59c0*/  FADD.FTZ R69, -R73, R17 ;  /* 0x0000001149457221 */ /* 0x000fe40000010100 */
[----:B------:R-:W-:Y:S02]  /*59d0*/  FMUL.FTZ R17, R98, R12 ;  /* 0x0000000c62117220 */ /* 0x000fe40000410000 */
[----:B------:R-:W-:Y:S02]  /*59e0*/  FFMA.FTZ R12, -R77, R77, 1 ;  /* 0x3f8000004d0c7423 */ /* 0x000fe4000001014d */
[----:B------:R-:W-:Y:S02]  /*59f0*/  FMUL.FTZ R5, R70, R5 ;  /* 0x0000000546057220 */ /* 0x000fe40000410000 */
[----:B------:R-:W-:Y:S02]  /*5a00*/  FMUL.FTZ R9, R71, R9 ;  /* 0x0000000947097220 */ /* 0x000fe40000410000 */
[----:B------:R-:W-:Y:S02]  /*5a10*/  FMUL.FTZ R69, R92, R69 ;  /* 0x000000455c457220 */ /* 0x000fe40000410000 */
[----:B------:R-:W-:Y:S01]  /*5a20*/  FMUL.FTZ R12, R12, c[0x0][0x2ec] ;  /* 0x0000bb000c0c7a20 */ /* 0x000fe20000410000 */
[----:B------:R-:W-:Y:S01]  /*5a30*/  F2FP.PACK_AB R9, R9, R5 ;  /* 0x000000050909723e */ /* 0x000fe200000000ff */
[----:B------:R-:W-:Y:S02]  /*5a40*/  FMUL.FTZ R16, R16, c[0x0][0x2ec] ;  /* 0x0000bb0010107a20 */ /* 0x000fe40000410000 */
[----:B------:R-:W-:Y:S02]  /*5a50*/  FMUL.FTZ R12, R68, R12 ;  /* 0x0000000c440c7220 */ /* 0x000fe40000410000 */
[----:B------:R-:W-:Y:S02]  /*5a60*/  FMUL.FTZ R5, R69, R16 ;  /* 0x0000001045057220 */ /* 0x000fe40000410000 */
[C---:B----4-:R-:W-:Y:S02]  /*5a70*/  FADD.FTZ R4, -R72.reuse, R7 ;  /* 0x0000000748047221 */ /* 0x050fe40000010100 */
[----:B------:R-:W-:Y:S01]  /*5a80*/  FADD.FTZ R13, -R73, R13 ;  /* 0x0000000d490d7221 */ /* 0x000fe20000010100 */
[----:B------:R-:W-:Y:S01]  /*5a90*/  F2FP.PACK_AB R7, R5, R12 ;  /* 0x0000000c0507723e */ /* 0x000fe200000000ff */
[----:B------:R-:W-:Y:S02]  /*5aa0*/  FADD.FTZ R6, -R72, R6 ;  /* 0x0000000648067221 */ /* 0x000fe40000010100 */
[----:B------:R-:W-:Y:S02]  /*5ab0*/  FFMA.FTZ R5, -R90, R90, 1 ;  /* 0x3f8000005a057423 */ /* 0x000fe4000001015a */
[----:B------:R-:W-:Y:S02]  /*5ac0*/  FMUL.FTZ R12, R249, R4 ;  /* 0x00000004f90c7220 */ /* 0x000fe40000410000 */
[----:B------:R-:W-:Y:S02]  /*5ad0*/  FFMA.FTZ R4, -R91, R91, 1 ;  /* 0x3f8000005b047423 */ /* 0x000fe4000001015b */
[----:B------:R-:W-:Y:S02]  /*5ae0*/  FMUL.FTZ R73, R95, R13 ;  /* 0x0000000d5f497220 */ /* 0x000fe40000410000 */
[----:B------:R-:W-:Y:S02]  /*5af0*/  FFMA.FTZ R13, -R82, R82, 1 ;  /* 0x3f800000520d7423 */ /* 0x000fe40000010152 */
[----:B------:R-:W-:Y:S02]  /*5b00*/  FFMA.FTZ R8, -R78, R78, 1 ;  /* 0x3f8000004e087423 */ /* 0x000fe4000001014e */
[----:B------:R-:W-:Y:S02]  /*5b10*/  FADD.FTZ R16, -R72, R10 ;  /* 0x0000000a48107221 */ /* 0x000fe40000010100 */
[----:B------:R-:W-:Y:S02]  /*5b20*/  FMUL.FTZ R6, R251, R6 ;  /* 0x00000006fb067220 */ /* 0x000fe40000410000 */
[----:B------:R-:W-:Y:S02]  /*5b30*/  FMUL.FTZ R10, R4, c[0x0][0x2ec] ;  /* 0x0000bb00040a7a20 */ /* 0x000fe40000410000 */
[----:B------:R-:W-:Y:S02]  /*5b40*/  FMUL.FTZ R4, R5, c[0x0][0x2ec] ;  /* 0x0000bb0005047a20 */ /* 0x000fe40000410000 */
[----:B------:R-:W-:Y:S02]  /*5b50*/  FMUL.FTZ R8, R8, c[0x0][0x2ec] ;  /* 0x0000bb0008087a20 */ /* 0x000fe40000410000 */
[----:B------:R-:W-:Y:S02]  /*5b60*/  FMUL.FTZ R13, R13, c[0x0][0x2ec] ;  /* 0x0000bb000d0d7a20 */ /* 0x000fe40000410000 */
[----:B------:R-:W-:Y:S02]  /*5b70*/  FMUL.FTZ R10, R6, R10 ;  /* 0x0000000a060a7220 */ /* 0x000fe40000410000 */
[----:B------:R-:W-:Y:S02]  /*5b80*/  FMUL.FTZ R4, R12, R4 ;  /* 0x000000040c047220 */ /* 0x000fe40000410000 */
[----:B------:R-:W-:Y:S02]  /*5b90*/  FMUL.FTZ R8, R73, R8 ;  /* 0x0000000849087220 */ /* 0x000fe40000410000 */
[----:B------:R-:W-:Y:S01]  /*5ba0*/  FMUL.FTZ R13, R17, R13 ;  /* 0x0000000d110d7220 */ /* 0x000fe20000410000 */
[----:B------:R-:W-:Y:S01]  /*5bb0*/  F2FP.PACK_AB R4, R4, R10 ;  /* 0x0000000a0404723e */ /* 0x000fe200000000ff */
[----:B------:R-:W-:Y:S02]  /*5bc0*/  FFMA.FTZ R5, -R89, R89, 1 ;  /* 0x3f80000059057423 */ /* 0x000fe40000010159 */
[----:B------:R-:W-:Y:S01]  /*5bd0*/  FFMA.FTZ R6, -R88, R88, 1 ;  /* 0x3f80000058067423 */ /* 0x000fe20000010158 */
[----:B------:R-:W-:Y:S01]  /*5be0*/  F2FP.PACK_AB R8, R8, R13 ;  /* 0x0000000d0808723e */ /* 0x000fe200000000ff */
[----:B------:R-:W-:Y:S01]  /*5bf0*/  FADD.FTZ R13, -R72, R11 ;  /* 0x0000000b480d7221 */ /* 0x000fe20000010100 */
[----:B------:R1:W-:Y:S01]  /*5c00*/  STS [R103+0x12400], R4 ;  /* 0x0124000467007388 */ /* 0x0003e20000000800 */
[----:B------:R-:W-:Y:S02]  /*5c10*/  FMUL.FTZ R11, R248, R16 ;  /* 0x00000010f80b7220 */ /* 0x000fe40000410000 */
[----:B------:R-:W-:Y:S01]  /*5c20*/  FMUL.FTZ R13, R246, R13 ;  /* 0x0000000df60d7220 */ /* 0x000fe20000410000 */
[----:B------:R-:W-:Y:S01]  /*5c30*/  STS [R102+0x12000], R9 ;  /* 0x0120000966007388 */ /* 0x000fe20000000800 */
[----:B------:R-:W-:Y:S02]  /*5c40*/  FMUL.FTZ R5, R5, c[0x0][0x2ec] ;  /* 0x0000bb0005057a20 */ /* 0x000fe40000410000 */
[----:B------:R-:W-:Y:S02]  /*5c50*/  FMUL.FTZ R6, R6, c[0x0][0x2ec] ;  /* 0x0000bb0006067a20 */ /* 0x000fe40000410000 */
[C---:B------:R-:W-:Y:S02]  /*5c60*/  FADD.FTZ R14, -R72.reuse, R14 ;  /* 0x0000000e480e7221 */ /* 0x040fe40000010100 */
[----:B------:R-:W-:Y:S02]  /*5c70*/  FADD.FTZ R15, -R72, R15 ;  /* 0x0000000f480f7221 */ /* 0x000fe40000010100 */
[----:B------:R-:W-:Y:S02]  /*5c80*/  FFMA.FTZ R10, -R86, R86, 1 ;  /* 0x3f800000560a7423 */ /* 0x000fe40000010156 */
[----:B------:R-:W-:Y:S02]  /*5c90*/  FMUL.FTZ R5, R11, R5 ;  /* 0x000000050b057220 */ /* 0x000fe40000410000 */
[----:B------:R-:W-:Y:S02]  /*5ca0*/  FFMA.FTZ R11, -R87, R87, 1 ;  /* 0x3f800000570b7423 */ /* 0x000fe40000010157 */
[----:B------:R-:W-:Y:S02]  /*5cb0*/  FMUL.FTZ R6, R13, R6 ;  /* 0x000000060d067220 */ /* 0x000fe40000410000 */
[----:B------:R-:W-:Y:S02]  /*5cc0*/  FMUL.FTZ R16, R250, R14 ;  /* 0x0000000efa107220 */ /* 0x000fe40000410000 */
[----:B------:R-:W-:Y:S01]  /*5cd0*/  FMUL.FTZ R17, R247, R15 ;  /* 0x0000000ff7117220 */ /* 0x000fe20000410000 */
[----:B------:R-:W-:Y:S01]  /*5ce0*/  F2FP.PACK_AB R6, R6, R5 ;  /* 0x000000050606723e */ /* 0x000fe200000000ff */
[----:B------:R-:W-:Y:S01]  /*5cf0*/  FMUL.FTZ R11, R11, c[0x0][0x2ec] ;  /* 0x0000bb000b0b7a20 */ /* 0x000fe20000410000 */
[----:B-1----:R2:W5:Y:S01]  /*5d00*/  LDL.LU R103, [R1+0x98] ;  /* 0x0000980001677983 */ /* 0x0025620000300800 */
[----:B------:R-:W-:Y:S02]  /*5d10*/  FMUL.FTZ R10, R10, c[0x0][0x2ec] ;  /* 0x0000bb000a0a7a20 */ /* 0x000fe40000410000 */
[C---:B------:R-:W-:Y:S01]  /*5d20*/  FADD.FTZ R18, -R72.reuse, R18 ;  /* 0x0000001248127221 */ /* 0x040fe20000010100 */
[----:B------:R1:W-:Y:S01]  /*5d30*/  STS [R102+0x12400], R6 ;  /* 0x0124000666007388 */ /* 0x0003e20000000800 */
[----:B------:R-:W-:Y:S02]  /*5d40*/  FADD.FTZ R19, -R72, R19 ;  /* 0x0000001348137221 */ /* 0x000fe40000010100 */
[----:B------:R-:W-:Y:S01]  /*5d50*/  FFMA.FTZ R13, -R85, R85, 1 ;  /* 0x3f800000550d7423 */ /* 0x000fe20000010155 */
[----:B------:R-:W-:Y:S01]  /*5d60*/  STS [R101+0x12000], R8 ;  /* 0x0120000865007388 */ /* 0x000fe20000000800 */
[----:B------:R-:W-:Y:S02]  /*5d70*/  FFMA.FTZ R12, -R84, R84, 1 ;  /* 0x3f800000540c7423 */ /* 0x000fe40000010154 */
[----:B------:R-:W-:Y:S02]  /*5d80*/  FMUL.FTZ R11, R16, R11 ;  /* 0x0000000b100b7220 */ /* 0x000fe40000410000 */
[----:B------:R-:W-:Y:S02]  /*5d90*/  FMUL.FTZ R10, R17, R10 ;  /* 0x0000000a110a7220 */ /* 0x000fe40000410000 */
[----:B------:R-:W-:Y:S02]  /*5da0*/  FMUL.FTZ R14, R245, R18 ;  /* 0x00000012f50e7220 */ /* 0x000fe40000410000 */
[----:B------:R-:W-:Y:S01]  /*5db0*/  FMUL.FTZ R15, R244, R19 ;  /* 0x00000013f40f7220 */ /* 0x000fe20000410000 */
[----:B------:R-:W-:Y:S01]  /*5dc0*/  F2FP.PACK_AB R5, R10, R11 ;  /* 0x0000000b0a05723e */ /* 0x000fe200000000ff */
[----:B------:R-:W-:Y:S02]  /*5dd0*/  FMUL.FTZ R13, R13, c[0x0][0x2ec] ;  /* 0x0000bb000d0d7a20 */ /* 0x000fe40000410000 */
[----:B------:R-:W-:Y:S02]  /*5de0*/  FMUL.FTZ R12, R12, c[0x0][0x2ec] ;  /* 0x0000bb000c0c7a20 */ /* 0x000fe40000410000 */
[----:B------:R-:W-:Y:S01]  /*5df0*/  FMUL.FTZ R13, R14, R13 ;  /* 0x0000000d0e0d7220 */ /* 0x000fe20000410000 */
[----:B------:R-:W-:Y:S01]  /*5e00*/  STS [R101+0x12400], R5 ;  /* 0x0124000565007388 */ /* 0x000fe20000000800 */
[----:B------:R-:W-:Y:S02]  /*5e10*/  FMUL.FTZ R12, R15, R12 ;  /* 0x0000000c0f0c7220 */ /* 0x000fe40000410000 */
[----:B------:R-:W-:Y:S01]  /*5e20*/  IMAD R99, R99, c[0x0][0x1c0], RZ ;  /* 0x0000700063637a24 */ /* 0x000fe200078e02ff */
[----:B------:R-:W-:Y:S02]  /*5e30*/  STS [R100+0x12000], R7 ;  /* 0x0120000764007388 */ /* 0x000fe40000000800 */
[----:B------:R-:W-:Y:S02]  /*5e40*/  F2FP.PACK_AB R4, R12, R13 ;  /* 0x0000000d0c04723e */ /* 0x000fe400000000ff */
[----:B-1----:R2:W5:Y:S01]  /*5e50*/  LDL.LU R102, [R1+0x94] ;  /* 0x0000940001667983 */ /* 0x0025620000300800 */
[----:B------:R-:W-:Y:S03]  /*5e60*/  LEA R92, -R99, RZ, 0x6 ;  /* 0x000000ff635c7211 */ /* 0x000fe600078e31ff */
[----:B------:R-:W-:Y:S04]  /*5e70*/  STS [R100+0x12400], R4 ;  /* 0x0124000464007388 */ /* 0x000fe80000000800 */
[----:B------:R-:W-:Y:S08]  /*5e80*/  BAR.SYNC.DEFER_BLOCKING 0x0 ;  /* 0x0000000000007b1d */ /* 0x000ff00000010000 */
[----:B------:R-:W-:Y:S08]  /*5e90*/  LDSM.16.MT88.4 R4, [R3+0x14000] ;  /* 0x014000000304783b */ /* 0x000ff00000004200 */
[----:B------:R-:W1:Y:S08]  /*5ea0*/  LDSM.16.MT88.4 R8, [R0+0x6000] ;  /* 0x006000000008783b */ /* 0x000e700000004200 */
[----:B------:R-:W3:Y:S08]  /*5eb0*/  LDSM.16.MT88.4 R12, [R2+0x14000] ;  /* 0x01400000020c783b */ /* 0x000ef00000004200 */
[----:B------:R-:W4:Y:S08]  /*5ec0*/  LDSM.16.MT88.4 R16, [R0+0x8000] ;  /* 0x008000000010783b */ /* 0x000f300000004200 */
[----:B------:R-:W2:Y:S08]  /*5ed0*/  LDSM.16.MT88.4 R68, [R0+0xa000] ;  /* 0x00a000000044783b */ /* 0x000eb00000004200 */
[----:B------:R-:W-:Y:S01]  /*5ee0*/  LDSM.16.MT88.4 R72, [R3+0x14800] ;  /* 0x014800000348783b */ /* 0x000fe20000004200 */
[-C--:B-1----:R-:W-:Y:S07]  /*5ef0*/  HMMA.16816.F32 R20, R4, R8.reuse, R20 ;  /* 0x000000080414723c */ /* 0x082fee0000001814 */
[----:B------:R-:W1:Y:S01]  /*5f00*/  LDSM.16.MT88.4 R76, [R0+0x6800] ;  /* 0x00680000004c783b */ /* 0x000e620000004200 */
[C---:B---3--:R-:W-:Y:S07]  /*5f10*/  HMMA.16816.F32 R24, R12.reuse, R8, R24 ;  /* 0x000000080c18723c */ /* 0x048fee0000001818 */
[----:B------:R-:W3:Y:S01]  /*5f20*/  LDSM.16.MT88.4 R80, [R2+0x14800] ;  /* 0x014800000250783b */ /* 0x000ee20000004200 */
[-C--:B------:R-:W-:Y:S07]  /*5f30*/  HMMA.16816.F32 R28, R12, R10.reuse, R28 ;  /* 0x0000000a0c1c723c */ /* 0x080fee000000181c */
[----:B------:R-:W1:Y:S01]  /*5f40*/  LDSM.16.MT88.4 R84, [R0+0x8800] ;  /* 0x008800000054783b */ /* 0x000e620000004200 */
[C---:B------:R-:W-:Y:S07]  /*5f50*/  HMMA.16816.F32 R32, R4.reuse, R10, R32 ;  /* 0x0000000a0420723c */ /* 0x040fee0000001820 */
[----:B------:R-:W1:Y:S01]  /*5f60*/  LDSM.16.MT88.4 R8, [R0+0xa800] ;  /* 0x00a800000008783b */ /* 0x000e620000004200 */
[-C--:B----4-:R-:W-:Y:S07]  /*5f70*/  HMMA.16816.F32 R36, R4, R16.reuse, R36 ;  /* 0x000000100424723c */ /* 0x090fee0000001824 */
[----:B------:R-:W-:Y:S01]  /*5f80*/  LDSM.16.MT88.4 R88, [R2+0x15800] ;  /* 0x015800000258783b */ /* 0x000fe20000004200 */
[C---:B------:R-:W-:Y:S07]  /*5f90*/  HMMA.16816.F32 R40, R12.reuse, R16, R40 ;  /* 0x000000100c28723c */ /* 0x040fee0000001828 */
[----:B------:R4:W5:Y:S04]  /*5fa0*/  LDL.LU R101, [R1+0x90] ;  /* 0x0000900001657983 */ /* 0x0009680000300800 */
[----:B------:R4:W5:Y:S01]  /*5fb0*/  LDL.LU R100, [R1+0x88] ;  /* 0x0000880001647983 */ /* 0x0009620000300800 */
[-C--:B------:R-:W-:Y:S03]  /*5fc0*/  HMMA.16816.F32 R44, R12, R18.reuse, R44 ;  /* 0x000000120c2c723c */ /* 0x080fe6000000182c */
[----:B------:R-:W4:Y:S05]  /*5fd0*/  LDL.LU.64 R94, [R1+0x30] ;  /* 0x00003000015e7983 */ /* 0x000f2a0000300a00 */
[C---:B------:R-:W-:Y:S01]  /*5fe0*/  HMMA.16816.F32 R48, R4.reuse, R18, R48 ;  /* 0x000000120430723c */ /* 0x040fe20000001830 */
[----:B------:R-:W-:Y:S07]  /*5ff0*/  LDSM.16.MT88.4 R16, [R2+0x15000] ;  /* 0x015000000210783b */ /* 0x000fee0000004200 */
[-C--:B--2---:R-:W-:Y:S08]  /*6000*/  HMMA.16816.F32 R52, R4, R68.reuse, R52 ;  /* 0x000000440434723c */ /* 0x084ff00000001834 */
[C---:B------:R-:W-:Y:S08]  /*6010*/  HMMA.16816.F32 R56, R12.reuse, R68, R56 ;  /* 0x000000440c38723c */ /* 0x040ff00000001838 */
[-C--:B------:R-:W-:Y:S01]  /*6020*/  HMMA.16816.F32 R60, R12, R70.reuse, R60 ;  /* 0x000000460c3c723c */ /* 0x080fe2000000183c */
[----:B------:R-:W-:Y:S07]  /*6030*/  LDSM.16.MT88.4 R12, [R0+0x7000] ;  /* 0x00700000000c783b */ /* 0x000fee0000004200 */
[----:B------:R-:W-:Y:S01]  /*6040*/  HMMA.16816.F32 R64, R4, R70, R64 ;  /* 0x000000460440723c */ /* 0x000fe20000001840 */
[----:B------:R-:W2:Y:S07]  /*6050*/  LDSM.16.MT88.4 R4, [R3+0x15000] ;  /* 0x015000000304783b */ /* 0x000eae0000004200 */
[-C--:B-1----:R-:W-:Y:S01]  /*6060*/  HMMA.16816.F32 R20, R72, R76.reuse, R20 ;  /* 0x0000004c4814723c */ /* 0x082fe20000001814 */
[----:B------:R-:W1:Y:S07]  /*6070*/  LDSM.16.MT88.4 R68, [R0+0x9000] ;  /* 0x009000000044783b */ /* 0x000e6e0000004200 */
[C---:B---3--:R-:W-:Y:S08]  /*6080*/  HMMA.16816.F32 R24, R80.reuse, R76, R24 ;  /* 0x0000004c5018723c */ /* 0x048ff00000001818 */
[-C--:B------:R-:W-:Y:S08]  /*6090*/  HMMA.16816.F32 R28, R80, R78.reuse, R28 ;  /* 0x0000004e501c723c */ /* 0x080ff0000000181c */
[C---:B------:R-:W-:Y:S01]  /*60a0*/  HMMA.16816.F32 R32, R72.reuse, R78, R32 ;  /* 0x0000004e4820723c */ /* 0x040fe20000001820 */
[----:B------:R-:W3:Y:S07]  /*60b0*/  LDSM.16.MT88.4 R76, [R0+0xb000] ;  /* 0x00b00000004c783b */ /* 0x000eee0000004200 */
        /* <DEDUP_REMOVED lines=8> */
[----:B------:R-:W1:Y:S07]  /*6140*/  LDSM.16.MT88.4 R80, [R3+0x15800] ;  /* 0x015800000350783b */ /* 0x000e6e0000004200 */
[----:B------:R-:W-:Y:S01]  /*6150*/  HMMA.16816.F32 R64, R72, R10, R64 ;  /* 0x0000000a4840723c */ /* 0x000fe20000001840 */
[----:B------:R-:W3:Y:S07]  /*6160*/  LDSM.16.MT88.4 R8, [R0+0x9800] ;  /* 0x009800000008783b */ /* 0x000eee0000004200 */
[-C--:B--2---:R-:W-:Y:S01]  /*6170*/  HMMA.16816.F32 R20, R4, R12.reuse, R20 ;  /* 0x0000000c0414723c */ /* 0x084fe20000001814 */
[----:B------:R-:W2:Y:S07]  /*6180*/  LDSM.16.MT88.4 R72, [R0+0xb800] ;  /* 0x00b800000048783b */ /* 0x000eae0000004200 */
[C---:B------:R-:W-:Y:S01]  /*6190*/  HMMA.16816.F32 R24, R16.reuse, R12, R24 ;  /* 0x0000000c1018723c */ /* 0x040fe20000001818 */
[----:B------:R-:W-:Y:S07]  /*61a0*/  BAR.SYNC.DEFER_BLOCKING 0x0 ;  /* 0x0000000000007b1d */ /* 0x000fee0000010000 */
[-C--:B------:R-:W-:Y:S08]  /*61b0*/  HMMA.16816.F32 R28, R16, R14.reuse, R28 ;  /* 0x0000000e101c723c */ /* 0x080ff0000000181c */
[C---:B------:R-:W-:Y:S08]  /*61c0*/  HMMA.16816.F32 R32, R4.reuse, R14, R32 ;  /* 0x0000000e0420723c */ /* 0x040ff00000001820 */
[-C--:B-1----:R-:W-:Y:S08]  /*61d0*/  HMMA.16816.F32 R36, R4, R68.reuse, R36 ;  /* 0x000000440424723c */ /* 0x082ff00000001824 */
[C---:B------:R-:W-:Y:S08]  /*61e0*/  HMMA.16816.F32 R40, R16.reuse, R68, R40 ;  /* 0x000000441028723c */ /* 0x040ff00000001828 */
[-C--:B------:R-:W-:Y:S08]  /*61f0*/  HMMA.16816.F32 R44, R16, R70.reuse, R44 ;  /* 0x00000046102c723c */ /* 0x080ff0000000182c */
[C---:B------:R-:W-:Y:S08]  /*6200*/  HMMA.16816.F32 R48, R4.reuse, R70, R48 ;  /* 0x000000460430723c */ /* 0x040ff00000001830 */
[-C--:B---3--:R-:W-:Y:S08]  /*6210*/  HMMA.16816.F32 R52, R4, R76.reuse, R52 ;  /* 0x0000004c0434723c */ /* 0x088ff00000001834 */
[C---:B------:R-:W-:Y:S08]  /*6220*/  HMMA.16816.F32 R56, R16.reuse, R76, R56 ;  /* 0x0000004c1038723c */ /* 0x040ff00000001838 */
[-C--:B------:R-:W-:Y:S08]  /*6230*/  HMMA.16816.F32 R60, R16, R78.reuse, R60 ;  /* 0x0000004e103c723c */ /* 0x080ff0000000183c */
[----:B------:R-:W-:Y:S08]  /*6240*/  HMMA.16816.F32 R64, R4, R78, R64 ;  /* 0x0000004e0440723c */ /* 0x000ff00000001840 */
[-C--:B------:R-:W-:Y:S08]  /*6250*/  HMMA.16816.F32 R20, R80, R84.reuse, R20 ;  /* 0x000000545014723c */ /* 0x080ff00000001814 */
[C---:B------:R-:W-:Y:S08]  /*6260*/  HMMA.16816.F32 R24, R88.reuse, R84, R24 ;  /* 0x000000545818723c */ /* 0x040ff00000001818 */
[-C--:B------:R-:W-:Y:S08]  /*6270*/  HMMA.16816.F32 R28, R88, R86.reuse, R28 ;  /* 0x00000056581c723c */ /* 0x080ff0000000181c */
[C---:B------:R-:W-:Y:S08]  /*6280*/  HMMA.16816.F32 R32, R80.reuse, R86, R32 ;  /* 0x000000565020723c */ /* 0x040ff00000001820 */
[-C--:B------:R-:W-:Y:S08]  /*6290*/  HMMA.16816.F32 R36, R80, R8.reuse, R36 ;  /* 0x000000085024723c */ /* 0x080ff00000001824 */
[C---:B------:R-:W-:Y:S08]  /*62a0*/  HMMA.16816.F32 R40, R88.reuse, R8, R40 ;  /* 0x000000085828723c */ /* 0x040ff00000001828 */
[-C--:B------:R-:W-:Y:S08]  /*62b0*/  HMMA.16816.F32 R44, R88, R10.reuse, R44 ;  /* 0x0000000a582c723c */ /* 0x080ff0000000182c */
[C---:B------:R-:W-:Y:S04]  /*62c0*/  HMMA.16816.F32 R48, R80.reuse, R10, R48 ;  /* 0x0000000a5030723c */ /* 0x040fe80000001830 */
[C---:B----4-:R-:W-:Y:S04]  /*62d0*/  LEA R5, P1, R92.reuse, R94, 0x2 ;  /* 0x0000005e5c057211 */ /* 0x050fe800078210ff */
[-C--:B--2---:R-:W-:Y:S04]  /*62e0*/  HMMA.16816.F32 R52, R80, R72.reuse, R52 ;  /* 0x000000485034723c */ /* 0x084fe80000001834 */
[----:B------:R-:W-:Y:S04]  /*62f0*/  LEA.HI.X.SX32 R4, R92, R95, 0x2, P1 ;  /* 0x0000005f5c047211 */ /* 0x000fe800008f16ff */
[C---:B------:R-:W-:Y:S04]  /*6300*/  HMMA.16816.F32 R56, R88.reuse, R72, R56 ;  /* 0x000000485838723c */ /* 0x040fe80000001838 */
[-C--:B------:R-:W-:Y:S04]  /*6310*/  LOP3.LUT R5, R5, R4.reuse, RZ, 0x3c, !PT ;  /* 0x0000000405057212 */ /* 0x080fe800078e3cff */
[-C--:B------:R-:W-:Y:S04]  /*6320*/  HMMA.16816.F32 R60, R88, R74.reuse, R60 ;  /* 0x0000004a583c723c */ /* 0x080fe8000000183c */
[C---:B------:R-:W-:Y:S04]  /*6330*/  LOP3.LUT R4, R5.reuse, R4, RZ, 0x3c, !PT ;  /* 0x0000000405047212 */ /* 0x040fe800078e3cff */
[----:B------:R-:W-:Y:S04]  /*6340*/  HMMA.16816.F32 R64, R80, R74, R64 ;  /* 0x0000004a5040723c */ /* 0x000fe80000001840 */
[----:B------:R-:W-:Y:S05]  /*6350*/  LOP3.LUT R5, R5, R4, RZ, 0x3c, !PT ;  /* 0x0000000405057212 */ /* 0x000fea00078e3cff */
[----:B------:R1:W-:Y:S01]  /*6360*/  STL.64 [R1+0x30], R4 ;  /* 0x0000300401007387 */ /* 0x0003e20000100a00 */
[----:B------:R-:W-:-:S05]  /*6370*/  @!P0 BRA `(.L_x_331) ;  /* 0x0000036000008947 */ /* 0x000fca0003800000 */
[----:B------:R-:W2:Y:S01]  /*6380*/  LDL.64 R96, [R1+0x48] ;  /* 0x0000480001607983 */ /* 0x000ea20000100a00 */
[----:B------:R-:W-:Y:S02]  /*6390*/  IMAD.MOV.U32 R13, RZ, RZ, c[0x0][0x370] ;  /* 0x0000dc00ff0d7624 */ /* 0x000fe400078e00ff */
[----:B------:R-:W-:Y:S01]  /*63a0*/  IMAD.MOV.U32 R14, RZ, RZ, c[0x0][0x374] ;  /* 0x0000dd00ff0e7624 */ /* 0x000fe200078e00ff */
[----:B------:R-:W3:Y:S01]  /*63b0*/  LDL R98, [R1+0x68] ;  /* 0x0000680001627983 */ /* 0x000ee20000100800 */
[C---:B-1----:R-:W-:Y:S03]  /*63c0*/  IMAD.U32 R5, R13.reuse, -0x40, RZ ;  /* 0xffffffc00d057824 */ /* 0x042fe600078e00ff */
[----:B------:R-:W4:Y:S02]  /*63d0*/  LDL R93, [R1+0x6c] ;  /* 0x00006c00015d7983 */ /* 0x000f240000100800 */
[----:B------:R-:W-:Y:S02]  /*63e0*/  SHF.R.S32.HI R7, RZ, 0x1f, R5 ;  /* 0x0000001fff077819 */ /* 0x000fe40000011405 */
[----:B------:R-:W4:Y:S01]  /*63f0*/  LDL.LU.64 R94, [R1+0x38] ;  /* 0x00003800015e7983 */ /* 0x000f220000300a00 */
[C---:B------:R-:W-:Y:S03]  /*6400*/  LEA R6, P5, R13.reuse, R5, 0x5 ;  /* 0x000000050d067211 */ /* 0x040fe600078a28ff */
[----:B------:R-:W4:Y:S01]  /*6410*/  LDL R92, [R1+0x2c] ;  /* 0x00002c00015c7983 */ /* 0x000f220000100800 */
[--C-:B------:R-:W-:Y:S02]  /*6420*/  LEA.HI.X R7, R13, R7, R14.reuse, 0x5, P5 ;  /* 0x000000070d077211 */ /* 0x100fe400028f2c0e */
[----:B--2---:R-:W-:Y:S02]  /*6430*/  ISETP.GE.AND P4, PT, R96, c[0x0][0x220], PT ;  /* 0x0000880060007a0c */ /* 0x004fe40003f86270 */
[----:B---3--:R-:W-:Y:S02]  /*6440*/  ISETP.GE.AND P3, PT, R98, c[0x0][0x220], PT ;  /* 0x0000880062007a0c */ /* 0x008fe40003f66270 */
[----:B----4-:R-:W-:Y:S02]  /*6450*/  ISETP.GE.AND P2, PT, R93, c[0x0][0x220], PT ;  /* 0x000088005d007a0c */ /* 0x010fe40003f46270 */
[C---:B------:R-:W-:Y:S07]  /*6460*/  LEA R4, P1, R5.reuse, R94, 0x1 ;  /* 0x0000005e05047211 */ /* 0x040fee00078208ff */
        /* <DEDUP_REMOVED lines=39> */
.L_x_331:
        /* <DEDUP_REMOVED lines=307> */
[----:B------:R2:W5:Y:S02]  /*7a10*/  LDL.LU.64 R20, [R1+0x90] ;  /* 0x0000900001147983 */ /* 0x0005640000300a00 */
[-C--:B-1---5:R-:W-:Y:S08]  /*7a20*/  HMMA.16816.F32 R100, R4, R8.reuse, R100 ;  /* 0x000000080464723c */ /* 0x0a2ff00000001864 */
        /* <DEDUP_REMOVED lines=109> */
.L_x_332:
[----:B------:R-:W-:Y:S02]  /*8100*/  UISETP.GT.AND UP0, UPT, UR6, UR12, UPT ;  /* 0x0000000c0600728c */ /* 0x000fe4000bf04270 */
[----:B------:R-:W-:Y:S04]  /*8110*/  UIADD3 UR6, UR6, -0x1, URZ ;  /* 0xffffffff06067890 */ /* 0x000fe8000fffe03f */
[----:B------:R-:W-:Y:S11]  /*8120*/  PLOP3.LUT P0, PT, PT, PT, UP0, 0x80, 0x0 ;  /* 0x000000000000781c */ /* 0x000ff60003f0f008 */
[----:B------:R-:W-:Y:S02]  /*8130*/  @!UPT UIADD3 URZ, URZ, URZ, URZ ;  /* 0x0000003f3f3ff290 */ /* 0x000fe4000fffe03f */
[----:B------:R-:W-:-:S05]  /*8140*/  @P0 BRA `(.L_x_333) ;  /* 0xffffc20000000947 */ /* 0x000fca000383ffff */
[----:B------:R-:W2:Y:S04]  /*8150*/  LDL R73, [R1+0x78] ;  /* 0x0000780001497983 */ /* 0x000ea80000100800 */
[----:B------:R-:W3:Y:S01]  /*8160*/  LDL R72, [R1+0x7c] ;  /* 0x00007c0001487983 */ /* 0x000ee20000100800 */
        /* <DEDUP_REMOVED lines=165> */
.L_x_334:
        /* <DEDUP_REMOVED lines=18> */
.L_x_335:
        /* <DEDUP_REMOVED lines=55> */
.L_x_337:
[----:B------:R-:W-:Y:S05]  /*9050*/  BSYNC B0 ;  /* 0x0000000000007941 */ /* 0x000fea0003800000 */
.L_x_336:
        /* <DEDUP_REMOVED lines=19> */
.L_x_339:
[----:B------:R-:W-:Y:S05]  /*9190*/  BSYNC B0 ;  /* 0x0000000000007941 */ /* 0x000fea0003800000 */
.L_x_338:
        /* <DEDUP_REMOVED lines=29> */
.L_x_341:
[----:B------:R-:W-:Y:S05]  /*9370*/  BSYNC B0 ;  /* 0x0000000000007941 */ /* 0x000fea0003800000 */
.L_x_340:
        /* <DEDUP_REMOVED lines=16> */
.L_x_314:
[----:B------:R-:W-:Y:S05]  /*9480*/  BSYNC B1 ;  /* 0x0000000000017941 */ /* 0x000fea0003800000 */
.L_x_300:
        /* <DEDUP_REMOVED lines=11> */
.L_x_342:
[----:B------:R-:W-:Y:S05]  /*9540*/  EXIT ;  /* 0x000000000000794d */ /* 0x000fea0003800000 */
.L_x_344:
        /* <DEDUP_REMOVED lines=11> */
.L_x_806:


//--------------------- .text._ZN5flash44flash_bwd_dq_dk_dv_loop_seqk_parallel_kernelI23Flash_bwd_kernel_traitsILi192ELi64ELi64ELi8ELi4ELi2ELi2ELb1ELb1EN7cutlass6half_tE19Flash_kernel_traitsILi192ELi64ELi64ELi8ES3_EELb1ELb1ELb0ELb0ELb0ELb1ELb0EEEvNS_16Flash_bwd_paramsE --------------------------
	.section	.text._ZN5flash44flash_bwd_dq_dk_dv_loop_seqk_parallel_kernelI23Flash_bwd_kernel_traitsILi192ELi64ELi64ELi8ELi4ELi2ELi2ELb1ELb1EN7cutlass6half_tE19Flash_kernel_traitsILi192ELi64ELi64ELi8ES3_EELb1ELb1ELb0ELb0ELb0ELb1ELb0EEEvNS_16Flash_bwd_paramsE,"ax",@progbits
	.sectioninfo	@"SHI_REGISTERS=255"
	.align	128
        .global         _ZN5flash44flash_bwd_dq_dk_dv_loop_seqk_parallel_kernelI23Flash_bwd_kernel_traitsILi192ELi64ELi64ELi8ELi4ELi2ELi2ELb1ELb1EN7cutlass6half_tE19Flash_kernel_traitsILi192ELi64ELi64ELi8ES3_EELb1ELb1ELb0ELb0ELb0ELb1ELb0EEEvNS_16Flash_bwd_paramsE
        .type           _ZN5flash44flash_bwd_dq_dk_dv_loop_seqk_parallel_kernelI23Flash_bwd_kernel_traitsILi192ELi64ELi64ELi8ELi4ELi2ELi2ELb1ELb1EN7cutlass6half_tE19Flash_kernel_traitsILi192ELi64ELi64ELi8ES3_EELb1ELb1ELb0ELb0ELb0ELb1ELb0EEEvNS_16Flash_bwd_paramsE,@function
        .size           _ZN5flash44flash_bwd_dq_dk_dv_loop_seqk_parallel_kernelI23Flash_bwd_kernel_traitsILi192ELi64ELi64ELi8ELi4ELi2ELi2ELb1ELb1EN7cutlass6half_tE19Flash_kernel_traitsILi192ELi64ELi64ELi8ES3_EELb1ELb1ELb0ELb0ELb0ELb1ELb0EEEvNS_16Flash_bwd_paramsE,(.L_x_807 - _ZN5flash44flash_bwd_dq_dk_dv_loop_seqk_parallel_kernelI23Flash_bwd_kernel_traitsILi192ELi64ELi64ELi8ELi4ELi2ELi2ELb1ELb1EN7cutlass6half_tE19Flash_kernel_traitsILi192ELi64ELi64ELi8ES3_EELb1ELb1ELb0ELb0ELb0ELb1ELb0EEEvNS_16Flash_bwd_paramsE)
        .other          _ZN5flash44flash_bwd_dq_dk_dv_loop_seqk_parallel_kernelI23Flash_bwd_kernel_traitsILi192ELi64ELi64ELi8ELi4ELi2ELi2ELb1ELb1EN7cutlass6half_tE19Flash_kernel_traitsILi192ELi64ELi64ELi8ES3_EELb1ELb1ELb0ELb0ELb0ELb1ELb0EEEvNS_16Flash_bwd_paramsE,@"STO_CUDA_ENTRY STV_DEFAULT"
_ZN5flash44flash_bwd_dq_dk_dv_loop_seqk_parallel_kernelI23Flash_bwd_kernel_traitsILi192ELi64ELi64ELi8ELi4ELi2ELi2ELb1ELb1EN7cutlass6half_tE19Flash_kernel_traitsILi192ELi64ELi64ELi8ES3_EELb1ELb1ELb0ELb0ELb0ELb1ELb0EEEvNS_16Flash_bwd_paramsE:
.text._ZN5flash44flash_bwd_dq_dk_dv_loop_seqk_parallel_kernelI23Flash_bwd_kernel_traitsILi192ELi64ELi64ELi8ELi4ELi2ELi2ELb1ELb1EN7cutlass6half_tE19Flash_kernel_traitsILi192ELi64ELi64ELi8ES3_EELb1ELb1ELb0ELb0ELb0ELb1ELb0EEEvNS_16Flash_bwd_paramsE:
        /* <DEDUP_REMOVED lines=30> */
[----:B------:R-:W-:Y:S01]  /*01e0*/  LEA.HI R10, R4, R8, RZ, 0x3 ;  /* 0x00000008040a7211 */ /* 0x000fe200078f18ff */
[----:B------:R-:W-:Y:S01]  /*01f0*/  UIMAD.WIDE UR38, UR48, UR38, URZ ;  /* 0x00000026302672a5 */ /* 0x000fe2000f8e023f */
[--C-:B------:R-:W-:Y:S01]  /*0200*/  SHF.R.S32.HI R0, RZ, 0x5, R2.reuse ;  /* 0x00000005ff007819 */ /* 0x100fe20000011402 */
[----:B---3--:R-:W-:Y:S01]  /*0210*/  UIMAD UR49, UR37, UR48, URZ ;  /* 0x00000030253172a4 */ /* 0x008fe2000f8e023f */
[----:B------:R-:W-:Y:S01]  /*0220*/  SHF.R.S32.HI R3, RZ, 0x1f, R2 ;  /* 0x0000001fff037819 */ /* 0x000fe20000011402 */
[----:B------:R-:W-:Y:S01]  /*0230*/  UIMAD UR58, UR7, UR6, UR58 ;  /* 0x00000006073a72a4 */ /* 0x000fe2000f8e023a */
[C---:B------:R-:W-:Y:S01]  /*0240*/  LOP3.LUT R9, R2.reuse, 0xffffffe0, RZ, 0xc0, !PT ;  /* 0xffffffe002097812 */ /* 0x040fe200078ec0ff */
[----:B------:R-:W-:Y:S01]  /*0250*/  UIMAD UR48, UR48, UR12, URZ ;  /* 0x0000000c303072a4 */ /* 0x000fe2000f8e023f */
[-C--:B------:R-:W-:Y:S01]  /*0260*/  LEA.HI R3, R3, R0.reuse, RZ, 0x2 ;  /* 0x0000000003037211 */ /* 0x080fe200078f10ff */
[----:B------:R-:W-:Y:S01]  /*0270*/  UIMAD UR6, UR36, UR13, UR37 ;  /* 0x0000000d240672a4 */ /* 0x000fe2000f8e0225 */
[----:B------:R-:W-:Y:S01]  /*0280*/  LEA.HI R2, R2, R0, RZ, 0x1 ;  /* 0x0000000002027211 */ /* 0x000fe200078f08ff */
[----:B------:R-:W-:Y:S01]  /*0290*/  IMAD.IADD R9, R8, 0x1, -R9 ;  /* 0x0000000108097824 */ /* 0x000fe200078e0a09 */
[----:B------:R-:W-:Y:S01]  /*02a0*/  LOP3.LUT R3, R3, 0xfffffffc, RZ, 0xc0, !PT ;  /* 0xfffffffc03037812 */ /* 0x000fe200078ec0ff */
[----:B------:R-:W-:Y:S01]  /*02b0*/  ULDC UR14, c[0x0][0x1c0] ;  /* 0x00007000000e7ab9 */ /* 0x000fe20000000800 */
[----:B------:R-:W-:Y:S01]  /*02c0*/  LOP3.LUT R2, R2, 0xfffffffe, RZ, 0xc0, !PT ;  /* 0xfffffffe02027812 */ /* 0x000fe200078ec0ff */
[----:B------:R-:W-:Y:S01]  /*02d0*/  ULDC UR11, c[0x0][0x1c0] ;  /* 0x00007000000b7ab9 */ /* 0x000fe20000000800 */
[-C--:B------:R-:W-:Y:S01]  /*02e0*/  LEA.HI R5, R4, R8.reuse, RZ, 0x4 ;  /* 0x0000000804057211 */ /* 0x080fe200078f20ff */
[----:B------:R-:W-:Y:S01]  /*02f0*/  IMAD.IADD R18, R0, 0x1, -R3 ;  /* 0x0000000100127824 */ /* 0x000fe200078e0a03 */
[-C--:B------:R-:W-:Y:S01]  /*0300*/  LEA.HI R14, R4, R8.reuse, RZ, 0x7 ;  /* 0x00000008040e7211 */ /* 0x080fe200078f38ff */
[----:B------:R-:W-:Y:S01]  /*0310*/  IMAD.IADD R13, R0, 0x1, -R2 ;  /* 0x00000001000d7824 */ /* 0x000fe200078e0a02 */
[CC--:B------:R-:W-:Y:S01]  /*0320*/  LEA.HI R15, R4.reuse, R8.reuse, RZ, 0x6 ;  /* 0x00000008040f7211 */ /* 0x0c0fe200078f30ff */
[----:B------:R-:W-:Y:S01]  /*0330*/  UIMAD UR55, UR8, UR36, URZ ;  /* 0x00000024083772a4 */ /* 0x000fe2000f8e023f */
[----:B------:R-:W-:Y:S01]  /*0340*/  LEA.HI R4, R4, R8, RZ, 0x2 ;  /* 0x0000000804047211 */ /* 0x000fe200078f10ff */
[----:B------:R-:W-:Y:S01]  /*0350*/  STL [R1+0x7c], R18 ;  /* 0x00007c1201007387 */ /* 0x000fe20000100800 */
[----:B------:R-:W-:Y:S01]  /*0360*/  SHF.R.S32.HI R3, RZ, 0x4, R5 ;  /* 0x00000004ff037819 */ /* 0x000fe20000011405 */
[----:B------:R-:W-:Y:S01]  /*0370*/  UIMAD UR7, UR36, UR11, UR37 ;  /* 0x0000000b240772a4 */ /* 0x000fe2000f8e0225 */
[--C-:B------:R-:W-:Y:S01]  /*0380*/  SHF.R.S32.HI R2, RZ, 0x2, R4.reuse ;  /* 0x00000002ff027819 */ /* 0x100fe20000011404 */
[----:B------:R-:W-:Y:S01]  /*0390*/  @!UP5 UIMAD UR8, UR36, UR14, UR37 ;  /* 0x0000000e2408d2a4 */ /* 0x000fe2000f8e0225 */
[----:B------:R-:W-:Y:S01]  /*03a0*/  SHF.R.S32.HI R0, RZ, 0x1f, R4 ;  /* 0x0000001fff007819 */ /* 0x000fe20000011404 */
[----:B------:R-:W-:Y:S01]  /*03b0*/  USHF.L.U32 UR47, UR48, 0x6, URZ ;  /* 0x00000006302f7899 */ /* 0x000fe2000800063f */
[----:B------:R-:W-:Y:S01]  /*03c0*/  LOP3.LUT R6, R10, 0xfffffff8, RZ, 0xc0, !PT ;  /* 0xfffffff80a067812 */ /* 0x000fe200078ec0ff */
[----:B------:R-:W-:Y:S01]  /*03d0*/  USHF.L.U32 UR46, UR6, 0x5, URZ ;  /* 0x00000005062e7899 */ /* 0x000fe2000800063f */
[----:B------:R-:W-:Y:S01]  /*03e0*/  LEA.HI R0, R0, R2, RZ, 0x3 ;  /* 0x0000000200007211 */ /* 0x000fe200078f18ff */
[----:B------:R-:W-:Y:S01]  /*03f0*/  ULDC UR52, c[0x0][0x214] ;  /* 0x0000850000347ab9 */ /* 0x000fe20000000800 */
[C---:B------:R-:W-:Y:S01]  /*0400*/  LOP3.LUT R7, R5.reuse, 0xfffffff0, RZ, 0xc0, !PT ;  /* 0xfffffff005077812 */ /* 0x040fe200078ec0ff */
[----:B------:R-:W-:Y:S01]  /*0410*/  IMAD.IADD R6, R8, 0x1, -R6 ;  /* 0x0000000108067824 */ /* 0x000fe200078e0a06 */
[----:B------:R-:W-:Y:S01]  /*0420*/  LOP3.LUT R11, R4, 0x7ffffffc, RZ, 0xc0, !PT ;  /* 0x7ffffffc040b7812 */ /* 0x000fe200078ec0ff */
[----:B------:R-:W-:Y:S01]  /*0430*/  ULDC UR59, c[0x0][0x1c8] ;  /* 0x00007200003b7ab9 */ /* 0x000fe20000000800 */
[----:B------:R-:W-:Y:S01]  /*0440*/  LOP3.LUT R0, R0, 0xfffffff8, RZ, 0xc0, !PT ;  /* 0xfffffff800007812 */ /* 0x000fe200078ec0ff */
[C---:B------:R-:W-:Y:S01]  /*0450*/  IMAD.IADD R7, R8.reuse, 0x1, -R7 ;  /* 0x0000000108077824 */ /* 0x040fe200078e0a07 */
[----:B------:R-:W-:Y:S01]  /*0460*/  LEA.HI R4, R5, R3, RZ, 0x1 ;  /* 0x0000000305047211 */ /* 0x000fe200078f08ff */
[----:B------:R-:W-:Y:S01]  /*0470*/  IMAD.IADD R16, R8, 0x1, -R11 ;  /* 0x0000000108107824 */ /* 0x000fe200078e0a0b */
[----:B------:R-:W-:Y:S01]  /*0480*/  SHF.R.S32.HI R12, RZ, 0x3, R10 ;  /* 0x00000003ff0c7819 */ /* 0x000fe2000001140a */
[----:B------:R-:W-:Y:S01]  /*0490*/  IMAD.IADD R8, R2, 0x1, -R0 ;  /* 0x0000000102087824 */ /* 0x000fe200078e0a00 */
[----:B------:R-:W-:Y:S01]  /*04a0*/  LOP3.LUT R4, R4, 0xfffffffe, RZ, 0xc0, !PT ;  /* 0xfffffffe04047812 */ /* 0x000fe200078ec0ff */
[----:B------:R-:W-:Y:S01]  /*04b0*/  ULDC.U8 UR10, c[0x0][0x3d0] ;  /* 0x0000f400000a7ab9 */ /* 0x000fe20000000000 */
[----:B------:R-:W-:Y:S01]  /*04c0*/  SHF.R.S32.HI R2, RZ, 0x1f, R9 ;  /* 0x0000001fff027819 */ /* 0x000fe20000011409 */
[----:B------:R-:W-:Y:S01]  /*04d0*/  IMAD.SHL.U32 R0, R12, 0x40, RZ ;  /* 0x000000400c007824 */ /* 0x000fe200078e00ff */
[C---:B------:R-:W-:Y:S01]  /*04e0*/  LOP3.LUT P4, RZ, R6.reuse, 0x2, RZ, 0xc0, !PT ;  /* 0x0000000206ff7812 */ /* 0x040fe2000788c0ff */
[----:B------:R-:W-:Y:S01]  /*04f0*/  IMAD.IADD R11, R3, 0x1, -R4 ;  /* 0x00000001030b7824 */ /* 0x000fe200078e0a04 */
[----:B------:R-:W-:Y:S01]  /*0500*/  SHF.R.S32.HI R3, RZ, 0x1f, R7 ;  /* 0x0000001fff037819 */ /* 0x000fe20000011407 */
[----:B------:R-:W-:Y:S01]  /*0510*/  IMAD.SHL.U32 R4, R6, 0x8, RZ ;  /* 0x0000000806047824 */ /* 0x000fe200078e00ff */
[----:B------:R-:W-:Y:S01]  /*0520*/  LOP3.LUT R0, R0, 0x1c0, RZ, 0xc0, !PT ;  /* 0x000001c000007812 */ /* 0x000fe200078ec0ff */
[----:B------:R-:W-:Y:S01]  /*0530*/  ULDC UR53, c[0x0][0x224] ;  /* 0x0000890000357ab9 */ /* 0x000fe20000000800 */
[----:B------:R-:W-:Y:S01]  /*0540*/  LEA.HI R17, R2, R9, RZ, 0x2 ;  /* 0x0000000902117211 */ /* 0x000fe200078f10ff */
[----:B------:R-:W-:Y:S01]  /*0550*/  @UP5 UIMAD UR57, UR36, UR52, URZ ;  /* 0x00000034243952a4 */ /* 0x000fe2000f8e023f */
[----:B------:R-:W-:Y:S01]  /*0560*/  SHF.R.U32.HI R2, RZ, 0x3, R0 ;  /* 0x00000003ff027819 */ /* 0x000fe20000011600 */
[----:B------:R1:W-:Y:S01]  /*0570*/  STL [R1+0x80], R4 ;  /* 0x0000800401007387 */ /* 0x0003e20000100800 */
[----:B------:R-:W-:Y:S01]  /*0580*/  LOP3.LUT R0, R0, 0x38, R4, 0xf8, !PT ;  /* 0x0000003800007812 */ /* 0x000fe200078ef804 */
[----:B------:R-:W-:Y:S01]  /*0590*/  ULDC.64 UR4, c[0x0][0x118] ;  /* 0x0000460000047ab9 */ /* 0x000fe20000000a00 */
[----:B------:R-:W-:Y:S01]  /*05a0*/  LEA.HI R12, R3, R7, RZ, 0x3 ;  /* 0x00000007030c7211 */ /* 0x000fe200078f18ff */
[----:B------:R-:W-:Y:S01]  /*05b0*/  ULOP3.LUT UR59, UR37, UR59, URZ, 0x3c, !UPT ;  /* 0x0000003b253b7292 */ /* 0x000fe2000f8e3c3f */
[----:B------:R-:W-:Y:S01]  /*05c0*/  LOP3.LUT R9, R0, R2, RZ, 0x3c, !PT ;  /* 0x0000000200097212 */ /* 0x000fe200078e3cff */
[----:B------:R-:W-:Y:S01]  /*05d0*/  IMAD.SHL.U32 R0, R6, 0x40, RZ ;  /* 0x0000004006007824 */ /* 0x000fe200078e00ff */
[----:B------:R-:W-:Y:S01]  /*05e0*/  LOP3.LUT R2, R12, 0xfffffff8, RZ, 0xc0, !PT ;  /* 0xfffffff80c027812 */ /* 0x000fe200078ec0ff */
[----:B------:R-:W-:Y:S01]  /*05f0*/  USHF.R.S32.HI UR60, URZ, 0x1f, UR37 ;  /* 0x0000001f3f3c7899 */ /* 0x000fe20008011425 */
[----:B------:R-:W-:Y:S01]  /*0600*/  LOP3.LUT P3, RZ, R6, 0x4, RZ, 0xc0, !PT ;  /* 0x0000000406ff7812 */ /* 0x000fe2000786c0ff */
[----:B------:R-:W-:Y:S01]  /*0610*/  UISETP.NE.AND UP6, UPT, UR10, URZ, UPT ;  /* 0x0000003f0a00728c */ /* 0x000fe2000bfc5270 */
[----:B------:R-:W-:Y:S01]  /*0620*/  LOP3.LUT R0, R0, 0x1c0, RZ, 0xc0, !PT ;  /* 0x000001c000007812 */ /* 0x000fe200078ec0ff */
[----:B------:R-:W-:Y:S01]  /*0630*/  IMAD.IADD R7, R7, 0x1, -R2 ;  /* 0x0000000107077824 */ /* 0x000fe200078e0a02 */
[----:B------:R-:W-:Y:S01]  /*0640*/  SHF.R.S32.HI R14, RZ, 0x7, R14 ;  /* 0x00000007ff0e7819 */ /* 0x000fe2000001140e */
[----:B------:R-:W-:Y:S01]  /*0650*/  IMAD.SHL.U32 R2, R13, 0x10, RZ ;  /* 0x000000100d027824 */ /* 0x000fe200078e00ff */
[----:B------:R-:W-:Y:S01]  /*0660*/  LOP3.LUT R5, R0, 0x8, R10, 0xf8, !PT ;  /* 0x0000000800057812 */ /* 0x000fe200078ef80a */
[----:B------:R-:W-:Y:S01]  /*0670*/  USHF.R.S32.HI UR61, URZ, 0x1f, UR37 ;  /* 0x0000001f3f3d7899 */ /* 0x000fe20008011425 */
[----:B------:R-:W-:Y:S01]  /*0680*/  LOP3.LUT R3, R8, 0x1, RZ, 0xc0, !PT ;  /* 0x0000000108037812 */ /* 0x000fe200078ec0ff */
[----:B------:R-:W-:Y:S01]  /*0690*/  UIMAD.WIDE.U32 UR42, UR38, UR44, URZ ;  /* 0x0000002c262a72a5 */ /* 0x000fe2000f8e003f */
[----:B------:R-:W-:Y:S01]  /*06a0*/  LOP3.LUT R6, R0, 0x10, R2, 0xf8, !PT ;  /* 0x0000001000067812 */ /* 0x000fe200078ef802 */
[----:B------:R-:W-:Y:S01]  /*06b0*/  IMAD.SHL.U32 R2, R11, 0x200, RZ ;  /* 0x000002000b027824 */ /* 0x000fe200078e00ff */
[----:B------:R-:W-:Y:S01]  /*06c0*/  ISETP.NE.U32.AND P0, PT, R3, 0x1, PT ;  /* 0x000000010300780c */ /* 0x000fe20003f05070 */
[----:B------:R-:W-:-:S02]  /*06d0*/  UIMAD UR54, UR39, UR44, URZ ;  /* 0x0000002c273672a4 */ /* 0x000fc4000f8e023f */
[C---:B------:R-:W-:Y:S01]  /*06e0*/  IMAD R3, R14.reuse, 0x800, R2 ;  /* 0x000008000e037824 */ /* 0x040fe200078e0202 */
[----:B-1----:R-:W-:Y:S01]  /*06f0*/  SHF.R.U32.HI R4, RZ, 0x3, R0 ;  /* 0x00000003ff047819 */ /* 0x002fe20000011600 */
[----:B------:R-:W-:Y:S01]  /*0700*/  IMAD.SHL.U32 R14, R14, 0x20, RZ ;  /* 0x000000200e0e7824 */ /* 0x000fe200078e00ff */
[----:B------:R-:W-:Y:S01]  /*0710*/  R2P PR, R8, 0x6 ;  /* 0x0000000608007804 */ /* 0x000fe20000000000 */
[----:B------:R-:W-:Y:S01]  /*0720*/  USHF.R.S32.HI UR56, URZ, 0x1f, UR49 ;  /* 0x0000001f3f387899 */ /* 0x000fe20008011431 */
[----:B------:R-:W-:Y:S01]  /*0730*/  LOP3.LUT R0, R5, R4, RZ, 0x3c, !PT ;  /* 0x0000000405007212 */ /* 0x000fe200078e3cff */
[----:B------:R-:W-:Y:S01]  /*0740*/  UIMAD UR53, UR7, UR53, URZ ;  /* 0x00000035073572a4 */ /* 0x000fe2000f8e023f */
[----:B------:R-:W-:Y:S01]  /*0750*/  LOP3.LUT R5, R6, 0x8, R10, 0xf8, !PT ;  /* 0x0000000806057812 */ /* 0x000fe200078ef80a */
[----:B------:R-:W-:Y:S01]  /*0760*/  IMAD.SHL.U32 R6, R11, 0x20, RZ ;  /* 0x000000200b067824 */ /* 0x000fe200078e00ff */
[----:B------:R-:W-:Y:S01]  /*0770*/  LOP3.LUT P6, RZ, R7, 0x2, RZ, 0xc0, !PT ;  /* 0x0000000207ff7812 */ /* 0x000fe200078cc0ff */
[----:B------:R-:W-:Y:S01]  /*0780*/  IMAD.IADD R0, R3, 0x1, R0 ;  /* 0x0000000103007824 */ /* 0x000fe200078e0200 */
[----:B------:R-:W-:Y:S01]  /*0790*/  LOP3.LUT R4, R2, R5, R4, 0xf6, !PT ;  /* 0x0000000502047212 */ /* 0x000fe200078ef604 */
[----:B------:R-:W-:Y:S01]  /*07a0*/  IMAD.SHL.U32 R5, R8, 0x40, RZ ;  /* 0x0000004008057824 */ /* 0x000fe200078e00ff */
[----:B------:R-:W-:Y:S01]  /*07b0*/  SHF.R.S32.HI R2, RZ, 0x6, R15 ;  /* 0x00000006ff027819 */ /* 0x000fe2000001140f */
[----:B------:R-:W-:Y:S01]  /*07c0*/  IMAD.U32 R3, RZ, RZ, UR15 ;  /* 0x0000000fff037e24 */ /* 0x000fe2000f8e00ff */
[C---:B------:R-:W-:Y:S01]  /*07d0*/  LOP3.LUT P5, RZ, R7.reuse, 0x4, RZ, 0xc0, !PT ;  /* 0x0000000407ff7812 */ /* 0x040fe200078ac0ff */
[----:B------:R-:W-:Y:S01]  /*07e0*/  IMAD.SHL.U32 R7, R7, 0x40, RZ ;  /* 0x0000004007077824 */ /* 0x000fe200078e00ff */
[----:B------:R1:W-:Y:S01]  /*07f0*/  STL [R1+0x88], R14 ;  /* 0x0000880e01007387 */ /* 0x0003e20000100800 */
[C---:B------:R-:W-:Y:S01]  /*0800*/  IMAD R10, R2.reuse, 0x200, R9 ;  /* 0x00000200020a7824 */ /* 0x040fe200078e0209 */
[----:B------:R-:W-:Y:S01]  /*0810*/  @!UP5 UIMAD UR52, UR8, UR52, URZ ;  /* 0x000000340834d2a4 */ /* 0x000fe2000f8e023f */
[----:B------:R-:W-:Y:S01]  /*0820*/  IMAD.SHL.U32 R3, R2, 0x8, RZ ;  /* 0x0000000802037824 */ /* 0x000fe200078e00ff */
[----:B------:R-:W-:Y:S01]  /*0830*/  LOP3.LUT R2, R5, 0x1c0, RZ, 0xc0, !PT ;  /* 0x000001c005027812 */ /* 0x000fe200078ec0ff */
[----:B------:R-:W-:Y:S01]  /*0840*/  IMAD.SHL.U32 R252, R0, 0x2, RZ ;  /* 0x0000000200fc7824 */ /* 0x000fe200078e00ff */
[----:B------:R-:W-:-:S02]  /*0850*/  USHF.R.S32.HI UR51, URZ, 0x1f, UR47 ;  /* 0x0000001f3f337899 */ /* 0x000fc4000801142f */
[----:B------:R-:W-:Y:S01]  /*0860*/  LOP3.LUT R3, R3, 0x18, RZ, 0xc0, !PT ;  /* 0x0000001803037812 */ /* 0x000fe200078ec0ff */
[----:B------:R-:W-:Y:S01]  /*0870*/  USHF.R.S32.HI UR50, URZ, 0x1f, UR46 ;  /* 0x0000001f3f327899 */ /* 0x000fe2000801142e */
[----:B------:R-:W-:Y:S01]  /*0880*/  SHF.R.U32.HI R5, RZ, 0x3, R2 ;  /* 0x00000003ff057819 */ /* 0x000fe20000011602 */
[----:B------:R-:W-:Y:S01]  /*0890*/  ULDC.U8 UR34, c[0x0][0x2d8] ;  /* 0x0000b60000227ab9 */ /* 0x000fe20000000000 */
[----:B------:R-:W-:Y:S02]  /*08a0*/  LOP3.LUT R9, R3, 0x20, R6, 0xf8, !PT ;  /* 0x0000002003097812 */ /* 0x000fe400078ef806 */
[----:B------:R-:W-:Y:S02]  /*08b0*/  LOP3.LUT R8, R5, R2, R3, 0x1e, !PT ;  /* 0x0000000205087212 */ /* 0x000fe400078e1e03 */
[----:B------:R-:W-:Y:S01]  /*08c0*/  LOP3.LUT R3, R2, 0x20, R14, 0xf8, !PT ;  /* 0x0000002002037812 */ /* 0x000fe200078ef80e */
[----:B------:R-:W-:-:S03]  /*08d0*/  IMAD.SHL.U32 R2, R16, 0x2, RZ ;  /* 0x0000000210027824 */ /* 0x000fc600078e00ff */
[----:B------:R-:W-:Y:S01]  /*08e0*/  LOP3.LUT R5, R3, R5, RZ, 0x3c, !PT ;  /* 0x0000000503057212 */ /* 0x000fe200078e3cff */
[--C-:B------:R-:W-:Y:S02]  /*08f0*/  IMAD R6, R18, 0x400, R2.reuse ;  /* 0x0000040012067824 */ /* 0x100fe400078e0202 */
[----:B------:R-:W-:Y:S02]  /*0900*/  IMAD.U32 R3, RZ, RZ, UR9 ;  /* 0x00000009ff037e24 */ /* 0x000fe4000f8e00ff */
[----:B------:R-:W-:Y:S01]  /*0910*/  IMAD R3, R13, 0x400, R2 ;  /* 0x000004000d037824 */ /* 0x000fe200078e0202 */
[----:B------:R-:W-:Y:S01]  /*0920*/  LOP3.LUT R2, R7, 0x1c0, RZ, 0xc0, !PT ;  /* 0x000001c007027812 */ /* 0x000fe200078ec0ff */
[----:B------:R-:W-:Y:S02]  /*0930*/  IMAD.IADD R15, R6, 0x1, R5 ;  /* 0x00000001060f7824 */ /* 0x000fe400078e0205 */
[----:B------:R-:W-:Y:S02]  /*0940*/  IMAD.SHL.U32 R5, R11, 0x8, RZ ;  /* 0x000000080b057824 */ /* 0x000fe400078e00ff */
[----:B------:R-:W-:-:S02]  /*0950*/  IMAD.SHL.U32 R7, R12, 0x40, RZ ;  /* 0x000000400c077824 */ /* 0x000fc400078e00ff */
[----:B-1----:R-:W-:Y:S01]  /*0960*/  IMAD.IADD R14, R3, 0x1, R8 ;  /* 0x00000001030e7824 */ /* 0x002fe200078e0208 */
[--C-:B------:R-:W-:Y:S01]  /*0970*/  SHF.R.U32.HI R3, RZ, 0x3, R2.reuse ;  /* 0x00000003ff037819 */ /* 0x100fe20000011602 */
[----:B------:R-:W-:Y:S01]  /*0980*/  IMAD.MOV.U32 R11, RZ, RZ, 0x40 ;  /* 0x00000040ff0b7424 */ /* 0x000fe200078e00ff */
[----:B------:R-:W-:Y:S01]  /*0990*/  LOP3.LUT R5, R2, 0x8, R5, 0xf8, !PT ;  /* 0x0000000802057812 */ /* 0x000fe200078ef805 */
[----:B------:R-:W-:Y:S01]  /*09a0*/  IMAD.MOV.U32 R6, RZ, RZ, 0x20 ;  /* 0x00000020ff067424 */ /* 0x000fe200078e00ff */
[----:B------:R-:W-:Y:S01]  /*09b0*/  LOP3.LUT R7, R7, 0xfffffe00, RZ, 0xc0, !PT ;  /* 0xfffffe0007077812 */ /* 0x000fe200078ec0ff */
[----:B------:R-:W-:Y:S01]  /*09c0*/  IMAD.MOV.U32 R12, RZ, RZ, -0x10 ;  /* 0xfffffff0ff0c7424 */ /* 0x000fe200078e00ff */
[----:B------:R-:W-:Y:S02]  /*09d0*/  LOP3.LUT R2, R3, R9, R2, 0x1e, !PT ;  /* 0x0000000903027212 */ /* 0x000fe400078e1e02 */
[----:B------:R-:W-:Y:S01]  /*09e0*/  LOP3.LUT R3, R5, R3, RZ, 0x3c, !PT ;  /* 0x0000000305037212 */ /* 0x000fe200078e3cff */
[----:B------:R-:W-:Y:S01]  /*09f0*/  IMAD R8, R18, 0x400, R7 ;  /* 0x0000040012087824 */ /* 0x000fe200078e0207 */
[----:B------:R-:W-:Y:S01]  /*0a00*/  SHF.R.S32.HI R5, RZ, 0x2, R17 ;  /* 0x00000002ff057819 */ /* 0x000fe20000011411 */
[----:B------:R-:W-:Y:S01]  /*0a10*/  IMAD R9, R13, 0x400, R7 ;  /* 0x000004000d097824 */ /* 0x000fe200078e0207 */
[----:B------:R-:W-:Y:S01]  /*0a20*/  LOP3.LUT R7, R2, R7, RZ, 0xfc, !PT ;  /* 0x0000000702077212 */ /* 0x000fe200078efcff */
[----:B------:R-:W-:Y:S01]  /*0a30*/  IMAD.IADD R8, R8, 0x1, R3 ;  /* 0x0000000108087824 */ /* 0x000fe200078e0203 */
[----:B------:R-:W-:Y:S01]  /*0a40*/  SEL R2, R11, 0xffffffc0, !P3 ;  /* 0xffffffc00b027807 */ /* 0x000fe20005800000 */
[----:B------:R-:W-:Y:S01]  /*0a50*/  IMAD.IADD R9, R3, 0x1, R9 ;  /* 0x0000000103097824 */ /* 0x000fe200078e0209 */
[----:B------:R-:W-:Y:S01]  /*0a60*/  SEL R3, R6, 0xffffffe0, !P4 ;  /* 0xffffffe006037807 */ /* 0x000fe20006000000 */
[----:B------:R-:W-:Y:S01]  /*0a70*/  IMAD R13, R18, 0x10, R5 ;  /* 0x00000010120d7824 */ /* 0x000fe200078e0205 */
[----:B------:R-:W-:Y:S01]  /*0a80*/  SEL R6, R6, 0xffffffe0, !P6 ;  /* 0xffffffe006067807 */ /* 0x000fe20007000000 */
[----:B------:R-:W-:Y:S01]  /*0a90*/  IMAD.SHL.U32 R5, R10, 0x2, RZ ;  /* 0x000000020a057824 */ /* 0x000fe200078e00ff */
[----:B------:R-:W-:Y:S01]  /*0aa0*/  SEL R10, R12, 0x10, !P0 ;  /* 0x000000100c0a7807 */ /* 0x000fe20004000000 */
[----:B------:R-:W-:Y:S01]  /*0ab0*/  IMAD R16, R0, 0x2, R2 ;  /* 0x0000000200107824 */ /* 0x000fe200078e0202 */
[----:B------:R1:W-:Y:S01]  /*0ac0*/  STL [R1+0x3c], R13 ;  /* 0x00003c0d01007387 */ /* 0x0003e20000100800 */
[----:B------:R-:W-:Y:S01]  /*0ad0*/  LEA R12, R14, 0xc000, 0x1 ;  /* 0x0000c0000e0c7811 */ /* 0x000fe200078e08ff */
[----:B------:R-:W-:Y:S01]  /*0ae0*/  IMAD.SHL.U32 R8, R8, 0x2, RZ ;  /* 0x0000000208087824 */ /* 0x000fe200078e00ff */
[----:B------:R-:W-:Y:S01]  /*0af0*/  LEA R9, R9, 0x12000, 0x1 ;  /* 0x0001200009097811 */ /* 0x000fe200078e08ff */
[----:B------:R2:W-:Y:S04]  /*0b00*/  STL [R1+0x38], R5 ;  /* 0x0000380501007387 */ /* 0x0005e80000100800 */
[----:B------:R-:W-:Y:S01]  /*0b10*/  STL [R1], R16 ;  /* 0x0000001001007387 */ /* 0x000fe20000100800 */
[----:B-1----:R-:W-:-:S02]  /*0b20*/  IMAD R13, R0, 0x2, R3 ;  /* 0x00000002000d7824 */ /* 0x002fc400078e0203 */
[----:B------:R-:W-:Y:S02]  /*0b30*/  IMAD.IADD R3, R3, 0x1, R16 ;  /* 0x0000000103037824 */ /* 0x000fe400078e0210 */
[----:B------:R-:W-:Y:S01]  /*0b40*/  IMAD.IADD R0, R2, 0x1, R13 ;  /* 0x0000000102007824 */ /* 0x000fe200078e020d */
[----:B------:R1:W-:Y:S01]  /*0b50*/  STL [R1+0x4], R13 ;  /* 0x0000040d01007387 */ /* 0x0003e20000100800 */
[----:B--2---:R-:W-:Y:S01]  /*0b60*/  SEL R5, R11, 0xffffffc0, !P5 ;  /* 0xffffffc00b057807 */ /* 0x004fe20006800000 */
[----:B------:R-:W-:Y:S02]  /*0b70*/  IMAD R2, R4, 0x2, R2 ;  /* 0x0000000204027824 */ /* 0x000fe400078e0202 */
[----:B------:R2:W-:Y:S04]  /*0b80*/  STL [R1+0x2c], R3 ;  /* 0x00002c0301007387 */ /* 0x0005e80000100800 */
[----:B------:R3:W-:Y:S01]  /*0b90*/  STL [R1+0x10], R0 ;  /* 0x0000100001007387 */ /* 0x0007e20000100800 */
[----:B-1----:R-:W-:-:S02]  /*0ba0*/  IMAD.SHL.U32 R13, R15, 0x2, RZ ;  /* 0x000000020f0d7824 */ /* 0x002fc400078e00ff */
[----:B--2---:R-:W-:-:S03]  /*0bb0*/  IMAD.SHL.U32 R3, R4, 0x2, RZ ;  /* 0x0000000204037824 */ /* 0x004fc600078e00ff */
[C---:B------:R-:W-:Y:S01]  /*0bc0*/  IADD3 R11, R13.reuse, 0x20, RZ ;  /* 0x000000200d0b7810 */ /* 0x040fe20007ffe0ff */
[----:B------:R-:W-:Y:S01]  /*0bd0*/  STL [R1+0x50], R13 ;  /* 0x0000500d01007387 */ /* 0x000fe20000100800 */
[C---:B------:R-:W-:Y:S01]  /*0be0*/  IADD3 R4, R12.reuse, 0x40, RZ ;  /* 0x000000400c047810 */ /* 0x040fe20007ffe0ff */
[C---:B---3--:R-:W-:Y:S01]  /*0bf0*/  IMAD.IADD R0, R13.reuse, 0x1, R10 ;  /* 0x000000010d007824 */ /* 0x048fe200078e020a */
[----:B------:R-:W-:Y:S01]  /*0c00*/  @P1 IADD3 R11, R13, -0x20, RZ ;  /* 0xffffffe00d0b1810 */ /* 0x000fe20007ffe0ff */
[----:B------:R-:W-:Y:S01]  /*0c10*/  STL [R1+0x70], R12 ;  /* 0x0000700c01007387 */ /* 0x000fe20000100800 */
[----:B------:R-:W-:-:S03]  /*0c20*/  @P2 IADD3 R4, R12, -0x40, RZ ;  /* 0xffffffc00c042810 */ /* 0x000fc60007ffe0ff */
        /* <DEDUP_REMOVED lines=19> */
[----:B------:R2:W-:Y:S02]  /*0d60*/  STL [R1+0x24], R4 ;  /* 0x0000240401007387 */ /* 0x0005e40000100800 */
.L_x_373:
        /* <DEDUP_REMOVED lines=53> */
.L_x_345:
        /* <DEDUP_REMOVED lines=59> */
.L_x_347:
        /* <DEDUP_REMOVED lines=18> */
.L_x_348:
        /* <DEDUP_REMOVED lines=71> */
.L_x_349:
[----:B------:R-:W-:Y:S02]  /*1a00*/  UMOV UR8, UR53 ;  /* 0x0000003500087c82 */ /* 0x000fe40008000000 */
.L_x_350:
        /* <DEDUP_REMOVED lines=22> */
[----:B------:R-:W-:-:S03]  /*1b70*/  SHF.R.S32.HI R27, RZ, 0x3, R27 ;  /* 0x00000003ff1b7819 */ /* 0x000fc6000001141b */
[----:B------:R-:W-:Y:S01]  /*1b80*/  UIMAD UR11, UR15, UR7, UR6 ;  /* 0x000000070f0b72a4 */ /* 0x000fe2000f8e0206 */
[----:B------:R-:W-:Y:S01]  /*1b90*/  SHF.R.S32.HI R20, RZ, 0x1f, R27 ;  /* 0x0000001fff147819 */ /* 0x000fe2000001141b */
[----:B------:R-:W-:Y:S01]  /*1ba0*/  UIADD3 UR6, UR15, UR8, URZ ;  /* 0x000000080f067290 */ /* 0x000fe2000fffe03f */
[----:B------:R-:W-:Y:S02]  /*1bb0*/  IADD3 R5, P0, R27, UR15, RZ ;  /* 0x0000000f1b057c10 */ /* 0x000fe4000ff1e0ff */
[----:B------:R-:W-:Y:S02]  /*1bc0*/  ULDC.64 UR8, c[0x0][0x3c8] ;  /* 0x0000f20000087ab9 */ /* 0x000fe40000000a00 */
[----:B------:R-:W-:Y:S01]  /*1bd0*/  IADD3.X R9, R20, UR24, RZ, P0, !PT ;  /* 0x0000001814097c10 */ /* 0x000fe200087fe4ff */
[----:B------:R-:W-:Y:S02]  /*1be0*/  UMOV UR24, 0x4 ;  /* 0x0000000400187882 */ /* 0x000fe40000000000 */
[----:B------:R-:W-:-:S02]  /*1bf0*/  UIMAD.WIDE UR6, UR6, UR24, UR8 ;  /* 0x00000018060672a5 */ /* 0x000fc4000f8e0208 */
        /* <DEDUP_REMOVED lines=13> */
[----:B------:R-:W-:Y:S01]  /*1cd0*/  IADD3.X R9, R7, UR28, R5, P0, !PT ;  /* 0x0000001c07097c10 */ /* 0x000fe200087fe405 */
[----:B------:R-:W-:Y:S01]  /*1ce0*/  IMAD.U32 R5, RZ, RZ, UR15 ;  /* 0x0000000fff057e24 */ /* 0x000fe2000f8e00ff */
[----:B------:R-:W-:Y:S01]  /*1cf0*/  IADD3 R6, P0, R14, UR22, RZ ;  /* 0x000000160e067c10 */ /* 0x000fe2000ff1e0ff */
[----:B------:R-:W-:-:S02]  /*1d00*/  USHF.R.S32.HI UR12, URZ, 0x1f, UR6 ;  /* 0x0000001f3f0c7899 */ /* 0x000fc40008011406 */
[----:B------:R-:W-:Y:S01]  /*1d10*/  IMAD.WIDE.U32 R8, R11, c[0x0][0x1a8], R8 ;  /* 0x00006a000b087a25 */ /* 0x000fe200078e0008 */
[----:B------:R-:W-:Y:S01]  /*1d20*/  IADD3.X R7, R15, UR23, RZ, P0, !PT ;  /* 0x000000170f077c10 */ /* 0x000fe200087fe4ff */
[----:B------:R-:W-:Y:S02]  /*1d30*/  ULEA.HI UR12, UR12, UR6, URZ, 0x6 ;  /* 0x000000060c0c7291 */ /* 0x000fe4000f8f303f */
[----:B------:R-:W-:Y:S01]  /*1d40*/  ULDC.64 UR22, c[0x0][0x200] ;  /* 0x0000800000167ab9 */ /* 0x000fe20000000a00 */
[----:B------:R-:W-:Y:S01]  /*1d50*/  LEA R28, P2, R8, c[0x0][0x160], 0x1 ;  /* 0x00005800081c7a11 */ /* 0x000fe200078408ff */
[----:B------:R-:W-:Y:S01]  /*1d60*/  IMAD.WIDE.U32 R6, R5, c[0x0][0x370], R6 ;  /* 0x0000dc0005067a25 */ /* 0x000fe200078e0006 */
[----:B-----5:R-:W-:Y:S01]  /*1d70*/  SHF.R.S32.HI R5, RZ, 0x1f, R22 ;  /* 0x0000001fff057819 */ /* 0x020fe20000011416 */
[----:B------:R-:W-:Y:S02]  /*1d80*/  USHF.R.S32.HI UR12, URZ, 0x6, UR12 ;  /* 0x000000063f0c7899 */ /* 0x000fe4000801140c */
[----:B------:R-:W-:Y:S01]  /*1d90*/  UIMAD.WIDE UR6, UR13, UR24, UR22 ;  /* 0x000000180d0672a5 */ /* 0x000fe2000f8e0216 */
[----:B------:R-:W-:Y:S01]  /*1da0*/  LEA.HI R5, R5, R22, RZ, 0x5 ;  /* 0x0000001605057211 */ /* 0x000fe200078f28ff */
[----:B------:R-:W-:Y:S01]  /*1db0*/  UISETP.LT.AND UP1, UPT, URZ, UR12, UPT ;  /* 0x0000000c3f00728c */ /* 0x000fe2000bf21270 */
[----:B------:R-:W-:-:S02]  /*1dc0*/  IADD3 R7, R7, UR11, RZ ;  /* 0x0000000b07077c10 */ /* 0x000fc4000fffe0ff */
[----:B------:R-:W-:Y:S01]  /*1dd0*/  LOP3.LUT R10, R5, 0xffffffe0, RZ, 0xc0, !PT ;  /* 0xffffffe0050a7812 */ /* 0x000fe200078ec0ff */
[----:B------:R-:W-:Y:S01]  /*1de0*/  USEL UR12, URZ, UR12, !UP1 ;  /* 0x0000000c3f0c7287 */ /* 0x000fe2000c800000 */
[----:B------:R-:W-:Y:S01]  /*1df0*/  SHF.R.S32.HI R5, RZ, 0x5, R5 ;  /* 0x00000005ff057819 */ /* 0x000fe20000011405 */
[----:B------:R-:W-:Y:S01]  /*1e00*/  IMAD.WIDE.U32 R6, R11, c[0x0][0x378], R6 ;  /* 0x0000de000b067a25 */ /* 0x000fe200078e0006 */
[----:B------:R-:W-:Y:S01]  /*1e10*/  IADD3 R11, R9, UR16, RZ ;  /* 0x00000010090b7c10 */ /* 0x000fe2000fffe0ff */
[----:B------:R-:W-:Y:S02]  /*1e20*/  UISETP.GT.AND UP1, UPT, UR29, UR12, UPT ;  /* 0x0000000c1d00728c */ /* 0x000fe4000bf24270 */
[----:B------:R-:W-:Y:S01]  /*1e30*/  IMAD.IADD R22, R22, 0x1, -R10 ;  /* 0x0000000116167824 */ /* 0x000fe200078e0a0a */
[----:B------:R-:W-:Y:S01]  /*1e40*/  IADD3 R7, R7, UR14, RZ ;  /* 0x0000000e07077c10 */ /* 0x000fe2000fffe0ff */
[----:B------:R-:W-:Y:S01]  /*1e50*/  IMAD R9, R20, c[0x0][0x370], RZ ;  /* 0x0000dc0014097a24 */ /* 0x000fe200078e02ff */
[----:B------:R-:W-:Y:S01]  /*1e60*/  LEA.HI.X R29, R8, c[0x0][0x164], R11, 0x1, P2 ;  /* 0x00005900081d7a11 */ /* 0x000fe200010f0c0b */
[----:B------:R-:W-:-:S02]  /*1e70*/  IMAD R5, R5, UR48, R22 ;  /* 0x0000003005057c24 */ /* 0x000fc4000f8e0216 */
[C---:B------:R-:W-:Y:S02]  /*1e80*/  IMAD R9, R27.reuse, c[0x0][0x374], R9 ;  /* 0x0000dd001b097a24 */ /* 0x040fe400078e0209 */
[----:B------:R-:W-:Y:S01]  /*1e90*/  IMAD.WIDE.U32 R6, R27, c[0x0][0x370], R6 ;  /* 0x0000dc001b067a25 */ /* 0x000fe200078e0006 */
[C---:B------:R-:W-:Y:S01]  /*1ea0*/  IADD3 R10, P0, R5.reuse, UR20, RZ ;  /* 0x00000014050a7c10 */ /* 0x040fe2000ff1e0ff */
[----:B------:R1:W-:Y:S03]  /*1eb0*/  STL.64 [R1+0x48], R28 ;  /* 0x0000481c01007387 */ /* 0x0003e60000100a00 */
[----:B------:R-:W-:Y:S01]  /*1ec0*/  LEA.HI.X.SX32 R8, R5, UR17, 0x1, P0 ;  /* 0x0000001105087c11 */ /* 0x000fe200080f0eff */
[----:B------:R-:W-:Y:S01]  /*1ed0*/  IMAD.IADD R5, R7, 0x1, R9 ;  /* 0x0000000107057824 */ /* 0x000fe200078e0209 */
[----:B------:R-:W-:Y:S02]  /*1ee0*/  LEA R30, P3, R6, c[0x0][0x330], 0x1 ;  /* 0x0000cc00061e7a11 */ /* 0x000fe400078608ff */
[----:B------:R-:W-:-:S02]  /*1ef0*/  LEA R16, P2, R10, c[0x0][0x350], 0x2 ;  /* 0x0000d4000a107a11 */ /* 0x000fc400078410ff */
[----:B------:R-:W-:Y:S02]  /*1f00*/  LEA.HI.X R31, R6, c[0x0][0x334], R5, 0x1, P3 ;  /* 0x0000cd00061f7a11 */ /* 0x000fe400018f0c05 */
[----:B------:R-:W-:Y:S02]  /*1f10*/  LEA.HI.X R17, R10, c[0x0][0x354], R8, 0x2, P2 ;  /* 0x0000d5000a117a11 */ /* 0x000fe400010f1408 */
[----:B------:R-:W-:Y:S01]  /*1f20*/  PLOP3.LUT P0, PT, PT, PT, UP1, 0x80, 0x0 ;  /* 0x000000000000781c */ /* 0x000fe20003f0f018 */
[----:B------:R1:W-:Y:S04]  /*1f30*/  STL.64 [R1+0x40], R30 ;  /* 0x0000401e01007387 */ /* 0x0003e80000100a00 */
[----:B------:R1:W-:Y:S08]  /*1f40*/  STL.64 [R1+0x30], R16 ;  /* 0x0000301001007387 */ /* 0x0003f00000100a00 */
[----:B------:R-:W-:Y:S05]  /*1f50*/  @P0 BRA `(.L_x_351) ;  /* 0x000007d000000947 */ /* 0x000fea0003800000 */
        /* <DEDUP_REMOVED lines=18> */
.L_x_352:
        /* <DEDUP_REMOVED lines=18> */
.L_x_353:
        /* <DEDUP_REMOVED lines=29> */
.L_x_355:
[----:B------:R-:W-:Y:S05]  /*2370*/  BSYNC B0 ;  /* 0x0000000000007941 */ /* 0x000fea0003800000 */
.L_x_354:
[----:B--2---:R-:W-:Y:S01]  /*2380*/  IADD3 R4, R27, 0x20, RZ ;  /* 0x000000201b047810 */ /* 0x004fe20007ffe0ff */
        /* <DEDUP_REMOVED lines=15> */
.L_x_357:
[----:B------:R-:W-:Y:S05]  /*2480*/  BSYNC B0 ;  /* 0x0000000000007941 */ /* 0x000fea0003800000 */
.L_x_356:
[----:B------:R-:W-:Y:S01]  /*2490*/  ULDC.64 UR6, c[0x0][0x3a8] ;  /* 0x0000ea0000067ab9 */ /* 0x000fe20000000a00 */
[----:B--2---:R-:W-:Y:S01]  /*24a0*/  IMAD.U32 R4, RZ, RZ, UR18 ;  /* 0x00000012ff047e24 */ /* 0x004fe2000f8e00ff */
        /* <DEDUP_REMOVED lines=25> */
.L_x_359:
[----:B------:R-:W-:Y:S05]  /*2640*/  BSYNC B0 ;  /* 0x0000000000007941 */ /* 0x000fea0003800000 */
.L_x_358:
[----:B------:R-:W-:Y:S05]  /*2650*/  @P0 BRA `(.L_x_360) ;  /* 0x0000616000000947 */ /* 0x000fea0003800000 */
[----:B--2---:R-:W-:Y:S02]  /*2660*/  IADD3 R4, P0, R27, 0x20, RZ ;  /* 0x000000201b047810 */ /* 0x004fe40007f1e0ff */
        /* <DEDUP_REMOVED lines=12> */
.L_x_351:
[----:B------:R-:W2:Y:S01]  /*2730*/  LDL R26, [R1+0x38] ;  /* 0x00003800011a7983 */ /* 0x000ea20000100800 */
[----:B------:R-:W-:Y:S01]  /*2740*/  ULDC.64 UR14, c[0x0][0x198] ;  /* 0x00006600000e7ab9 */ /* 0x000fe20000000a00 */
[----:B------:R-:W-:Y:S01]  /*2750*/  IMAD.U32 R6, RZ, RZ, UR18 ;  /* 0x00000012ff067e24 */ /* 0x000fe2000f8e00ff */
[----:B------:R-:W-:Y:S01]  /*2760*/  UIMAD UR11, UR19, UR14, URZ ;  /* 0x0000000e130b72a4 */ /* 0x000fe2000f8e023f */
[----:B------:R-:W-:Y:S01]  /*2770*/  IMAD.U32 R8, RZ, RZ, UR18 ;  /* 0x00000012ff087e24 */ /* 0x000fe2000f8e00ff */
[----:B------:R-:W-:Y:S01]  /*2780*/  ULDC.64 UR16, c[0x0][0x1a0] ;  /* 0x0000680000107ab9 */ /* 0x000fe20000000a00 */
[----:B------:R-:W-:Y:S01]  /*2790*/  IADD3 R5, R27, 0x20, RZ ;  /* 0x000000201b057810 */ /* 0x000fe20007ffe0ff */
[----:B------:R-:W-:Y:S01]  /*27a0*/  UIMAD UR16, UR19, UR16, URZ ;  /* 0x00000010131072a4 */ /* 0x000fe2000f8e023f */
[----:B------:R-:W-:Y:S01]  /*27b0*/  IMAD.WIDE.U32 R6, R6, c[0x0][0x1a0], R14 ;  /* 0x0000680006067a25 */ /* 0x000fe200078e000e */
[----:B------:R-:W-:-:S02]  /*27c0*/  UIMAD UR15, UR18, UR15, UR11 ;  /* 0x0000000f120f72a4 */ /* 0x000fc4000f8e020b */
[----:B------:R-:W-:Y:S01]  /*27d0*/  UIMAD UR13, UR32, -0x40, UR21 ;  /* 0xffffffc0200d78a4 */ /* 0x000fe2000f8e0215 */
[----:B------:R-:W-:Y:S01]  /*27e0*/  IMAD.WIDE.U32 R8, R8, c[0x0][0x198], R14 ;  /* 0x0000660008087a25 */ /* 0x000fe200078e000e */
[----:B------:R-:W-:Y:S01]  /*27f0*/  UIMAD UR11, UR8, -0x40, UR31 ;  /* 0xffffffc0080b78a4 */ /* 0x000fe2000f8e021f */
[----:B------:R-:W-:Y:S01]  /*2800*/  IADD3 R6, P3, R6, UR25, RZ ;  /* 0x0000001906067c10 */ /* 0x000fe2000ff7e0ff */
[----:B------:R-:W-:Y:S02]  /*2810*/  UIMAD UR17, UR18, UR17, UR16 ;  /* 0x00000011121172a4 */ /* 0x000fe4000f8e0210 */
[C---:B------:R-:W-:Y:S02]  /*2820*/  ISETP.GE.AND P2, PT, R5.reuse, UR13, PT ;  /* 0x0000000d05007c0c */ /* 0x040fe4000bf46270 */
[----:B------:R-:W-:Y:S01]  /*2830*/  ISETP.GE.AND P1, PT, R5, UR11, PT ;  /* 0x0000000b05007c0c */ /* 0x000fe2000bf26270 */
[----:B------:R-:W-:Y:S01]  /*2840*/  IMAD.U32 R5, RZ, RZ, UR15 ;  /* 0x0000000fff057e24 */ /* 0x000fe2000f8e00ff */
[----:B------:R-:W-:-:S02]  /*2850*/  MOV R10, UR17 ;  /* 0x00000011000a7c02 */ /* 0x000fc40008000f00 */
[----:B------:R-:W-:Y:S01]  /*2860*/  IADD3 R8, P0, R8, UR27, RZ ;  /* 0x0000001b08087c10 */ /* 0x000fe2000ff1e0ff */
[----:B------:R-:W-:Y:S01]  /*2870*/  IMAD.MOV.U32 R23, RZ, RZ, 0x40 ;  /* 0x00000040ff177424 */ /* 0x000fe200078e00ff */
[----:B------:R-:W-:Y:S01]  /*2880*/  IADD3.X R7, R7, UR26, R10, P3, !PT ;  /* 0x0000001a07077c10 */ /* 0x000fe20009ffe40a */
[C---:B------:R-:W-:Y:S01]  /*2890*/  IMAD R10, R12.reuse, c[0x0][0x1b8], RZ ;  /* 0x00006e000c0a7a24 */ /* 0x040fe200078e02ff */
[----:B------:R-:W-:Y:S01]  /*28a0*/  IADD3.X R9, R9, UR30, R5, P0, !PT ;  /* 0x0000001e09097c10 */ /* 0x000fe200087fe405 */
[----:B------:R-:W-:Y:S02]  /*28b0*/  IMAD R5, R12, c[0x0][0x1b0], RZ ;  /* 0x00006c000c057a24 */ /* 0x000fe400078e02ff */
[----:B------:R-:W-:-:S04]  /*28c0*/  IMAD.WIDE.U32 R12, R23, c[0x0][0x370], RZ ;  /* 0x0000dc00170c7a25 */ /* 0x000fc800078e00ff */
[----:B-1----:R-:W-:Y:S01]  /*28d0*/  IMAD R15, R23, c[0x0][0x374], RZ ;  /* 0x0000dd00170f7a24 */ /* 0x002fe200078e02ff */
[----:B------:R-:W-:-:S04]  /*28e0*/  @!P1 IADD3 R14, P0, R30, R12, RZ ;  /* 0x0000000c1e0e9210 */ /* 0x000fc80007f1e0ff */
[----:B------:R-:W-:Y:S02]  /*28f0*/  @!P1 IADD3.X R15, R31, R13, R15, P0, !PT ;  /* 0x0000000d1f0f9210 */ /* 0x000fe400007fe40f */
[----:B------:R-:W-:Y:S01]  /*2900*/  @!P2 IADD3 R18, P0, R27, 0x20, RZ ;  /* 0x000000201b12a810 */ /* 0x000fe20007f1e0ff */
[C---:B------:R-:W-:Y:S02]  /*2910*/  IMAD R10, R4.reuse, c[0x0][0x1bc], R10 ;  /* 0x00006f00040a7a24 */ /* 0x040fe400078e020a */
[C---:B------:R-:W-:Y:S02]  /*2920*/  IMAD R11, R4.reuse, c[0x0][0x1b4], R5 ;  /* 0x00006d00040b7a24 */ /* 0x040fe400078e0205 */
[----:B------:R-:W-:-:S04]  /*2930*/  IMAD.WIDE.U32 R6, R4, c[0x0][0x1b8], R6 ;  /* 0x00006e0004067a25 */ /* 0x000fc800078e0006 */
[----:B------:R-:W-:-:S04]  /*2940*/  IMAD.WIDE.U32 R4, R4, c[0x0][0x1b0], R8 ;  /* 0x00006c0004047a25 */ /* 0x000fc800078e0008 */
[----:B------:R-:W-:Y:S01]  /*2950*/  @!P2 IMAD.X R9, RZ, RZ, R20, P0 ;  /* 0x000000ffff09a224 */ /* 0x000fe200000e0614 */
[----:B------:R-:W-:Y:S02]  /*2960*/  PLOP3.LUT P0, PT, PT, PT, UP6, 0x80, 0x0 ;  /* 0x000000000000781c */ /* 0x000fe40003f0f068 */
[C---:B------:R-:W-:Y:S02]  /*2970*/  ISETP.GE.AND P3, PT, R27.reuse, UR13, PT ;  /* 0x0000000d1b007c0c */ /* 0x040fe4000bf66270 */
[----:B------:R-:W-:Y:S02]  /*2980*/  @!P2 IADD3 R8, P4, R27, 0x20, RZ ;  /* 0x000000201b08a810 */ /* 0x000fe40007f9e0ff */
[----:B------:R-:W-:-:S03]  /*2990*/  IADD3 R7, R7, R10, RZ ;  /* 0x0000000a07077210 */ /* 0x000fc60007ffe0ff */
[----:B------:R-:W-:-:S04]  /*29a0*/  @!P2 IMAD.X R12, RZ, RZ, R20, P4 ;  /* 0x000000ffff0ca224 */ /* 0x000fc800020e0614 */
[----:B------:R-:W-:Y:S01]  /*29b0*/  @P0 BAR.SYNC.DEFER_BLOCKING 0x0 ;  /* 0x0000000000000b1d */ /* 0x000fe20000010000 */
[----:B------:R-:W-:Y:S01]  /*29c0*/  IADD3 R5, R5, R11, RZ ;  /* 0x0000000b05057210 */ /* 0x000fe20007ffe0ff */
[----:B------:R-:W-:Y:S01]  /*29d0*/  @!P2 IMAD R17, R12, c[0x0][0x1a0], RZ ;  /* 0x000068000c11aa24 */ /* 0x000fe200078e02ff */
[----:B------:R-:W-:Y:S01]  /*29e0*/  @!P2 MOV R11, R7 ;  /* 0x00000007000ba202 */ /* 0x000fe20000000f00 */
[----:B------:R-:W-:Y:S02]  /*29f0*/  @!P2 IMAD.MOV.U32 R10, RZ, RZ, R6 ;  /* 0x000000ffff0aa224 */ /* 0x000fe400078e0006 */
[----:B------:R-:W-:Y:S01]  /*2a00*/  @!P3 IMAD R19, R20, c[0x0][0x1a0], RZ ;  /* 0x000068001413ba24 */ /* 0x000fe200078e02ff */
[----:B------:R-:W-:Y:S01]  /*2a10*/  @!P2 MOV R12, R4 ;  /* 0x00000004000ca202 */ /* 0x000fe20000000f00 */
[----:B------:R-:W-:Y:S02]  /*2a20*/  @!P2 IMAD R16, R9, c[0x0][0x198], RZ ;  /* 0x000066000910aa24 */ /* 0x000fe400078e02ff */
[----:B------:R-:W-:-:S02]  /*2a30*/  @!P2 IMAD R17, R8, c[0x0][0x1a4], R17 ;  /* 0x000069000811aa24 */ /* 0x000fc400078e0211 */
[----:B------:R-:W-:-:S04]  /*2a40*/  @!P2 IMAD.WIDE.U32 R8, R8, c[0x0][0x1a0], R10 ;  /* 0x000068000808aa25 */ /* 0x000fc800078e000a */
[----:B------:R-:W-:Y:S02]  /*2a50*/  @!P2 IMAD.MOV.U32 R13, RZ, RZ, R5 ;  /* 0x000000ffff0da224 */ /* 0x000fe400078e0005 */
[C---:B------:R-:W-:Y:S02]  /*2a60*/  @!P3 IMAD R10, R27.reuse, c[0x0][0x1a4], R19 ;  /* 0x000069001b0aba24 */ /* 0x040fe400078e0213 */
[----:B------:R-:W-:-:S04]  /*2a70*/  @!P3 IMAD.WIDE.U32 R6, R27, c[0x0][0x1a0], R6 ;  /* 0x000068001b06ba25 */ /* 0x000fc800078e0006 */
[C---:B------:R-:W-:Y:S01]  /*2a80*/  @!P2 IMAD R21, R18.reuse, c[0x0][0x19c], R16 ;  /* 0x000067001215aa24 */ /* 0x040fe200078e0210 */
[----:B------:R-:W-:Y:S01]  /*2a90*/  @!P3 IADD3 R7, R7, R10, RZ ;  /* 0x0000000a0707b210 */ /* 0x000fe20007ffe0ff */
[----:B------:R-:W-:Y:S01]  /*2aa0*/  @!P2 IMAD.WIDE.U32 R18, R18, c[0x0][0x198], R12 ;  /* 0x000066001212aa25 */ /* 0x000fe200078e000c */
[----:B------:R-:W-:Y:S02]  /*2ab0*/  @!P3 LEA R12, P5, R6, c[0x0][0x170], 0x1 ;  /* 0x00005c00060cba11 */ /* 0x000fe400078a08ff */
[----:B------:R-:W-:Y:S01]  /*2ac0*/  @!P2 LEA R10, P4, R8, c[0x0][0x170], 0x1 ;  /* 0x00005c00080aaa11 */ /* 0x000fe200078808ff */
[----:B------:R-:W-:Y:S01]  /*2ad0*/  @!P3 IMAD R11, R20, c[0x0][0x198], RZ ;  /* 0x00006600140bba24 */ /* 0x000fe200078e02ff */
[----:B------:R-:W-:Y:S01]  /*2ae0*/  @!P3 LEA.HI.X R13, R6, c[0x0][0x174], R7, 0x1, P5 ;  /* 0x00005d00060dba11 */ /* 0x000fe200028f0c07 */
[----:B------:R-:W-:Y:S02]  /*2af0*/  @!P2 IMAD.IADD R9, R9, 0x1, R17 ;  /* 0x000000010909a824 */ /* 0x000fe400078e0211 */
[----:B------:R-:W-:-:S03]  /*2b00*/  @!P3 IMAD R20, R27, c[0x0][0x19c], R11 ;  /* 0x000067001b14ba24 */ /* 0x000fc600078e020b */
[----:B------:R-:W-:Y:S01]  /*2b10*/  @!P2 LEA.HI.X R11, R8, c[0x0][0x174], R9, 0x1, P4 ;  /* 0x00005d00080baa11 */ /* 0x000fe200020f0c09 */
        /* <DEDUP_REMOVED lines=18> */
[----:B------:R-:W-:-:S03]  /*2c40*/  ISETP.GE.AND P0, PT, R27, UR11, PT ;  /* 0x0000000b1b007c0c */ /* 0x000fc6000bf06270 */
[----:B------:R-:W0:Y:S04]  /*2c50*/  LDGDEPBAR ;  /* 0x00000000000079af */ /* 0x000e280000000000 */
[----:B--2---:R-:W2:Y:S06]  /*2c60*/  LDL R10, [R1+0x3c] ;  /* 0x00003c00010a7983 */ /* 0x004eac0000100800 */
[----:B------:R-:W-:Y:S04]  /*2c70*/  @P0 STS.128 [R26+0x6000], RZ ;  /* 0x006000ff1a000388 */ /* 0x000fe80000000c00 */
[----:B------:R-:W-:Y:S04]  /*2c80*/  @P0 STS.128 [R26+0x8000], RZ ;  /* 0x008000ff1a000388 */ /* 0x000fe80000000c00 */
[----:B------:R-:W-:Y:S04]  /*2c90*/  @P0 STS.128 [R26+0xa000], RZ ;  /* 0x00a000ff1a000388 */ /* 0x000fe80000000c00 */
[----:B------:R-:W-:Y:S01]  /*2ca0*/  @!PT LDS RZ, [RZ] ;  /* 0x00000000fffff984 */ /* 0x000fe20000000800 */
[----:B------:R-:W-:Y:S01]  /*2cb0*/  @!PT LDS RZ, [RZ] ;  /* 0x00000000fffff984 */ /* 0x000fe20000000800 */
[----:B------:R-:W-:Y:S01]  /*2cc0*/  @!PT LDS RZ, [RZ] ;  /* 0x00000000fffff984 */ /* 0x000fe20000000800 */
[----:B------:R3:W-:Y:S01]  /*2cd0*/  @!P0 LDGSTS.E.BYPASS.LTC128B.128 [R26+0x6000], [R30.64] ;  /* 0x060000001e1a8fae */ /* 0x0007e2000b901d44 */
[----:B------:R-:W-:-:S03]  /*2ce0*/  IMAD.WIDE.U32 R24, R23, c[0x0][0x190], RZ ;  /* 0x0000640017187a25 */ /* 0x000fc600078e00ff */
[----:B------:R3:W-:Y:S04]  /*2cf0*/  @!P0 LDGSTS.E.BYPASS.LTC128B.128 [R26+0x8000], [R30.64+0x80] ;  /* 0x080000801e1a8fae */ /* 0x0007e8000b901d44 */
[----:B------:R3:W-:Y:S04]  /*2d00*/  @!P0 LDGSTS.E.BYPASS.LTC128B.128 [R26+0xa000], [R30.64+0x100] ;  /* 0x0a0001001e1a8fae */ /* 0x0007e8000b901d44 */
[----:B------:R-:W-:Y:S04]  /*2d10*/  @P1 STS.128 [R26+0x7000], RZ ;  /* 0x007000ff1a001388 */ /* 0x000fe80000000c00 */
[----:B------:R-:W-:Y:S01]  /*2d20*/  @P1 STS.128 [R26+0x9000], RZ ;  /* 0x009000ff1a001388 */ /* 0x000fe20000000c00 */
[----:B------:R-:W-:-:S03]  /*2d30*/  IMAD R23, R23, c[0x0][0x194], RZ ;  /* 0x0000650017177a24 */ /* 0x000fc600078e02ff */
[----:B------:R-:W-:Y:S01]  /*2d40*/  @P1 STS.128 [R26+0xb000], RZ ;  /* 0x00b000ff1a001388 */ /* 0x000fe20000000c00 */
[----:B------:R-:W-:-:S03]  /*2d50*/  @!P1 IADD3 R8, P6, R28, R24, RZ ;  /* 0x000000181c089210 */ /* 0x000fc60007fde0ff */
[----:B------:R-:W-:Y:S01]  /*2d60*/  @!PT LDS RZ, [RZ] ;  /* 0x00000000fffff984 */ /* 0x000fe20000000800 */
[----:B------:R-:W-:Y:S01]  /*2d70*/  @!PT LDS RZ, [RZ] ;  /* 0x00000000fffff984 */ /* 0x000fe20000000800 */
[----:B------:R-:W-:Y:S01]  /*2d80*/  @!PT LDS RZ, [RZ] ;  /* 0x00000000fffff984 */ /* 0x000fe20000000800 */
[----:B------:R1:W-:Y:S01]  /*2d90*/  @!P1 LDGSTS.E.BYPASS.LTC128B.128 [R26+0x7000], [R14.64] ;  /* 0x070000000e1a9fae */ /* 0x0003e2000b901d44 */
[----:B------:R-:W-:-:S03]  /*2da0*/  @!P3 IMAD.WIDE.U32 R16, R27, c[0x0][0x198], R4 ;  /* 0x000066001b10ba25 */ /* 0x000fc600078e0004 */
[----:B------:R1:W-:Y:S04]  /*2db0*/  @!P1 LDGSTS.E.BYPASS.LTC128B.128 [R26+0x9000], [R14.64+0x80] ;  /* 0x090000800e1a9fae */ /* 0x0003e8000b901d44 */
[----:B------:R1:W-:Y:S04]  /*2dc0*/  @!P1 LDGSTS.E.BYPASS.LTC128B.128 [R26+0xb000], [R14.64+0x100] ;  /* 0x0b0001000e1a9fae */ /* 0x0003e8000b901d44 */
[----:B------:R-:W-:Y:S01]  /*2dd0*/  @P0 STS.128 [R26], RZ ;  /* 0x000000ff1a000388 */ /* 0x000fe20000000c00 */
[----:B------:R-:W-:-:S03]  /*2de0*/  @!P1 IADD3.X R9, R29, R25, R23, P6, !PT ;  /* 0x000000191d099210 */ /* 0x000fc600037fe417 */
[----:B------:R-:W-:Y:S04]  /*2df0*/  @P0 STS.128 [R26+0x2000], RZ ;  /* 0x002000ff1a000388 */ /* 0x000fe80000000c00 */
[----:B------:R-:W-:Y:S01]  /*2e00*/  @P0 STS.128 [R26+0x4000], RZ ;  /* 0x004000ff1a000388 */ /* 0x000fe20000000c00 */
[----:B------:R-:W-:-:S03]  /*2e10*/  @!P3 IADD3 R5, R17, R20, RZ ;  /* 0x000000141105b210 */ /* 0x000fc60007ffe0ff */
[----:B------:R-:W-:Y:S01]  /*2e20*/  @!PT LDS RZ, [RZ] ;  /* 0x00000000fffff984 */ /* 0x000fe20000000800 */
[----:B------:R-:W-:Y:S01]  /*2e30*/  @!PT LDS RZ, [RZ] ;  /* 0x00000000fffff984 */ /* 0x000fe20000000800 */
[----:B------:R-:W-:Y:S01]  /*2e40*/  @!PT LDS RZ, [RZ] ;  /* 0x00000000fffff984 */ /* 0x000fe20000000800 */
[----:B------:R2:W-:Y:S01]  /*2e50*/  @!P0 LDGSTS.E.BYPASS.LTC128B.128 [R26], [R28.64] ;  /* 0x000000001c1a8fae */ /* 0x0005e2000b901d44 */
[----:B------:R-:W-:-:S03]  /*2e60*/  @!P3 LEA R6, P5, R16, c[0x0][0x168], 0x1 ;  /* 0x00005a001006ba11 */ /* 0x000fc600078a08ff */
[----:B------:R2:W-:Y:S04]  /*2e70*/  @!P0 LDGSTS.E.BYPASS.LTC128B.128 [R26+0x2000], [R28.64+0x80] ;  /* 0x020000801c1a8fae */ /* 0x0005e8000b901d44 */
[----:B------:R2:W-:Y:S04]  /*2e80*/  @!P0 LDGSTS.E.BYPASS.LTC128B.128 [R26+0x4000], [R28.64+0x100] ;  /* 0x040001001c1a8fae */ /* 0x0005e8000b901d44 */
[----:B------:R-:W-:Y:S01]  /*2e90*/  @P1 STS.128 [R26+0x1000], RZ ;  /* 0x001000ff1a001388 */ /* 0x000fe20000000c00 */
[----:B------:R-:W-:-:S03]  /*2ea0*/  @!P3 LEA.HI.X R7, R16, c[0x0][0x16c], R5, 0x1, P5 ;  /* 0x00005b001007ba11 */ /* 0x000fc600028f0c05 */
[----:B------:R-:W-:Y:S01]  /*2eb0*/  @P1 STS.128 [R26+0x3000], RZ ;  /* 0x003000ff1a001388 */ /* 0x000fe20000000c00 */
[----:B------:R-:W-:-:S03]  /*2ec0*/  @!P2 IMAD.IADD R17, R19, 0x1, R21 ;  /* 0x000000011311a824 */ /* 0x000fc600078e0215 */
[----:B------:R-:W-:Y:S01]  /*2ed0*/  @P1 STS.128 [R26+0x5000], RZ ;  /* 0x005000ff1a001388 */ /* 0x000fe20000000c00 */
[----:B------:R-:W-:-:S03]  /*2ee0*/  @!P2 LEA R4, P4, R18, c[0x0][0x168], 0x1 ;  /* 0x00005a001204aa11 */ /* 0x000fc600078808ff */
[----:B------:R-:W-:Y:S01]  /*2ef0*/  @!PT LDS RZ, [RZ] ;  /* 0x00000000fffff984 */ /* 0x000fe20000000800 */
[----:B------:R-:W-:Y:S01]  /*2f00*/  @!PT LDS RZ, [RZ] ;  /* 0x00000000fffff984 */ /* 0x000fe20000000800 */
[----:B------:R-:W-:Y:S01]  /*2f10*/  @!PT LDS RZ, [RZ] ;  /* 0x00000000fffff984 */ /* 0x000fe20000000800 */
[----:B------:R5:W-:Y:S04]  /*2f20*/  @!P1 LDGSTS.E.BYPASS.LTC128B.128 [R26+0x1000], [R8.64] ;  /* 0x01000000081a9fae */ /* 0x000be8000b901d44 */
[----:B------:R5:W-:Y:S04]  /*2f30*/  @!P1 LDGSTS.E.BYPASS.LTC128B.128 [R26+0x3000], [R8.64+0x80] ;  /* 0x03000080081a9fae */ /* 0x000be8000b901d44 */
[----:B------:R5:W-:Y:S04]  /*2f40*/  @!P1 LDGSTS.E.BYPASS.LTC128B.128 [R26+0x5000], [R8.64+0x100] ;  /* 0x05000100081a9fae */ /* 0x000be8000b901d44 */
[----:B------:R-:W-:Y:S01]  /*2f50*/  @P3 STS.128 [R26+0xc000], RZ ;  /* 0x00c000ff1a003388 */ /* 0x000fe20000000c00 */
[----:B------:R-:W-:-:S03]  /*2f60*/  @!P2 LEA.HI.X R5, R18, c[0x0][0x16c], R17, 0x1, P4 ;  /* 0x00005b001205aa11 */ /* 0x000fc600020f0c11 */
        /* <DEDUP_REMOVED lines=17> */
[----:B-1----:R-:W-:Y:S01]  /*3080*/  MOV R6, 0x7f800000 ;  /* 0x7f80000000067802 */ /* 0x002fe20000000f00 */
[----:B------:R-:W-:-:S02]  /*3090*/  IMAD.MOV.U32 R7, RZ, RZ, 0x7f800000 ;  /* 0x7f800000ff077424 */ /* 0x000fc400078e00ff */
[----:B------:R-:W0:Y:S01]  /*30a0*/  LDGDEPBAR ;  /* 0x00000000000079af */ /* 0x000e220000000000 */
[----:B------:R-:W-:-:S04]  /*30b0*/  DEPBAR.LE SB0, 0x1 ;  /* 0x000080400000791a */ /* 0x000fc80000000000 */
[C---:B--2---:R-:W-:Y:S02]  /*30c0*/  IADD3 R4, R10.reuse, 0x8, RZ ;  /* 0x000000080a047810 */ /* 0x044fe40007ffe0ff */
[----:B------:R-:W-:Y:S02]  /*30d0*/  ISETP.GE.AND P1, PT, R10, UR11, PT ;  /* 0x0000000b0a007c0c */ /* 0x000fe4000bf26270 */
[----:B------:R-:W-:Y:S02]  /*30e0*/  ISETP.GE.AND P0, PT, R4, UR11, PT ;  /* 0x0000000b04007c0c */ /* 0x000fe4000bf06270 */
[----:B------:R-:W-:-:S05]  /*30f0*/  MOV R4, 0x4 ;  /* 0x0000000400047802 */ /* 0x000fca0000000f00 */
[----:B------:R-:W-:-:S05]  /*3100*/  IMAD.WIDE R4, R10, R4, UR6 ;  /* 0x000000060a047e25 */ /* 0x000fca000f8e0204 */
[----:B------:R-:W2:Y:S04]  /*3110*/  @!P1 LDG.E R7, [R4.64] ;  /* 0x0000000404079981 */ /* 0x000ea8000c1e1900 */
[----:B------:R-:W2:Y:S04]  /*3120*/  @!P0 LDG.E R6, [R4.64+0x20] ;  /* 0x0000200404068981 */ /* 0x000ea8000c1e1900 */
[----:B------:R-:W-:Y:S01]  /*3130*/  BAR.SYNC.DEFER_BLOCKING 0x0 ;  /* 0x0000000000007b1d */ /* 0x000fe20000010000 */
[----:B-----5:R-:W-:-:S05]  /*3140*/  SHF.R.S32.HI R8, RZ, 0x1f, R22 ;  /* 0x0000001fff087819 */ /* 0x020fca0000011416 */
[----:B------:R-:W1:Y:S04]  /*3150*/  LDSM.16.M88.4 R148, [R252+0x12000] ;  /* 0x01200000fc94783b */ /* 0x000e680000000200 */
[----:B------:R-:W1:Y:S04]  /*3160*/  LDSM.16.M88.4 R152, [R252+0x12800] ;  /* 0x01280000fc98783b */ /* 0x000e680000000200 */
[----:B------:R-:W1:Y:S04]  /*3170*/  LDSM.16.M88.4 R180, [R252+0x14000] ;  /* 0x01400000fcb4783b */ /* 0x000e680000000200 */
[----:B------:R-:W1:Y:S04]  /*3180*/  LDSM.16.M88.4 R184, [R252+0x14800] ;  /* 0x01480000fcb8783b */ /* 0x000e680000000200 */
[----:B------:R-:W1:Y:S04]  /*3190*/  LDSM.16.M88.4 R212, [R252+0x16000] ;  /* 0x01600000fcd4783b */ /* 0x000e680000000200 */
[----:B------:R-:W1:Y:S04]  /*31a0*/  LDSM.16.M88.4 R216, [R252+0x16800] ;  /* 0x01680000fcd8783b */ /* 0x000e680000000200 */
[----:B--2---:R2:W-:Y:S04]  /*31b0*/  STL [R1+0x64], R6 ;  /* 0x0000640601007387 */ /* 0x0045e80000100800 */
[----:B------:R5:W-:Y:S04]  /*31c0*/  STL [R1+0x60], R7 ;  /* 0x0000600701007387 */ /* 0x000be80000100800 */
[----:B------:R-:W4:Y:S04]  /*31d0*/  LDL R10, [R1+0x4] ;  /* 0x00000400010a7983 */ /* 0x000f280000100800 */
[----:B------:R-:W4:Y:S01]  /*31e0*/  LDL R9, [R1] ;  /* 0x0000000001097983 */ /* 0x000f220000100800 */
[----:B--2---:R-:W-:Y:S01]  /*31f0*/  IMAD.MOV.U32 R6, RZ, RZ, c[0x0][0x308] ;  /* 0x0000c200ff067624 */ /* 0x004fe200078e00ff */
[----:B-----5:R-:W-:-:S05]  /*3200*/  MOV R7, c[0x0][0x30c] ;  /* 0x0000c30000077a02 */ /* 0x020fca0000000f00 */
[----:B------:R2:W5:Y:S04]  /*3210*/  LDG.E.64 R4, [R6.64+0x8] ;  /* 0x0000080406047981 */ /* 0x000568000c1e1b00 */
[----:B--2---:R-:W2:Y:S01]  /*3220*/  LDG.E.64 R6, [R6.64] ;  /* 0x0000000406067981 */ /* 0x004ea2000c1e1b00 */
        /* <DEDUP_REMOVED lines=41> */
[----:B---3--:R-:W-:Y:S01]  /*34c0*/  CS2R R30, SRZ ;  /* 0x00000000001e7805 */ /* 0x008fe2000001ff00 */
[----:B------:R-:W-:Y:S01]  /*34d0*/  CS2R R28, SRZ ;  /* 0x00000000001c7805 */ /* 0x000fe2000001ff00 */
[----:B------:R-:W-:Y:S01]  /*34e0*/  CS2R R34, SRZ ;  /* 0x0000000000227805 */ /* 0x000fe2000001ff00 */
[----:B------:R-:W-:Y:S01]  /*34f0*/  CS2R R32, SRZ ;  /* 0x0000000000207805 */ /* 0x000fe2000001ff00 */
[----:B------:R-:W-:Y:S01]  /*3500*/  CS2R R26, SRZ ;  /* 0x00000000001a7805 */ /* 0x000fe2000001ff00 */
[----:B------:R-:W-:Y:S01]  /*3510*/  CS2R R24, SRZ ;  /* 0x0000000000187805 */ /* 0x000fe2000001ff00 */
[----:B------:R-:W-:Y:S01]  /*3520*/  CS2R R20, SRZ ;  /* 0x0000000000147805 */ /* 0x000fe2000001ff00 */
[----:B------:R-:W-:Y:S01]  /*3530*/  UIADD3 UR16, UR18, 0x40, URZ ;  /* 0x0000004012107890 */ /* 0x000fe2000fffe03f */
[----:B----4-:R-:W3:Y:S04]  /*3540*/  LDSM.16.M88.4 R156, [R10+0x12000] ;  /* 0x012000000a9c783b */ /* 0x010ee80000000200 */
[----:B------:R-:W4:Y:S04]  /*3550*/  LDSM.16.M88.4 R160, [R10+0x12800] ;  /* 0x012800000aa0783b */ /* 0x000f280000000200 */
[----:B------:R-:W1:Y:S04]  /*3560*/  LDSM.16.M88.4 R164, [R9+0x12000] ;  /* 0x0120000009a4783b */ /* 0x000e680000000200 */
[----:B------:R-:W1:Y:S04]  /*3570*/  LDSM.16.M88.4 R168, [R9+0x12800] ;  /* 0x0128000009a8783b */ /* 0x000e680000000200 */
[----:B------:R-:W1:Y:S04]  /*3580*/  LDSM.16.M88.4 R188, [R10+0x14000] ;  /* 0x014000000abc783b */ /* 0x000e680000000200 */
[----:B------:R-:W1:Y:S04]  /*3590*/  LDSM.16.M88.4 R192, [R10+0x14800] ;  /* 0x014800000ac0783b */ /* 0x000e680000000200 */
[----:B------:R-:W1:Y:S01]  /*35a0*/  LDSM.16.M88.4 R196, [R9+0x14000] ;  /* 0x0140000009c4783b */ /* 0x000e620000000200 */
[----:B-----5:R-:W-:-:S03]  /*35b0*/  IADD3 R4, P1, P0, R4, UR46, R22 ;  /* 0x0000002e04047c10 */ /* 0x020fc6000f83e016 */
[----:B------:R-:W1:Y:S01]  /*35c0*/  LDSM.16.M88.4 R200, [R9+0x14800] ;  /* 0x0148000009c8783b */ /* 0x000e620000000200 */
[----:B------:R-:W-:-:S03]  /*35d0*/  IADD3.X R5, R5, UR50, R8, P1, P0 ;  /* 0x0000003205057c10 */ /* 0x000fc60008fe0408 */
[----:B------:R-:W1:Y:S04]  /*35e0*/  LDSM.16.M88.4 R220, [R10+0x16000] ;  /* 0x016000000adc783b */ /* 0x000e680000000200 */
[----:B------:R5:W-:Y:S04]  /*35f0*/  STL [R1+0x78], R5 ;  /* 0x0000780501007387 */ /* 0x000be80000100800 */
[----:B------:R1:W1:Y:S04]  /*3600*/  LDSM.16.M88.4 R224, [R10+0x16800] ;  /* 0x016800000ae0783b */ /* 0x0002680000000200 */
[----:B------:R1:W1:Y:S04]  /*3610*/  LDSM.16.M88.4 R228, [R9+0x16000] ;  /* 0x0160000009e4783b */ /* 0x0002680000000200 */
[----:B------:R1:W1:Y:S01]  /*3620*/  LDSM.16.M88.4 R232, [R9+0x16800] ;  /* 0x0168000009e8783b */ /* 0x0002620000000200 */
[----:B--2---:R2:W3:Y:S03]  /*3630*/  R2UR UR14, R7 ;  /* 0x00000000070e73c2 */ /* 0x0044e600000e0000 */
[----:B--2---:R-:W2:Y:S01]  /*3640*/  LDL R7, [R1+0x2c] ;  /* 0x00002c0001077983 */ /* 0x004ea20000100800 */
[----:B-----5:R-:W-:-:S04]  /*3650*/  IMAD.WIDE.U32 R4, R4, -0x2daee0ad, RZ ;  /* 0xd2511f5304047825 */ /* 0x020fc800078e00ff */
[----:B------:R-:W5:Y:S01]  /*3660*/  R2UR UR15, R6 ;  /* 0x00000000060f73c2 */ /* 0x000f6200000e0000 */
[----:B------:R1:W-:Y:S01]  /*3670*/  STL.64 [R1+0x68], R4 ;  /* 0x0000680401007387 */ /* 0x0003e20000100a00 */
[----:B------:R-:W-:Y:S01]  /*3680*/  CS2R R22, SRZ ;  /* 0x0000000000167805 */ /* 0x000fe2000001ff00 */
[----:B------:R-:W-:Y:S02]  /*3690*/  UIADD3 UR17, UR17, -UR21, URZ ;  /* 0x8000001511117290 */ /* 0x000fe4000fffe03f */
[----:B---3--:R-:W-:Y:S02]  /*36a0*/  UIADD3 UR29, UR14, -0x4498517b, URZ ;  /* 0xbb67ae850e1d7890 */ /* 0x008fe4000fffe03f */
[----:B------:R-:W-:Y:S02]  /*36b0*/  UIADD3 UR27, UR14, 0x76cf5d0a, URZ ;  /* 0x76cf5d0a0e1b7890 */ /* 0x000fe4000fffe03f */
[----:B------:R-:W-:Y:S02]  /*36c0*/  UIADD3 UR25, UR14, 0x32370b8f, URZ ;  /* 0x32370b8f0e197890 */ /* 0x000fe4000fffe03f */
[----:B------:R-:W-:-:S02]  /*36d0*/  UIADD3 UR23, UR14, -0x126145ec, URZ ;  /* 0xed9eba140e177890 */ /* 0x000fc4000fffe03f */
[----:B------:R-:W-:Y:S02]  /*36e0*/  UIADD3 UR20, UR14, -0x56f99767, URZ ;  /* 0xa90668990e147890 */ /* 0x000fe4000fffe03f */
[----:B------:R-:W-:Y:S02]  /*36f0*/  UIADD3 UR18, UR14, 0x646e171e, URZ ;  /* 0x646e171e0e127890 */ /* 0x000fe4000fffe03f */
[----:B-----5:R-:W-:Y:S02]  /*3700*/  UIADD3 UR30, UR15, -0x61c88647, URZ ;  /* 0x9e3779b90f1e7890 */ /* 0x020fe4000fffe03f */
[----:B------:R-:W-:Y:S02]  /*3710*/  UIADD3 UR28, UR15, 0x3c6ef372, URZ ;  /* 0x3c6ef3720f1c7890 */ /* 0x000fe4000fffe03f */
[----:B------:R-:W-:Y:S02]  /*3720*/  UIADD3 UR26, UR15, -0x255992d5, URZ ;  /* 0xdaa66d2b0f1a7890 */ /* 0x000fe4000fffe03f */
[----:B------:R-:W-:-:S02]  /*3730*/  UIADD3 UR24, UR15, 0x78dde6e4, URZ ;  /* 0x78dde6e40f187890 */ /* 0x000fc4000fffe03f */
[----:B------:R-:W-:Y:S02]  /*3740*/  UIADD3 UR22, UR15, 0x1715609d, URZ ;  /* 0x1715609d0f167890 */ /* 0x000fe4000fffe03f */
[----:B------:R-:W-:Y:S01]  /*3750*/  UIADD3 UR19, UR15, -0x4ab325aa, URZ ;  /* 0xb54cda560f137890 */ /* 0x000fe2000fffe03f */
[----:B--2---:R2:W3:Y:S04]  /*3760*/  LDSM.16.M88.4 R172, [R7+0x12000] ;  /* 0x0120000007ac783b */ /* 0x0044e80000000200 */
[----:B------:R2:W1:Y:S04]  /*3770*/  LDSM.16.M88.4 R176, [R7+0x12800] ;  /* 0x0128000007b0783b */ /* 0x0004680000000200 */
[----:B------:R2:W1:Y:S04]  /*3780*/  LDSM.16.M88.4 R204, [R7+0x14000] ;  /* 0x0140000007cc783b */ /* 0x0004680000000200 */
[----:B------:R2:W1:Y:S04]  /*3790*/  LDSM.16.M88.4 R208, [R7+0x14800] ;  /* 0x0148000007d0783b */ /* 0x0004680000000200 */
[----:B------:R2:W1:Y:S04]  /*37a0*/  LDSM.16.M88.4 R236, [R7+0x16000] ;  /* 0x0160000007ec783b */ /* 0x0004680000000200 */
[----:B----4-:R2:W1:Y:S02]  /*37b0*/  LDSM.16.M88.4 R240, [R7+0x16800] ;  /* 0x0168000007f0783b */ /* 0x0104640000000200 */
.L_x_363:
[----:B------:R-:W4:Y:S01]  /*37c0*/  LDL R98, [R1+0x8] ;  /* 0x0000080001627983 */ /* 0x000f220000100800 */
[----:B------:R-:W-:Y:S02]  /*37d0*/  USHF.L.U32 UR11, UR8, 0x6, URZ ;  /* 0x00000006080b7899 */ /* 0x000fe4000800063f */
[----:B------:R-:W-:Y:S01]  /*37e0*/  UISETP.GT.AND UP1, UPT, UR8, UR12, UPT ;  /* 0x0000000c0800728c */ /* 0x000fe2000bf24270 */
[----:B-----5:R-:W5:Y:S01]  /*37f0*/  LDL R91, [R1+0x4] ;  /* 0x00000400015b7983 */ /* 0x020f620000100800 */
[----:B------:R-:W-:Y:S02]  /*3800*/  UISETP.GE.AND UP0, UPT, UR11, UR17, UPT ;  /* 0x000000110b00728c */ /* 0x000fe4000bf06270 */
[----:B------:R-:W-:Y:S01]  /*3810*/  IMAD.U32 R88, RZ, RZ, UR11 ;  /* 0x0000000bff587e24 */ /* 0x000fe2000f8e00ff */
[----:B--2---:R-:W2:Y:S01]  /*3820*/  LDL R97, [R1+0xc] ;  /* 0x00000c0001617983 */ /* 0x004ea20000100800 */
[----:B------:R-:W-:Y:S03]  /*3830*/  UISETP.LT.AND UP0, UPT, UR16, UR21, UP0 ;  /* 0x000000151000728c */ /* 0x000fe60008701270 */
[----:B---3--:R-:W3:Y:S03]  /*3840*/  LDL R89, [R1] ;  /* 0x0000000001597983 */ /* 0x008ee60000100800 */
        /* <DEDUP_REMOVED lines=12> */
[----:B----4-:R-:W-:Y:S08]  /*3910*/  LDSM.16.M88.4 R16, [R98] ;  /* 0x000000006210783b */ /* 0x010ff00000000200 */
[----:B-1----:R-:W1:Y:S08]  /*3920*/  LDSM.16.M88.4 R8, [R252+0xc000] ;  /* 0x00c00000fc08783b */ /* 0x002e700000000200 */
[----:B------:R-:W2:Y:S08]  /*3930*/  LDSM.16.M88.4 R68, [R252+0xc800] ;  /* 0x00c80000fc44783b */ /* 0x000eb00000000200 */
[----:B------:R-:W-:Y:S08]  /*3940*/  LDSM.16.M88.4 R72, [R97] ;  /* 0x000000006148783b */ /* 0x000ff00000000200 */
[----:B-----5:R-:W4:Y:S08]  /*3950*/  LDSM.16.M88.4 R76, [R91+0xc000] ;  /* 0x00c000005b4c783b */ /* 0x020f300000000200 */
[----:B------:R-:W5:Y:S01]  /*3960*/  LDSM.16.M88.4 R80, [R91+0xc800] ;  /* 0x00c800005b50783b */ /* 0x000f620000000200 */
[C---:B-1----:R-:W-:Y:S07]  /*3970*/  HMMA.16816.F32 R4, R16.reuse, R8, RZ ;  /* 0x000000081004723c */ /* 0x042fee00000018ff */
[----:B---3--:R-:W-:Y:S01]  /*3980*/  LDSM.16.M88.4 R84, [R89+0xc800] ;  /* 0x00c800005954783b */ /* 0x008fe20000000200 */
[C---:B------:R-:W-:Y:S08]  /*3990*/  HMMA.16816.F32 R8, R16.reuse, R10, RZ ;  /* 0x0000000a1008723c */ /* 0x040ff000000018ff */
[C---:B--2---:R-:W-:Y:S08]  /*39a0*/  HMMA.16816.F32 R12, R16.reuse, R68, RZ ;  /* 0x00000044100c723c */ /* 0x044ff000000018ff */
[----:B------:R-:W-:Y:S01]  /*39b0*/  HMMA.16816.F32 R16, R16, R70, RZ ;  /* 0x000000461010723c */ /* 0x000fe200000018ff */
[----:B------:R-:W-:Y:S07]  /*39c0*/  LDSM.16.M88.4 R68, [R96] ;  /* 0x000000006044783b */ /* 0x000fee0000000200 */
[C---:B----4-:R-:W-:Y:S08]  /*39d0*/  HMMA.16816.F32 R4, R72.reuse, R76, R4 ;  /* 0x0000004c4804723c */ /* 0x050ff00000001804 */
[C---:B------:R-:W-:Y:S01]  /*39e0*/  HMMA.16816.F32 R8, R72.reuse, R78, R8 ;  /* 0x0000004e4808723c */ /* 0x040fe20000001808 */
[----:B------:R-:W1:Y:S07]  /*39f0*/  LDSM.16.M88.4 R76, [R89+0xc000] ;  /* 0x00c00000594c783b */ /* 0x000e6e0000000200 */
[C---:B-----5:R-:W-:Y:S08]  /*3a00*/  HMMA.16816.F32 R12, R72.reuse, R80, R12 ;  /* 0x00000050480c723c */ /* 0x060ff0000000180c */
[----:B------:R-:W-:Y:S01]  /*3a10*/  HMMA.16816.F32 R16, R72, R82, R16 ;  /* 0x000000524810723c */ /* 0x000fe20000001810 */
[----:B------:R-:W-:Y:S08]  /*3a20*/  LDSM.16.M88.4 R72, [R95] ;  /* 0x000000005f48783b */ /* 0x000ff00000000200 */
[----:B------:R-:W-:Y:S01]  /*3a30*/  LDSM.16.M88.4 R80, [R90+0xc800] ;  /* 0x00c800005a50783b */ /* 0x000fe20000000200 */
[C---:B-1----:R-:W-:Y:S08]  /*3a40*/  HMMA.16816.F32 R4, R68.reuse, R76, R4 ;  /* 0x0000004c4404723c */ /* 0x042ff00000001804 */
[C---:B------:R-:W-:Y:S01]  /*3a50*/  HMMA.16816.F32 R8, R68.reuse, R78, R8 ;  /* 0x0000004e4408723c */ /* 0x040fe20000001808 */
[----:B------:R-:W1:Y:S07]  /*3a60*/  LDSM.16.M88.4 R76, [R90+0xc000] ;  /* 0x00c000005a4c783b */ /* 0x000e6e0000000200 */
[C---:B------:R-:W-:Y:S08]  /*3a70*/  HMMA.16816.F32 R12, R68.reuse, R84, R12 ;  /* 0x00000054440c723c */ /* 0x040ff0000000180c */
[----:B------:R-:W-:Y:S01]  /*3a80*/  HMMA.16816.F32 R16, R68, R86, R16 ;  /* 0x000000564410723c */ /* 0x000fe20000001810 */
[----:B------:R-:W-:Y:S08]  /*3a90*/  LDSM.16.M88.4 R68, [R98+0x2000] ;  /* 0x002000006244783b */ /* 0x000ff00000000200 */
[----:B------:R-:W-:Y:S01]  /*3aa0*/  LDSM.16.M88.4 R84, [R252+0xe800] ;  /* 0x00e80000fc54783b */ /* 0x000fe20000000200 */
[C---:B-1----:R-:W-:Y:S08]  /*3ab0*/  HMMA.16816.F32 R4, R72.reuse, R76, R4 ;  /* 0x0000004c4804723c */ /* 0x042ff00000001804 */
[C---:B------:R-:W-:Y:S01]  /*3ac0*/  HMMA.16816.F32 R8, R72.reuse, R78, R8 ;  /* 0x0000004e4808723c */ /* 0x040fe20000001808 */
[----:B------:R-:W1:Y:S07]  /*3ad0*/  LDSM.16.M88.4 R76, [R252+0xe000] ;  /* 0x00e00000fc4c783b */ /* 0x000e6e0000000200 */
[C---:B------:R-:W-:Y:S08]  /*3ae0*/  HMMA.16816.F32 R12, R72.reuse, R80, R12 ;  /* 0x00000050480c723c */ /* 0x040ff0000000180c */
[----:B------:R-:W-:Y:S01]  /*3af0*/  HMMA.16816.F32 R16, R72, R82, R16 ;  /* 0x000000524810723c */ /* 0x000fe20000001810 */
[----:B------:R-:W-:Y:S08]  /*3b00*/  LDSM.16.M88.4 R72, [R97+0x2000] ;  /* 0x002000006148783b */ /* 0x000ff00000000200 */
[----:B------:R-:W2:Y:S01]  /*3b10*/  LDSM.16.M88.4 R80, [R91+0xe000] ;  /* 0x00e000005b50783b */ /* 0x000ea20000000200 */
[C---:B-1----:R-:W-:Y:S08]  /*3b20*/  HMMA.16816.F32 R4, R68.reuse, R76, R4 ;  /* 0x0000004c4404723c */ /* 0x042ff00000001804 */
[C---:B------:R-:W-:Y:S01]  /*3b30*/  HMMA.16816.F32 R8, R68.reuse, R78, R8 ;  /* 0x0000004e4408723c */ /* 0x040fe20000001808 */
[----:B------:R-:W1:Y:S07]  /*3b40*/  LDSM.16.M88.4 R76, [R91+0xe800] ;  /* 0x00e800005b4c783b */ /* 0x000e6e0000000200 */
[C---:B------:R-:W-:Y:S08]  /*3b50*/  HMMA.16816.F32 R12, R68.reuse, R84, R12 ;  /* 0x00000054440c723c */ /* 0x040ff0000000180c */
[----:B------:R-:W-:Y:S01]  /*3b60*/  HMMA.16816.F32 R16, R68, R86, R16 ;  /* 0x000000564410723c */ /* 0x000fe20000001810 */
[----:B------:R-:W-:Y:S07]  /*3b70*/  LDSM.16.M88.4 R68, [R96+0x2000] ;  /* 0x002000006044783b */ /* 0x000fee0000000200 */
[C---:B--2---:R-:W-:Y:S01]  /*3b80*/  HMMA.16816.F32 R4, R72.reuse, R80, R4 ;  /* 0x000000504804723c */ /* 0x044fe20000001804 */
[----:B------:R-:W2:Y:S07]  /*3b90*/  LDSM.16.M88.4 R84, [R89+0xe000] ;  /* 0x00e000005954783b */ /* 0x000eae0000000200 */
[C---:B------:R-:W-:Y:S01]  /*3ba0*/  HMMA.16816.F32 R8, R72.reuse, R82, R8 ;  /* 0x000000524808723c */ /* 0x040fe20000001808 */
[----:B------:R-:W3:Y:S07]  /*3bb0*/  LDSM.16.M88.4 R80, [R89+0xe800] ;  /* 0x00e800005950783b */ /* 0x000eee0000000200 */
[C---:B-1----:R-:W-:Y:S08]  /*3bc0*/  HMMA.16816.F32 R12, R72.reuse, R76, R12 ;  /* 0x0000004c480c723c */ /* 0x042ff0000000180c */
[----:B------:R-:W-:Y:S01]  /*3bd0*/  HMMA.16816.F32 R16, R72, R78, R16 ;  /* 0x0000004e4810723c */ /* 0x000fe20000001810 */
[----:B------:R-:W-:Y:S08]  /*3be0*/  LDSM.16.M88.4 R72, [R95+0x2000] ;  /* 0x002000005f48783b */ /* 0x000ff00000000200 */
[----:B------:R-:W1:Y:S01]  /*3bf0*/  LDSM.16.M88.4 R76, [R90+0xe000] ;  /* 0x00e000005a4c783b */ /* 0x000e620000000200 */
[C---:B--2---:R-:W-:Y:S08]  /*3c00*/  HMMA.16816.F32 R4, R68.reuse, R84, R4 ;  /* 0x000000544404723c */ /* 0x044ff00000001804 */
[C---:B------:R-:W-:Y:S01]  /*3c10*/  HMMA.16816.F32 R8, R68.reuse, R86, R8 ;  /* 0x000000564408723c */ /* 0x040fe20000001808 */
[----:B------:R-:W2:Y:S07]  /*3c20*/  LDSM.16.M88.4 R84, [R90+0xe800] ;  /* 0x00e800005a54783b */ /* 0x000eae0000000200 */
[C---:B---3--:R-:W-:Y:S08]  /*3c30*/  HMMA.16816.F32 R12, R68.reuse, R80, R12 ;  /* 0x00000050440c723c */ /* 0x048ff0000000180c */
[----:B------:R-:W-:Y:S01]  /*3c40*/  HMMA.16816.F32 R16, R68, R82, R16 ;  /* 0x000000524410723c */ /* 0x000fe20000001810 */
[----:B------:R-:W-:Y:S07]  /*3c50*/  LDSM.16.M88.4 R68, [R98+0x4000] ;  /* 0x004000006244783b */ /* 0x000fee0000000200 */
[C---:B-1----:R-:W-:Y:S01]  /*3c60*/  HMMA.16816.F32 R4, R72.reuse, R76, R4 ;  /* 0x0000004c4804723c */ /* 0x042fe20000001804 */
[----:B------:R-:W-:Y:S07]  /*3c70*/  LDSM.16.M88.4 R80, [R252+0x10800] ;  /* 0x01080000fc50783b */ /* 0x000fee0000000200 */
[C---:B------:R-:W-:Y:S01]  /*3c80*/  HMMA.16816.F32 R8, R72.reuse, R78, R8 ;  /* 0x0000004e4808723c */ /* 0x040fe20000001808 */
[----:B------:R-:W1:Y:S07]  /*3c90*/  LDSM.16.M88.4 R76, [R252+0x10000] ;  /* 0x01000000fc4c783b */ /* 0x000e6e0000000200 */
[C---:B--2---:R-:W-:Y:S08]  /*3ca0*/  HMMA.16816.F32 R12, R72.reuse, R84, R12 ;  /* 0x00000054480c723c */ /* 0x044ff0000000180c */
        /* <DEDUP_REMOVED lines=12> */
[----:B------:R-:W-:Y:S07]  /*3d70*/  LDSM.16.M88.4 R76, [R95+0x4000] ;  /* 0x004000005f4c783b */ /* 0x000fee0000000200 */
[C---:B------:R-:W-:Y:S08]  /*3d80*/  HMMA.16816.F32 R12, R72.reuse, R84, R12 ;  /* 0x00000054480c723c */ /* 0x040ff0000000180c */
[----:B------:R-:W-:Y:S01]  /*3d90*/  HMMA.16816.F32 R16, R72, R86, R16 ;  /* 0x000000564810723c */ /* 0x000fe20000001810 */
[----:B------:R1:W3:Y:S07]  /*3da0*/  LDSM.16.M88.4 R72, [R89+0x10800] ;  /* 0x010800005948783b */ /* 0x0002ee0000000200 */
[C---:B--2---:R-:W-:Y:S01]  /*3db0*/  HMMA.16816.F32 R4, R68.reuse, R80, R4 ;  /* 0x000000504404723c */ /* 0x044fe20000001804 */
[----:B------:R-:W2:Y:S07]  /*3dc0*/  LDSM.16.M88.4 R84, [R90+0x10000] ;  /* 0x010000005a54783b */ /* 0x000eae0000000200 */
[C---:B------:R-:W-:Y:S01]  /*3dd0*/  HMMA.16816.F32 R8, R68.reuse, R82, R8 ;  /* 0x000000524408723c */ /* 0x040fe20000001808 */
[----:B------:R-:W4:Y:S04]  /*3de0*/  LDL R83, [R1+0x78] ;  /* 0x0000780001537983 */ /* 0x000f280000100800 */
[----:B------:R-:W5:Y:S02]  /*3df0*/  @!P4 S2R R80, SR_TID.X ;  /* 0x000000000050c919 */ /* 0x000f640000002100 */
[----:B------:R-:W-:Y:S06]  /*3e00*/  IMAD.U32 R82, RZ, RZ, UR32 ;  /* 0x00000020ff527e24 */ /* 0x000fec000f8e00ff */
[----:B-1----:R-:W4:Y:S01]  /*3e10*/  LDL R89, [R1+0x64] ;  /* 0x0000640001597983 */ /* 0x002f220000100800 */
[C---:B---3--:R-:W-:Y:S07]  /*3e20*/  HMMA.16816.F32 R12, R68.reuse, R72, R12 ;  /* 0x00000048440c723c */ /* 0x048fee000000180c */
[----:B------:R-:W-:Y:S01]  /*3e30*/  IMAD.U32 R72, RZ, RZ, UR31 ;  /* 0x0000001fff487e24 */ /* 0x000fe2000f8e00ff */
[----:B------:R-:W-:Y:S01]  /*3e40*/  HMMA.16816.F32 R16, R68, R74, R16 ;  /* 0x0000004a4410723c */ /* 0x000fe20000001810 */
[----:B------:R1:W3:Y:S03]  /*3e50*/  LDSM.16.M88.4 R68, [R90+0x10800] ;  /* 0x010800005a44783b */ /* 0x0002e60000000200 */
[----:B------:R-:W-:Y:S03]  /*3e60*/  @!P4 IADD3 R72, -R72, 0x1, R94 ;  /* 0x000000014848c810 */ /* 0x000fe60007ffe15e */
[----:B-----5:R-:W-:Y:S01]  /*3e70*/  @!P4 IMAD.SHL.U32 R75, R80, 0x2, RZ ;  /* 0x00000002504bc824 */ /* 0x020fe200078e00ff */
[C---:B--2---:R-:W-:Y:S01]  /*3e80*/  HMMA.16816.F32 R4, R76.reuse, R84, R4 ;  /* 0x000000544c04723c */ /* 0x044fe20000001804 */
[----:B------:R-:W-:Y:S04]  /*3e90*/  IMAD.U32 R74, RZ, RZ, UR32 ;  /* 0x00000020ff4a7e24 */ /* 0x000fe8000f8e00ff */
[----:B------:R-:W-:Y:S01]  /*3ea0*/  @!P4 LOP3.LUT R75, R99, 0x6, R75, 0xf8, !PT ;  /* 0x00000006634bc812 */ /* 0x000fe200078ef84b */
[----:B------:R-:W-:Y:S01]  /*3eb0*/  FMUL.FTZ R80, R93, 1.4426950216293334961 ;  /* 0x3fb8aa3b5d507820 */ /* 0x000fe20000410000 */
[----:B------:R-:W-:Y:S01]  /*3ec0*/  @!P4 IADD3 R73, R88, UR21, R72 ;  /* 0x000000155849cc10 */ /* 0x000fe2000fffe048 */
[C---:B------:R-:W-:Y:S01]  /*3ed0*/  HMMA.16816.F32 R8, R76.reuse, R86, R8 ;  /* 0x000000564c08723c */ /* 0x040fe20000001808 */
[----:B------:R-:W2:Y:S03]  /*3ee0*/  S2R R93, SR_TID.X ;  /* 0x00000000005d7919 */ /* 0x000ea60000002100 */
[----:B------:R-:W-:Y:S01]  /*3ef0*/  @!P4 IMAD R72, R74, 0x40, R75 ;  /* 0x000000404a48c824 */ /* 0x000fe200078e024b */
[C---:B------:R-:W-:Y:S01]  /*3f00*/  @!P4 IMNMX R75, R73.reuse, UR21, PT ;  /* 0x00000015494bcc17 */ /* 0x040fe2000b800200 */
[----:B------:R-:W-:Y:S01]  /*3f10*/  IMAD.U32 R74, RZ, RZ, UR8 ;  /* 0x00000008ff4a7e24 */ /* 0x000fe2000f8e00ff */
[----:B------:R-:W-:Y:S02]  /*3f20*/  @!P4 IADD3 R73, R73, 0x8, RZ ;  /* 0x000000084949c810 */ /* 0x000fe40007ffe0ff */
[----:B-1----:R-:W5:Y:S01]  /*3f30*/  LDL.64 R90, [R1+0x68] ;  /* 0x00006800015a7983 */ /* 0x002f620000100a00 */
[-C--:B------:R-:W-:Y:S02]  /*3f40*/  @!P4 ISETP.GE.AND P1, PT, R72, R75.reuse, PT ;  /* 0x0000004b4800c20c */ /* 0x080fe40003f26270 */
[----:B------:R-:W-:Y:S01]  /*3f50*/  IMAD R86, R74, 0x4, R92 ;  /* 0x000000044a567824 */ /* 0x000fe200078e025c */
[----:B------:R-:W-:Y:S02]  /*3f60*/  FSEL R74, R80, RZ, P0 ;  /* 0x000000ff504a7208 */ /* 0x000fe40000000000 */
[----:B------:R-:W1:Y:S01]  /*3f70*/  S2R R92, SR_TID.X ;  /* 0x00000000005c7919 */ /* 0x000e620000002100 */
[----:B------:R-:W-:Y:S01]  /*3f80*/  IMAD.WIDE.U32 R86, R86, -0x326172a9, RZ ;  /* 0xcd9e8d5756567825 */ /* 0x000fe200078e00ff */
[----:B------:R-:W-:Y:S02]  /*3f90*/  @!P4 FSEL R4, R4, -INF , !P1 ;  /* 0xff8000000404c808 */ /* 0x000fe40004800000 */
[----:B------:R-:W-:Y:S03]  /*3fa0*/  @!P4 IADD3 R80, R72, 0x1, RZ ;  /* 0x000000014850c810 */ /* 0x000fe60007ffe0ff */
[--C-:B------:R-:W-:Y:S01]  /*3fb0*/  FFMA.FTZ R4, R4, c[0x0][0x23c], -R74.reuse ;  /* 0x00008f0004047a23 */ /* 0x100fe2000001084a */
[----:B------:R-:W-:Y:S01]  /*3fc0*/  @!P4 ISETP.GE.AND P1, PT, R80, R75, PT ;  /* 0x0000004b5000c20c */ /* 0x000fe20003f26270 */
[C---:B---3--:R-:W-:Y:S03]  /*3fd0*/  HMMA.16816.F32 R12, R76.reuse, R68, R12 ;  /* 0x000000444c0c723c */ /* 0x048fe6000000180c */
[----:B------:R-:W-:Y:S05]  /*3fe0*/  @!P4 FSEL R5, R5, -INF , !P1 ;  /* 0xff8000000505c808 */ /* 0x000fea0004800000 */
[----:B------:R-:W-:Y:S04]  /*3ff0*/  HMMA.16816.F32 R16, R76, R70, R16 ;  /* 0x000000464c10723c */ /* 0x000fe80000001810 */
[----:B------:R-:W-:Y:S01]  /*4000*/  FFMA.FTZ R5, R5, c[0x0][0x23c], -R74 ;  /* 0x00008f0005057a23 */ /* 0x000fe2000001084a */
[----:B-1----:R-:W-:Y:S03]  /*4010*/  SHF.R.S32.HI R92, RZ, 0x1f, R92 ;  /* 0x0000001fff5c7819 */ /* 0x002fe6000001145c */
[----:B------:R1:W-:Y:S01]  /*4020*/  MUFU.EX2 R88, R5 ;  /* 0x0000000500587308 */ /* 0x0003e20000000800 */
[----:B--2---:R-:W-:Y:S02]  /*4030*/  LEA.HI R92, R92, R93, RZ, 0x7 ;  /* 0x0000005d5c5c7211 */ /* 0x004fe400078f38ff */
[----:B------:R-:W2:Y:S02]  /*4040*/  LDL R93, [R1+0x50] ;  /* 0x00005000015d7983 */ /* 0x000ea40000100800 */
[----:B------:R-:W-:Y:S05]  /*4050*/  SHF.R.S32.HI R92, RZ, 0x7, R92 ;  /* 0x00000007ff5c7819 */ /* 0x000fea000001145c */
[----:B------:R-:W-:Y:S02]  /*4060*/  IMAD R82, R82, 0x2, R92 ;  /* 0x0000000252527824 */ /* 0x000fe400078e025c */
[----:B------:R-:W3:Y:S01]  /*4070*/  LDL R92, [R1+0x5c] ;  /* 0x00005c00015c7983 */ /* 0x000ee20000100800 */
[----:B-1----:R-:W-:Y:S04]  /*4080*/  @!P4 IADD3 R5, R72, 0x8, RZ ;  /* 0x000000084805c810 */ /* 0x002fe80007ffe0ff */
[-C--:B------:R-:W-:Y:S04]  /*4090*/  @!P4 ISETP.GE.AND P1, PT, R5, R75.reuse, PT ;  /* 0x0000004b0500c20c */ /* 0x080fe80003f26270 */
[----:B------:R-:W-:Y:S05]  /*40a0*/  @!P4 FSEL R8, R8, -INF , !P1 ;  /* 0xff8000000808c808 */ /* 0x000fea0004800000 */
[----:B------:R-:W-:Y:S01]  /*40b0*/  FFMA.FTZ R8, R8, c[0x0][0x23c], -R74 ;  /* 0x00008f0008087a23 */ /* 0x000fe2000001084a */
[----:B----4-:R-:W-:Y:S05]  /*40c0*/  LOP3.LUT R84, R87, UR15, R83, 0x96, !PT ;  /* 0x0000000f57547c12 */ /* 0x010fea000f8e9653 */
[----:B------:R-:W-:Y:S01]  /*40d0*/  IMAD.WIDE.U32 R84, R84, -0x2daee0ad, RZ ;  /* 0xd2511f5354547825 */ /* 0x000fe200078e00ff */
[C---:B------:R-:W-:Y:S03]  /*40e0*/  FSETP.NEU.FTZ.AND P0, PT, R89.reuse, -INF , PT ;  /* 0xff8000005900780b */ /* 0x040fe60003f1d000 */
[----:B------:R-:W-:Y:S02]  /*40f0*/  FMUL.FTZ R81, R89, 1.4426950216293334961 ;  /* 0x3fb8aa3b59517820 */ /* 0x000fe40000410000 */
[----:B------:R1:W-:Y:S02]  /*4100*/  MUFU.EX2 R89, R4 ;  /* 0x0000000400597308 */ /* 0x0003e40000000800 */
[----:B-1----:R-:W-:Y:S02]  /*4110*/  @!P4 IMNMX R4, R73, UR21, PT ;  /* 0x000000154904cc17 */ /* 0x002fe4000b800200 */
[----:B------:R-:W-:Y:S02]  /*4120*/  FSEL R73, R81, RZ, P0 ;  /* 0x000000ff51497208 */ /* 0x000fe40000000000 */
[-C--:B------:R-:W-:Y:S04]  /*4130*/  @!P4 ISETP.GE.AND P0, PT, R72, R4.reuse, PT ;  /* 0x000000044800c20c */ /* 0x080fe80003f06270 */
[----:B------:R-:W-:Y:S02]  /*4140*/  @!P4 FSEL R6, R6, -INF , !P0 ;  /* 0xff8000000606c808 */ /* 0x000fe40004000000 */
[-C--:B------:R-:W-:Y:S03]  /*4150*/  @!P4 ISETP.GE.AND P0, PT, R80, R4.reuse, PT ;  /* 0x000000045000c20c */ /* 0x080fe60003f06270 */
[--C-:B------:R-:W-:Y:S01]  /*4160*/  FFMA.FTZ R6, R6, c[0x0][0x23c], -R73.reuse ;  /* 0x00008f0006067a23 */ /* 0x100fe20000010849 */
[----:B------:R-:W-:Y:S02]  /*4170*/  @!P4 FSEL R7, R7, -INF , !P0 ;  /* 0xff8000000707c808 */ /* 0x000fe40004000000 */
[-C--:B------:R-:W-:Y:S01]  /*4180*/  @!P4 ISETP.GE.AND P0, PT, R5, R4.reuse, PT ;  /* 0x000000040500c20c */ /* 0x080fe20003f06270 */
[----:B------:R1:W-:Y:S01]  /*4190*/  MUFU.EX2 R87, R6 ;  /* 0x0000000600577308 */ /* 0x0003e20000000800 */
[----:B-----5:R-:W-:Y:S02]  /*41a0*/  LOP3.LUT R82, R91, UR14, R82, 0x96, !PT ;  /* 0x0000000e5b527c12 */ /* 0x020fe4000f8e9652 */
[----:B------:R-:W4:Y:S01]  /*41b0*/  LDL R91, [R1+0x54] ;  /* 0x00005400015b7983 */ /* 0x000f220000100800 */
[----:B------:R-:W-:Y:S01]  /*41c0*/  LOP3.LUT R83, R85, UR29, R90, 0x96, !PT ;  /* 0x0000001d55537c12 */ /* 0x000fe2000f8e965a */
[--C-:B------:R-:W-:Y:S01]  /*41d0*/  FFMA.FTZ R85, R7, c[0x0][0x23c], -R73.reuse ;  /* 0x00008f0007557a23 */ /* 0x100fe20000010849 */
[----:B------:R-:W-:Y:S01]  /*41e0*/  @!P4 IADD3 R5, R72, 0x9, RZ ;  /* 0x000000094805c810 */ /* 0x000fe20007ffe0ff */
[----:B------:R-:W5:Y:S01]  /*41f0*/  LDL R90, [R1+0x58] ;  /* 0x00005800015a7983 */ /* 0x000f620000100800 */
[----:B------:R-:W-:Y:S01]  /*4200*/  IMAD.WIDE.U32 R68, R82, -0x326172a9, RZ ;  /* 0xcd9e8d5752447825 */ /* 0x000fe200078e00ff */
[----:B------:R-:W-:Y:S02]  /*4210*/  @!P4 FSEL R10, R10, -INF , !P0 ;  /* 0xff8000000a0ac808 */ /* 0x000fe40004000000 */
[-C--:B------:R-:W-:Y:S01]  /*4220*/  @!P4 ISETP.GE.AND P2, PT, R5, R75.reuse, PT ;  /* 0x0000004b0500c20c */ /* 0x080fe20003f46270 */
[----:B------:R-:W-:Y:S01]  /*4230*/  IMAD.WIDE.U32 R82, R83, -0x326172a9, RZ ;  /* 0xcd9e8d5753527825 */ /* 0x000fe200078e00ff */
[-C--:B------:R-:W-:Y:S01]  /*4240*/  @!P4 ISETP.GE.AND P1, PT, R5, R4.reuse, PT ;  /* 0x000000040500c20c */ /* 0x080fe20003f26270 */
[----:B------:R-:W-:Y:S01]  /*4250*/  MUFU.EX2 R85, R85 ;  /* 0x0000005500557308 */ /* 0x000fe20000000800 */
[----:B------:R-:W-:Y:S01]  /*4260*/  @!P4 FSEL R9, R9, -INF , !P2 ;  /* 0xff8000000909c808 */ /* 0x000fe20005000000 */
[--C-:B------:R-:W-:Y:S01]  /*4270*/  FFMA.FTZ R10, R10, c[0x0][0x23c], -R73.reuse ;  /* 0x00008f000a0a7a23 */ /* 0x100fe20000010849 */
[----:B------:R-:W-:Y:S02]  /*4280*/  LOP3.LUT R80, R83, UR28, R68, 0x96, !PT ;  /* 0x0000001c53507c12 */ /* 0x000fe4000f8e9644 */
[----:B------:R-:W-:Y:S01]  /*4290*/  @!P4 IADD3 R5, R72, 0x10, RZ ;  /* 0x000000104805c810 */ /* 0x000fe20007ffe0ff */
[----:B------:R-:W-:Y:S01]  /*42a0*/  FFMA.FTZ R83, R9, c[0x0][0x23c], -R74 ;  /* 0x00008f0009537a23 */ /* 0x000fe2000001084a */
[----:B------:R-:W-:Y:S01]  /*42b0*/  @!P4 FSEL R11, R11, -INF , !P1 ;  /* 0xff8000000b0bc808 */ /* 0x000fe20004800000 */
[----:B------:R-:W-:Y:S01]  /*42c0*/  IMAD.WIDE.U32 R80, R80, -0x2daee0ad, RZ ;  /* 0xd2511f5350507825 */ /* 0x000fe200078e00ff */
[-C--:B------:R-:W-:Y:S02]  /*42d0*/  @!P4 ISETP.GE.AND P2, PT, R5, R75.reuse, PT ;  /* 0x0000004b0500c20c */ /* 0x080fe40003f46270 */
[----:B-1----:R-:W-:Y:S01]  /*42e0*/  LOP3.LUT R6, R69, UR30, R86, 0x96, !PT ;  /* 0x0000001e45067c12 */ /* 0x002fe2000f8e9656 */
[----:B------:R-:W-:Y:S01]  /*42f0*/  MUFU.EX2 R83, R83 ;  /* 0x0000005300537308 */ /* 0x000fe20000000800 */
[-C--:B------:R-:W-:Y:S02]  /*4300*/  @!P4 ISETP.GE.AND P3, PT, R5, R4.reuse, PT ;  /* 0x000000040500c20c */ /* 0x080fe40003f66270 */
[----:B------:R-:W-:Y:S01]  /*4310*/  @!P4 IADD3 R5, R72, 0x11, RZ ;  /* 0x000000114805c810 */ /* 0x000fe20007ffe0ff */
[----:B------:R-:W-:Y:S01]  /*4320*/  IMAD.WIDE.U32 R6, R6, -0x2daee0ad, RZ ;  /* 0xd2511f5306067825 */ /* 0x000fe200078e00ff */
[----:B------:R-:W-:Y:S02]  /*4330*/  @!P4 FSEL R12, R12, -INF , !P2 ;  /* 0xff8000000c0cc808 */ /* 0x000fe40005000000 */
[-C--:B------:R-:W-:Y:S02]  /*4340*/  @!P4 ISETP.GE.AND P6, PT, R5, R75.reuse, PT ;  /* 0x0000004b0500c20c */ /* 0x080fe40003fc6270 */
[----:B------:R-:W-:Y:S01]  /*4350*/  LOP3.LUT R7, R7, UR27, R84, 0x96, !PT ;  /* 0x0000001b07077c12 */ /* 0x000fe2000f8e9654 */
[----:B------:R-:W-:Y:S01]  /*4360*/  FFMA.FTZ R12, R12, c[0x0][0x23c], -R74 ;  /* 0x00008f000c0c7a23 */ /* 0x000fe2000001084a */
[----:B------:R1:W1:Y:S01]  /*4370*/  MUFU.EX2 R84, R8 ;  /* 0x0000000800547308 */ /* 0x0002620000000800 */
[----:B------:R-:W-:Y:S01]  /*4380*/  LOP3.LUT R6, R81, UR25, R6, 0x96, !PT ;  /* 0x0000001951067c12 */ /* 0x000fe2000f8e9606 */
[--C-:B------:R-:W-:Y:S01]  /*4390*/  FFMA.FTZ R81, R11, c[0x0][0x23c], -R73.reuse ;  /* 0x00008f000b517a23 */ /* 0x100fe20000010849 */
[----:B------:R-:W-:Y:S02]  /*43a0*/  @!P4 FSEL R13, R13, -INF , !P6 ;  /* 0xff8000000d0dc808 */ /* 0x000fe40007000000 */
[----:B------:R-:W-:Y:S02]  /*43b0*/  @!P4 FSEL R14, R14, -INF , !P3 ;  /* 0xff8000000e0ec808 */ /* 0x000fe40005800000 */
[-C--:B------:R-:W-:Y:S01]  /*43c0*/  @!P4 ISETP.GE.AND P0, PT, R5, R4.reuse, PT ;  /* 0x000000040500c20c */ /* 0x080fe20003f06270 */
[----:B------:R-:W-:Y:S01]  /*43d0*/  FFMA.FTZ R13, R13, c[0x0][0x23c], -R74 ;  /* 0x00008f000d0d7a23 */ /* 0x000fe2000001084a */
[----:B------:R-:W-:Y:S01]  /*43e0*/  @!P4 IADD3 R5, R72, 0x18, RZ ;  /* 0x000000184805c810 */ /* 0x000fe20007ffe0ff */
[--C-:B------:R-:W-:Y:S01]  /*43f0*/  FFMA.FTZ R14, R14, c[0x0][0x23c], -R73.reuse ;  /* 0x00008f000e0e7a23 */ /* 0x100fe20000010849 */
[----:B------:R-:W-:Y:S01]  /*4400*/  @!P4 IADD3 R72, R72, 0x19, RZ ;  /* 0x000000194848c810 */ /* 0x000fe20007ffe0ff */
[----:B------:R2:W-:Y:S01]  /*4410*/  MUFU.EX2 R78, R13 ;  /* 0x0000000d004e7308 */ /* 0x0005e20000000800 */
[CC--:B------:R-:W-:Y:S02]  /*4420*/  @!P4 ISETP.GE.AND P1, PT, R5.reuse, R75.reuse, PT ;  /* 0x0000004b0500c20c */ /* 0x0c0fe40003f26270 */
[-C--:B------:R-:W-:Y:S02]  /*4430*/  @!P4 ISETP.GE.AND P5, PT, R5, R4.reuse, PT ;  /* 0x000000040500c20c */ /* 0x080fe40003fa6270 */
[C---:B------:R-:W-:Y:S02]  /*4440*/  @!P4 ISETP.GE.AND P6, PT, R72.reuse, R4, PT ;  /* 0x000000044800c20c */ /* 0x040fe40003fc6270 */
[----:B------:R-:W-:Y:S02]  /*4450*/  @!P4 ISETP.GE.AND P2, PT, R72, R75, PT ;  /* 0x0000004b4800c20c */ /* 0x000fe40003f46270 */
[----:B------:R-:W-:Y:S01]  /*4460*/  @!P4 FSEL R16, R16, -INF , !P1 ;  /* 0xff8000001010c808 */ /* 0x000fe20004800000 */
[----:B------:R2:W-:Y:S01]  /*4470*/  MUFU.EX2 R77, R14 ;  /* 0x0000000e004d7308 */ /* 0x0005e20000000800 */
[----:B------:R-:W-:Y:S01]  /*4480*/  @!P4 FSEL R17, R17, -INF , !P2 ;  /* 0xff8000001111c808 */ /* 0x000fe20005000000 */
[----:B-1----:R-:W-:Y:S01]  /*4490*/  IMAD.WIDE.U32 R8, R7, -0x326172a9, RZ ;  /* 0xcd9e8d5707087825 */ /* 0x002fe200078e00ff */
[----:B------:R-:W-:Y:S02]  /*44a0*/  @!P4 FSEL R18, R18, -INF , !P5 ;  /* 0xff8000001212c808 */ /* 0x000fe40006800000 */
[----:B------:R-:W-:Y:S01]  /*44b0*/  @!P4 FSEL R19, R19, -INF , !P6 ;  /* 0xff8000001313c808 */ /* 0x000fe20007000000 */
[----:B------:R-:W-:Y:S01]  /*44c0*/  IMAD.WIDE.U32 R6, R6, -0x326172a9, RZ ;  /* 0xcd9e8d5706067825 */ /* 0x000fe200078e00ff */
[----:B------:R-:W-:Y:S02]  /*44d0*/  LOP3.LUT R68, R9, UR26, R82, 0x96, !PT ;  /* 0x0000001a09447c12 */ /* 0x000fe4000f8e9652 */
[----:B------:R-:W-:Y:S01]  /*44e0*/  @!P4 FSEL R15, R15, -INF , !P0 ;  /* 0xff8000000f0fc808 */ /* 0x000fe20004000000 */
[----:B------:R1:W-:Y:S01]  /*44f0*/  MUFU.EX2 R82, R10 ;  /* 0x0000000a00527308 */ /* 0x0003e20000000800 */
[----:B------:R-:W-:Y:S01]  /*4500*/  LOP3.LUT R8, R7, UR24, R8, 0x96, !PT ;  /* 0x0000001807087c12 */ /* 0x000fe2000f8e9608 */
[----:B------:R-:W-:Y:S04]  /*4510*/  IMAD.WIDE.U32 R68, R68, -0x2daee0ad, RZ ;  /* 0xd2511f5344447825 */ /* 0x000fe800078e00ff */
[----:B------:R-:W-:Y:S04]  /*4520*/  IMAD.WIDE.U32 R8, R8, -0x2daee0ad, RZ ;  /* 0xd2511f5308087825 */ /* 0x000fe800078e00ff */
[----:B------:R-:W3:Y:S01]  /*4530*/  MUFU.EX2 R81, R81 ;  /* 0x0000005100517308 */ /* 0x000ee20000000800 */
[----:B------:R-:W-:Y:S01]  /*4540*/  LOP3.LUT R5, R9, UR20, R68, 0x96, !PT ;  /* 0x0000001409057c12 */ /* 0x000fe2000f8e9644 */
[--C-:B------:R-:W-:Y:S02]  /*4550*/  FFMA.FTZ R15, R15, c[0x0][0x23c], -R73.reuse ;  /* 0x00008f000f0f7a23 */ /* 0x100fe40000010849 */
[--C-:B------:R-:W-:Y:S02]  /*4560*/  FFMA.FTZ R16, R16, c[0x0][0x23c], -R74.reuse ;  /* 0x00008f0010107a23 */ /* 0x100fe4000001084a */
[----:B------:R-:W-:Y:S04]  /*4570*/  IMAD.WIDE.U32 R4, R5, -0x326172a9, RZ ;  /* 0xcd9e8d5705047825 */ /* 0x000fe800078e00ff */
[----:B------:R-:W-:Y:S01]  /*4580*/  FFMA.FTZ R74, R17, c[0x0][0x23c], -R74 ;  /* 0x00008f00114a7a23 */ /* 0x000fe2000001084a */
[----:B--2---:R-:W-:Y:S01]  /*4590*/  LOP3.LUT R13, R4, 0xff, RZ, 0xc0, !PT ;  /* 0x000000ff040d7812 */ /* 0x004fe200078ec0ff */
[----:B------:R-:W-:Y:S01]  /*45a0*/  MUFU.EX2 R76, R15 ;  /* 0x0000000f004c7308 */ /* 0x000fe20000000800 */
[----:B------:R-:W-:Y:S01]  /*45b0*/  SHF.R.U32.HI R14, RZ, 0x10, R4 ;  /* 0x00000010ff0e7819 */ /* 0x000fe20000011604 */
[--C-:B------:R-:W-:Y:S01]  /*45c0*/  FFMA.FTZ R18, R18, c[0x0][0x23c], -R73.reuse ;  /* 0x00008f0012127a23 */ /* 0x100fe20000010849 */
[----:B-1----:R-:W-:Y:S01]  /*45d0*/  LOP3.LUT R10, R69, UR23, R80, 0x96, !PT ;  /* 0x00000017450a7c12 */ /* 0x002fe2000f8e9650 */
[----:B------:R-:W-:Y:S01]  /*45e0*/  FFMA.FTZ R73, R19, c[0x0][0x23c], -R73 ;  /* 0x00008f0013497a23 */ /* 0x000fe20000010849 */
[----:B------:R-:W-:Y:S03]  /*45f0*/  ISETP.LE.U32.AND P4, PT, R13, UR34, PT ;  /* 0x000000220d007c0c */ /* 0x000fe6000bf83070 */
[----:B------:R-:W-:Y:S02]  /*4600*/  IMAD.WIDE.U32 R10, R10, -0x326172a9, RZ ;  /* 0xcd9e8d570a0a7825 */ /* 0x000fe400078e00ff */
[----:B------:R1:W2:Y:S03]  /*4610*/  MUFU.EX2 R80, R12 ;  /* 0x0000000c00507308 */ /* 0x0002a60000000800 */
[----:B------:R-:W-:Y:S05]  /*4620*/  LOP3.LUT R6, R11, UR22, R6, 0x96, !PT ;  /* 0x000000160b067c12 */ /* 0x000fea000f8e9606 */
[----:B------:R-:W-:Y:S02]  /*4630*/  IMAD.WIDE.U32 R6, R6, -0x2daee0ad, RZ ;  /* 0xd2511f5306067825 */ /* 0x000fe400078e00ff */
[----:B------:R-:W-:Y:S02]  /*4640*/  MUFU.EX2 R75, R16 ;  /* 0x00000010004b7308 */ /* 0x000fe40000000800 */
[----:B------:R-:W-:Y:S01]  /*4650*/  @!P4 FADD.FTZ R84, -R84, -RZ ;  /* 0x800000ff5454c221 */ /* 0x000fe20000010100 */
[C---:B------:R-:W-:Y:S02]  /*4660*/  LOP3.LUT R69, R6.reuse, 0xffff, RZ, 0xc0, !PT ;  /* 0x0000ffff06457812 */ /* 0x040fe400078ec0ff */
[--C-:B------:R-:W-:Y:S02]  /*4670*/  SHF.R.U32.HI R68, RZ, 0x10, R6.reuse ;  /* 0x00000010ff447819 */ /* 0x100fe40000011606 */
[----:B------:R-:W-:Y:S02]  /*4680*/  SHF.R.U32.HI R9, RZ, 0x18, R6 ;  /* 0x00000018ff097819 */ /* 0x000fe40000011606 */
[----:B------:R-:W-:Y:S01]  /*4690*/  LOP3.LUT R11, R6, 0xff, RZ, 0xc0, !PT ;  /* 0x000000ff060b7812 */ /* 0x000fe200078ec0ff */
[----:B------:R-:W-:Y:S01]  /*46a0*/  MUFU.EX2 R74, R74 ;  /* 0x0000004a004a7308 */ /* 0x000fe20000000800 */
[----:B------:R-:W-:Y:S02]  /*46b0*/  LOP3.LUT R6, R5, UR19, R10, 0x96, !PT ;  /* 0x0000001305067c12 */ /* 0x000fe4000f8e960a */
[----:B------:R-:W-:Y:S02]  /*46c0*/  LOP3.LUT R10, R4, 0xffff, RZ, 0xc0, !PT ;  /* 0x0000ffff040a7812 */ /* 0x000fe400078ec0ff */
[C---:B------:R-:W-:Y:S02]  /*46d0*/  LOP3.LUT R5, R6.reuse, 0xffff, RZ, 0xc0, !PT ;  /* 0x0000ffff06057812 */ /* 0x040fe400078ec0ff */
[----:B-1----:R-:W-:Y:S02]  /*46e0*/  SHF.R.U32.HI R12, RZ, 0x18, R4 ;  /* 0x00000018ff0c7819 */ /* 0x002fe40000011604 */
[----:B------:R-:W-:Y:S01]  /*46f0*/  SHF.R.U32.HI R4, RZ, 0x8, R5 ;  /* 0x00000008ff047819 */ /* 0x000fe20000011605 */
[----:B------:R-:W1:Y:S01]  /*4700*/  MUFU.EX2 R72, R18 ;  /* 0x0000001200487308 */ /* 0x000e620000000800 */
[----:B------:R-:W-:Y:S02]  /*4710*/  SHF.R.U32.HI R5, RZ, 0x10, R6 ;  /* 0x00000010ff057819 */ /* 0x000fe40000011606 */
[----:B------:R-:W-:Y:S02]  /*4720*/  LOP3.LUT R8, R7, UR18, R8, 0x96, !PT ;  /* 0x0000001207087c12 */ /* 0x000fe4000f8e9608 */
[----:B------:R-:W-:Y:S02]  /*4730*/  LOP3.LUT R7, R6, 0xff, RZ, 0xc0, !PT ;  /* 0x000000ff06077812 */ /* 0x000fe400078ec0ff */
[----:B------:R-:W-:Y:S02]  /*4740*/  LOP3.LUT R4, R4, 0xffff, RZ, 0xc0, !PT ;  /* 0x0000ffff04047812 */ /* 0x000fe400078ec0ff */
[----:B------:R-:W-:Y:S01]  /*4750*/  LOP3.LUT R5, R5, 0xff, RZ, 0xc0, !PT ;  /* 0x000000ff05057812 */ /* 0x000fe200078ec0ff */
[----:B------:R-:W1:Y:S01]  /*4760*/  MUFU.EX2 R73, R73 ;  /* 0x0000004900497308 */ /* 0x000e620000000800 */
        /* <DEDUP_REMOVED lines=19> */
[----:B---3--:R-:W-:Y:S01]  /*48a0*/  @!P1 FADD.FTZ R81, -R81, -RZ ;  /* 0x800000ff51519221 */ /* 0x008fe20000010100 */
[----:B------:R-:W-:Y:S01]  /*48b0*/  LOP3.LUT R8, R8, 0xffff, RZ, 0xc0, !PT ;  /* 0x0000ffff08087812 */ /* 0x000fe200078ec0ff */
[----:B--2---:R-:W-:Y:S01]  /*48c0*/  @!P2 FADD.FTZ R80, -R80, -RZ ;  /* 0x800000ff5050a221 */ /* 0x004fe20000010100 */
        /* <DEDUP_REMOVED lines=20> */
[----:B-1----:R-:W-:Y:S01]  /*4a10*/  @!P1 FADD.FTZ R72, -R72, -RZ ;  /* 0x800000ff48489221 */ /* 0x002fe20000010100 */
        /* <DEDUP_REMOVED lines=13> */
[----:B--2---:R-:W-:Y:S02]  /*4af0*/  F2FP.RELU.PACK_AB R6, R76, R77 ;  /* 0x0000004d4c06723e */ /* 0x004fe400000008ff */
[----:B---3--:R-:W-:Y:S02]  /*4b00*/  F2FP.RELU.PACK_AB R5, R74, R75 ;  /* 0x0000004b4a05723e */ /* 0x008fe400000008ff */
[----:B-1----:R-:W-:Y:S01]  /*4b10*/  F2FP.RELU.PACK_AB R4, R73, R72 ;  /* 0x000000484904723e */ /* 0x002fe200000008ff */
[----:B----4-:R-:W-:Y:S04]  /*4b20*/  STS [R91+0x14000], R7 ;  /* 0x014000075b007388 */ /* 0x010fe80000000800 */
[----:B------:R-:W-:Y:S04]  /*4b30*/  STS [R91+0x14400], R6 ;  /* 0x014400065b007388 */ /* 0x000fe80000000800 */
[----:B-----5:R-:W-:Y:S04]  /*4b40*/  STS [R90+0x14000], R5 ;  /* 0x014000055a007388 */ /* 0x020fe80000000800 */
        /* <DEDUP_REMOVED lines=125> */
[----:B------:R-:W-:Y:S01]  /*5320*/  FMUL.FTZ R10, R77, R10 ;  /* 0x0000000a4d0a7220 */ /* 0x000fe20000410000 */
[----:B------:R-:W-:Y:S01]  /*5330*/  PLOP3.LUT P3, PT, PT, PT, UP1, 0x80, 0x0 ;  /* 0x000000000000781c */ /* 0x000fe20003f6f018 */
[----:B------:R-:W-:Y:S01]  /*5340*/  FMUL.FTZ R81, R81, R4 ;  /* 0x0000000451517220 */ /* 0x000fe20000410000 */
[----:B------:R-:W-:Y:S02]  /*5350*/  F2FP.PACK_AB R4, R85, R87 ;  /* 0x000000575504723e */ /* 0x000fe400000000ff */
[----:B------:R-:W-:Y:S01]  /*5360*/  FSEL R5, R5, R68, P1 ;  /* 0x0000004405057208 */ /* 0x000fe20000800000 */
[----:B------:R-:W-:Y:S01]  /*5370*/  @P0 FADD.FTZ R68, -R68, R19 ;  /* 0x0000001344440221 */ /* 0x000fe20000010100 */
[----:B------:R-:W-:Y:S01]  /*5380*/  F2FP.PACK_AB R6, R81, R82 ;  /* 0x000000525106723e */ /* 0x000fe200000000ff */
[----:B------:R1:W-:Y:S02]  /*5390*/  STS [R93+0x12400], R4 ;  /* 0x012400045d007388 */ /* 0x0003e40000000800 */
        /* <DEDUP_REMOVED lines=113> */
.L_x_361:
        /* <DEDUP_REMOVED lines=119> */
[----:B----4-:R1:W-:Y:S04]  /*6220*/  @P3 STL [R1+0x60], R25 ;  /* 0x0000601901003387 */ /* 0x0103e80000100800 */
[----:B-1----:R1:W5:Y:S04]  /*6230*/  LDL.LU.64 R24, [R1+0x98] ;  /* 0x0000980001187983 */ /* 0x0023680000300a00 */
[----:B---3--:R2:W-:Y:S02]  /*6240*/  @P3 STL [R1+0x64], R246 ;  /* 0x000064f601003387 */ /* 0x0085e40000100800 */
        /* <DEDUP_REMOVED lines=248> */
.L_x_362:
        /* <DEDUP_REMOVED lines=16> */
[----:B------:R-:W-:Y:S01]  /*72d0*/  FMUL.FTZ R13, R45, c[0x0][0x2dc] ;  /* 0x0000b7002d0d7a20 */ /* 0x000fe20000410000 */
        /* <DEDUP_REMOVED lines=130> */
[----:B-1----:R-:W-:Y:S01]  /*7b00*/  FMUL.FTZ R9, R57, c[0x0][0x2dc] ;  /* 0x0000b70039097a20 */ /* 0x002fe20000410000 */
        /* <DEDUP_REMOVED lines=73> */
.L_x_364:
        /* <DEDUP_REMOVED lines=19> */
.L_x_365:
        /* <DEDUP_REMOVED lines=53> */
.L_x_367:
[----:B-1-34-:R-:W-:Y:S05]  /*8420*/  BSYNC B0 ;  /* 0x0000000000007941 */ /* 0x01afea0003800000 */
.L_x_366:
        /* <DEDUP_REMOVED lines=16> */
.L_x_369:
[----:B------:R-:W-:Y:S05]  /*8530*/  BSYNC B0 ;  /* 0x0000000000007941 */ /* 0x000fea0003800000 */
.L_x_368:
        /* <DEDUP_REMOVED lines=26> */
.L_x_371:
[----:B------:R-:W-:Y:S05]  /*86e0*/  BSYNC B0 ;  /* 0x0000000000007941 */ /* 0x000fea0003800000 */
.L_x_370:
        /* <DEDUP_REMOVED lines=13> */
.L_x_360:
[----:B------:R-:W-:Y:S05]  /*87c0*/  BSYNC B1 ;  /* 0x0000000000017941 */ /* 0x000fea0003800000 */
.L_x_346:
        /* <DEDUP_REMOVED lines=11> */
.L_x_372:
[----:B------:R-:W-:Y:S05]  /*8880*/  EXIT ;  /* 0x000000000000794d */ /* 0x000fea0003800000 */
.L_x_374:
        /* <DEDUP_REMOVED lines=15> */
.L_x_807:


//--------------------- .text._ZN5flash44flash_bwd_dq_dk_dv_loop_seqk_parallel_kernelI23Flash_bwd_kernel_traitsILi192ELi64ELi64ELi8ELi4ELi2ELi2ELb1ELb1EN7cutlass6half_tE19Flash_kernel_traitsILi192ELi64ELi64ELi8ES3_EELb0ELb1ELb0ELb0ELb0ELb1ELb1EEEvNS_16Flash_bwd_paramsE --------------------------
	.section	.text._ZN5flash44flash_bwd_dq_dk_dv_loop_seqk_parallel_kernelI23Flash_bwd_kernel_traitsILi192ELi64ELi64ELi8ELi4ELi2ELi2ELb1ELb1EN7cutlass6half_tE19Flash_kernel_traitsILi192ELi64ELi64ELi8ES3_EELb0ELb1ELb0ELb0ELb0ELb1ELb1EEEvNS_16Flash_bwd_paramsE,"ax",@progbits
	.sectioninfo	@"SHI_REGISTERS=255"
	.align	128
        .global         _ZN5flash44flash_bwd_dq_dk_dv_loop_seqk_parallel_kernelI23Flash_bwd_kernel_traitsILi192ELi64ELi64ELi8ELi4ELi2ELi2ELb1ELb1EN7cutlass6half_tE19Flash_kernel_traitsILi192ELi64ELi64ELi8ES3_EELb0ELb1ELb0ELb0ELb0ELb1ELb1EEEvNS_16Flash_bwd_paramsE
        .type           _ZN5flash44flash_bwd_dq_dk_dv_loop_seqk_parallel_kernelI23Flash_bwd_kernel_traitsILi192ELi64ELi64ELi8ELi4ELi2ELi2ELb1ELb1EN7cutlass6half_tE19Flash_kernel_traitsILi192ELi64ELi64ELi8ES3_EELb0ELb1ELb0ELb0ELb0ELb1ELb1EEEvNS_16Flash_bwd_paramsE,@function
        .size           _ZN5flash44flash_bwd_dq_dk_dv_loop_seqk_parallel_kernelI23Flash_bwd_kernel_traitsILi192ELi64ELi64ELi8ELi4ELi2ELi2ELb1ELb1EN7cutlass6half_tE19Flash_kernel_traitsILi192ELi64ELi64ELi8ES3_EELb0ELb1ELb0ELb0ELb0ELb1ELb1EEEvNS_16Flash_bwd_paramsE,(.L_x_808 - _ZN5flash44flash_bwd_dq_dk_dv_loop_seqk_parallel_kernelI23Flash_bwd_kernel_traitsILi192ELi64ELi64ELi8ELi4ELi2ELi2ELb1ELb1EN7cutlass6half_tE19Flash_kernel_traitsILi192ELi64ELi64ELi8ES3_EELb0ELb1ELb0ELb0ELb0ELb1ELb1EEEvNS_16Flash_bwd_paramsE)
        .other          _ZN5flash44flash_bwd_dq_dk_dv_loop_seqk_parallel_kernelI23Flash_bwd_kernel_traitsILi192ELi64ELi64ELi8ELi4ELi2ELi2ELb1ELb1EN7cutlass6half_tE19Flash_kernel_traitsILi192ELi64ELi64ELi8ES3_EELb0ELb1ELb0ELb0ELb0ELb1ELb1EEEvNS_16Flash_bwd_paramsE,@"STO_CUDA_ENTRY STV_DEFAULT"
_ZN5flash44flash_bwd_dq_dk_dv_loop_seqk_parallel_kernelI23Flash_bwd_kernel_traitsILi192ELi64ELi64ELi8ELi4ELi2ELi2ELb1ELb1EN7cutlass6half_tE19Flash_kernel_traitsILi192ELi64ELi64ELi8ES3_EELb0ELb1ELb0ELb0ELb0ELb1ELb1EEEvNS_16Flash_bwd_paramsE:
.text._ZN5flash44flash_bwd_dq_dk_dv_loop_seqk_parallel_kernelI23Flash_bwd_kernel_traitsILi192ELi64ELi64ELi8ELi4ELi2ELi2ELb1ELb1EN7cutlass6half_tE19Flash_kernel_traitsILi192ELi64ELi64ELi8ES3_EELb0ELb1ELb0ELb0ELb0ELb1ELb1EEEvNS_16Flash_bwd_paramsE:
        /* <DEDUP_REMOVED lines=211> */
.L_x_403:
        /* <DEDUP_REMOVED lines=53> */
.L_x_375:
        /* <DEDUP_REMOVED lines=59> */
.L_x_377:
        /* <DEDUP_REMOVED lines=18> */
.L_x_378:
        /* <DEDUP_REMOVED lines=68> */
.L_x_379:
[----:B------:R-:W-:Y:S02]  /*1990*/  UMOV UR8, UR48 ;  /* 0x0000003000087c82 */ /* 0x000fe40008000000 */
.L_x_380:
        /* <DEDUP_REMOVED lines=107> */
.L_x_382:
        /* <DEDUP_REMOVED lines=18> */
.L_x_383:
        /* <DEDUP_REMOVED lines=29> */
.L_x_385:
[----:B------:R-:W-:Y:S05]  /*2340*/  BSYNC B0 ;  /* 0x0000000000007941 */ /* 0x000fea0003800000 */
.L_x_384:
        /* <DEDUP_REMOVED lines=16> */
.L_x_387:
[----:B------:R-:W-:Y:S05]  /*2450*/  BSYNC B0 ;  /* 0x0000000000007941 */ /* 0x000fea0003800000 */
.L_x_386:
        /* <DEDUP_REMOVED lines=27> */
.L_x_389:
[----:B------:R-:W-:Y:S05]  /*2610*/  BSYNC B0 ;  /* 0x0000000000007941 */ /* 0x000fea0003800000 */
.L_x_388:
        /* <DEDUP_REMOVED lines=14> */
.L_x_381:
        /* <DEDUP_REMOVED lines=250> */
.L_x_393:
[----:B------:R-:W3:Y:S01]  /*36a0*/  LDL R246, [R1+0x4] ;  /* 0x0000040001f67983 */ /* 0x000ee20000100800 */
[----:B------:R-:W-:Y:S03]  /*36b0*/  USHF.L.U32 UR11, UR6, 0x6, URZ ;  /* 0x00000006060b7899 */ /* 0x000fe6000800063f */
[----:B------:R-:W4:Y:S01]  /*36c0*/  LDL R245, [R1] ;  /* 0x0000000001f57983 */ /* 0x000f220000100800 */
[----:B------:R-:W-:Y:S03]  /*36d0*/  UISETP.GE.AND UP0, UPT, UR11, UR15, UPT ;  /* 0x0000000f0b00728c */ /* 0x000fe6000bf06270 */
[----:B--2---:R-:W2:Y:S01]  /*36e0*/  LDL R244, [R1+0x10] ;  /* 0x0000100001f47983 */ /* 0x004ea20000100800 */
[----:B------:R-:W-:Y:S03]  /*36f0*/  UISETP.LT.AND UP0, UPT, UR14, UR16, UP0 ;  /* 0x000000100e00728c */ /* 0x000fe60008701270 */
[----:B-1----:R1:W-:Y:S03]  /*3700*/  STL [R1+0xac], R107 ;  /* 0x0000ac6b01007387 */ /* 0x0023e60000100800 */
[----:B------:R-:W-:Y:S01]  /*3710*/  PLOP3.LUT P0, PT, PT, PT, UP0, 0x80, 0x0 ;  /* 0x000000000000781c */ /* 0x000fe20003f0f008 */
[----:B------:R-:W0:Y:S01]  /*3720*/  LDGDEPBAR ;  /* 0x00000000000079af */ /* 0x000e220000000000 */
[----:B------:R-:W-:Y:S06]  /*3730*/  UISETP.GT.AND UP0, UPT, UR6, UR12, UPT ;  /* 0x0000000c0600728c */ /* 0x000fec000bf04270 */
[----:B------:R-:W-:Y:S01]  /*3740*/  PLOP3.LUT P3, PT, PT, PT, UP0, 0x80, 0x0 ;  /* 0x000000000000781c */ /* 0x000fe20003f6f008 */
        /* <DEDUP_REMOVED lines=18> */
[----:B------:R-:W-:Y:S08]  /*3870*/  LDSM.16.M88.4 R68, [R252+0xc800] ;  /* 0x00c80000fc44783b */ /* 0x000ff00000000200 */
[----:B---3--:R-:W-:Y:S08]  /*3880*/  LDSM.16.M88.4 R76, [R246+0xc000] ;  /* 0x00c00000f64c783b */ /* 0x008ff00000000200 */
[----:B------:R-:W-:Y:S08]  /*3890*/  LDSM.16.M88.4 R80, [R246+0xc800] ;  /* 0x00c80000f650783b */ /* 0x000ff00000000200 */
[----:B----4-:R-:W-:Y:S08]  /*38a0*/  LDSM.16.M88.4 R88, [R245+0xc000] ;  /* 0x00c00000f558783b */ /* 0x010ff00000000200 */
[----:B--2---:R-:W-:Y:S08]  /*38b0*/  LDSM.16.M88.4 R96, [R244+0xc000] ;  /* 0x00c00000f460783b */ /* 0x004ff00000000200 */
[----:B------:R-:W1:Y:S08]  /*38c0*/  LDSM.16.M88.4 R16, [R107] ;  /* 0x000000006b10783b */ /* 0x000e700000000200 */
[----:B------:R-:W2:Y:S01]  /*38d0*/  LDSM.16.M88.4 R72, [R106] ;  /* 0x000000006a48783b */ /* 0x000ea20000000200 */
[C---:B-1----:R-:W-:Y:S08]  /*38e0*/  HMMA.16816.F32 R4, R16.reuse, R8, RZ ;  /* 0x000000081004723c */ /* 0x042ff000000018ff */
[C---:B------:R-:W-:Y:S08]  /*38f0*/  HMMA.16816.F32 R8, R16.reuse, R10, RZ ;  /* 0x0000000a1008723c */ /* 0x040ff000000018ff */
[C---:B------:R-:W-:Y:S01]  /*3900*/  HMMA.16816.F32 R12, R16.reuse, R68, RZ ;  /* 0x00000044100c723c */ /* 0x040fe200000018ff */
[----:B------:R-:W1:Y:S07]  /*3910*/  LDSM.16.M88.4 R84, [R105] ;  /* 0x000000006954783b */ /* 0x000e6e0000000200 */
        /* <DEDUP_REMOVED lines=229> */
[----:B------:R-:W2:Y:S08]  /*4770*/  LDSM.16.M88.4 R68, [R106+0x6000] ;  /* 0x006000006a44783b */ /* 0x000eb00000000200 */
        /* <DEDUP_REMOVED lines=245> */
[----:B------:R-:W2:Y:S01]  /*56d0*/  LDL.LU.64 R94, [R1+0x40] ;  /* 0x00004000015e7983 */ /* 0x000ea20000300a00 */
[----:B------:R-:W-:Y:S01]  /*56e0*/  IMAD.MOV.U32 R6, RZ, RZ, c[0x0][0x370] ;  /* 0x0000dc00ff067624 */ /* 0x000fe200078e00ff */
[----:B------:R-:W-:Y:S02]  /*56f0*/  MOV R7, c[0x0][0x374] ;  /* 0x0000dd0000077a02 */ /* 0x000fe40000000f00 */
[----:B------:R-:W3:Y:S01]  /*5700*/  LDL R92, [R1+0x38] ;  /* 0x00003800015c7983 */ /* 0x000ee20000100800 */
[----:B-1----:R-:W-:Y:S05]  /*5710*/  IMAD.U32 R4, R6, -0x40, RZ ;  /* 0xffffffc006047824 */ /* 0x002fea00078e00ff */
        /* <DEDUP_REMOVED lines=17> */
.L_x_391:
        /* <DEDUP_REMOVED lines=371> */
.L_x_392:
        /* <DEDUP_REMOVED lines=172> */
.L_x_394:
        /* <DEDUP_REMOVED lines=18> */
.L_x_395:
        /* <DEDUP_REMOVED lines=53> */
.L_x_397:
[----:B-1-34-:R-:W-:Y:S05]  /*7e90*/  BSYNC B0 ;  /* 0x0000000000007941 */ /* 0x01afea0003800000 */
.L_x_396:
        /* <DEDUP_REMOVED lines=16> */
.L_x_399:
[----:B------:R-:W-:Y:S05]  /*7fa0*/  BSYNC B0 ;  /* 0x0000000000007941 */ /* 0x000fea0003800000 */
.L_x_398:
        /* <DEDUP_REMOVED lines=26> */
.L_x_401:
[----:B------:R-:W-:Y:S05]  /*8150*/  BSYNC B0 ;  /* 0x0000000000007941 */ /* 0x000fea0003800000 */
.L_x_400:
        /* <DEDUP_REMOVED lines=13> */
.L_x_390:
[----:B------:R-:W-:Y:S05]  /*8230*/  BSYNC B1 ;  /* 0x0000000000017941 */ /* 0x000fea0003800000 */
.L_x_376:
        /* <DEDUP_REMOVED lines=11> */
.L_x_402:
[----:B------:R-:W-:Y:S05]  /*82f0*/  EXIT ;  /* 0x000000000000794d */ /* 0x000fea0003800000 */
.L_x_404:
        /* <DEDUP_REMOVED lines=16> */
.L_x_808:


//--------------------- .text._ZN5flash44flash_bwd_dq_dk_dv_loop_seqk_parallel_kernelI23Flash_bwd_kernel_traitsILi192ELi64ELi64ELi8ELi4ELi2ELi2ELb1ELb1EN7cutlass6half_tE19Flash_kernel_traitsILi192ELi64ELi64ELi8ES3_EELb1ELb1ELb0ELb1ELb0ELb0ELb0EEEvNS_16Flash_bwd_paramsE --------------------------
	.section	.text._ZN5flash44flash_bwd_dq_dk_dv_loop_seqk_parallel_kernelI23Flash_bwd_kernel_traitsILi192ELi64ELi64ELi8ELi4ELi2ELi2ELb1ELb1EN7cutlass6half_tE19Flash_kernel_traitsILi192ELi64ELi64ELi8ES3_EELb1ELb1ELb0ELb1ELb0ELb0ELb0EEEvNS_16Flash_bwd_paramsE,"ax",@progbits
	.sectioninfo	@"SHI_REGISTERS=255"
	.align	128
        .global         _ZN5flash44flash_bwd_dq_dk_dv_loop_seqk_parallel_kernelI23Flash_bwd_kernel_traitsILi192ELi64ELi64ELi8ELi4ELi2ELi2ELb1ELb1EN7cutlass6half_tE19Flash_kernel_traitsILi192ELi64ELi64ELi8ES3_EELb1ELb1ELb0ELb1ELb0ELb0ELb0EEEvNS_16Flash_bwd_paramsE
        .type           _ZN5flash44flash_bwd_dq_dk_dv_loop_seqk_parallel_kernelI23Flash_bwd_kernel_traitsILi192ELi64ELi64ELi8ELi4ELi2ELi2ELb1ELb1EN7cutlass6half_tE19Flash_kernel_traitsILi192ELi64ELi64ELi8ES3_EELb1ELb1ELb0ELb1ELb0ELb0ELb0EEEvNS_16Flash_bwd_paramsE,@function
        .size           _ZN5flash44flash_bwd_dq_dk_dv_loop_seqk_parallel_kernelI23Flash_bwd_kernel_traitsILi192ELi64ELi64ELi8ELi4ELi2ELi2ELb1ELb1EN7cutlass6half_tE19Flash_kernel_traitsILi192ELi64ELi64ELi8ES3_EELb1ELb1ELb0ELb1ELb0ELb0ELb0EEEvNS_16Flash_bwd_paramsE,(.L_x_809 - _ZN5flash44flash_bwd_dq_dk_dv_loop_seqk_parallel_kernelI23Flash_bwd_kernel_traitsILi192ELi64ELi64ELi8ELi4ELi2ELi2ELb1ELb1EN7cutlass6half_tE19Flash_kernel_traitsILi192ELi64ELi64ELi8ES3_EELb1ELb1ELb0ELb1ELb0ELb0ELb0EEEvNS_16Flash_bwd_paramsE)
        .other          _ZN5flash44flash_bwd_dq_dk_dv_loop_seqk_parallel_kernelI23Flash_bwd_kernel_traitsILi192ELi64ELi64ELi8ELi4ELi2ELi2ELb1ELb1EN7cutlass6half_tE19Flash_kernel_traitsILi192ELi64ELi64ELi8ES3_EELb1ELb1ELb0ELb1ELb0ELb0ELb0EEEvNS_16Flash_bwd_paramsE,@"STO_CUDA_ENTRY STV_DEFAULT"
_ZN5flash44flash_bwd_dq_dk_dv_loop_seqk_parallel_kernelI23Flash_bwd_kernel_traitsILi192ELi64ELi64ELi8ELi4ELi2ELi2ELb1ELb1EN7cutlass6half_tE19Flash_kernel_traitsILi192ELi64ELi64ELi8ES3_EELb1ELb1ELb0ELb1ELb0ELb0ELb0EEEvNS_16Flash_bwd_paramsE:
.text._ZN5flash44flash_bwd_dq_dk_dv_loop_seqk_parallel_kernelI23Flash_bwd_kernel_traitsILi192ELi64ELi64ELi8ELi4ELi2ELi2ELb1ELb1EN7cutlass6half_tE19Flash_kernel_traitsILi192ELi64ELi64ELi8ES3_EELb1ELb1ELb0ELb1ELb0ELb0ELb0EEEvNS_16Flash_bwd_paramsE:
        /* <DEDUP_REMOVED lines=21> */
[----:B------:R-:W-:Y:S01]  /*0150*/  ULDC UR6, c[0x0][0x210] ;  /* 0x0000840000067ab9 */ /* 0x000fe20000000800 */
[----:B------:R-:W4:Y:S01]  /*0160*/  S2UR UR61, SR_CTAID.X ;  /* 0x00000000003d79c3 */ /* 0x000f220000002500 */
[----:B------:R-:W-:Y:S02]  /*0170*/  ULDC UR56, c[0x0][0x234] ;  /* 0x00008d0000387ab9 */ /* 0x000fe40000000800 */
[----:B------:R-:W-:Y:S02]  /*0180*/  ULDC UR12, c[0x0][0x1c0] ;  /* 0x00007000000c7ab9 */ /* 0x000fe40000000800 */
[----:B------:R-:W-:Y:S01]  /*0190*/  ULDC UR13, c[0x0][0x1c0] ;  /* 0x00007000000d7ab9 */ /* 0x000fe20000000800 */
[----:B-1----:R-:W-:Y:S01]  /*01a0*/  SHF.R.S32.HI R6, RZ, 0x1f, R5 ;  /* 0x0000001fff067819 */ /* 0x002fe20000011405 */
[----:B--2---:R-:W-:-:S02]  /*01b0*/  UIMAD.WIDE.U32 UR42, UR32, UR15, URZ ;  /* 0x0000000f202a72a5 */ /* 0x004fc4000f8e003f */
[----:B------:R-:W-:Y:S01]  /*01c0*/  USHF.L.U32 UR15, UR32, 0x7, URZ ;  /* 0x00000007200f7899 */ /* 0x000fe2000800063f */
[CC--:B------:R-:W-:Y:S01]  /*01d0*/  LEA.HI R3, R6.reuse, R5.reuse, RZ, 0x5 ;  /* 0x0000000506037211 */ /* 0x0c0fe200078f28ff */
[----:B------:R-:W-:Y:S01]  /*01e0*/  UIMAD.WIDE UR36, UR46, UR36, URZ ;  /* 0x000000242e2472a5 */ /* 0x000fe2000f8e023f */
[CC--:B------:R-:W-:Y:S01]  /*01f0*/  LEA.HI R11, R6.reuse, R5.reuse, RZ, 0x3 ;  /* 0x00000005060b7211 */ /* 0x0c0fe200078f18ff */
[----:B------:R-:W-:Y:S01]  /*0200*/  UIMAD UR56, UR7, UR6, UR56 ;  /* 0x00000006073872a4 */ /* 0x000fe2000f8e0238 */
[CC--:B------:R-:W-:Y:S01]  /*0210*/  LEA.HI R2, R6.reuse, R5.reuse, RZ, 0x4 ;  /* 0x0000000506027211 */ /* 0x0c0fe200078f20ff */
[----:B---3--:R-:W-:Y:S01]  /*0220*/  UIMAD UR47, UR35, UR46, URZ ;  /* 0x0000002e232f72a4 */ /* 0x008fe2000f8e023f */
[CC--:B------:R-:W-:Y:S01]  /*0230*/  LEA.HI R15, R6.reuse, R5.reuse, RZ, 0x7 ;  /* 0x00000005060f7211 */ /* 0x0c0fe200078f38ff */
[----:B------:R-:W-:Y:S01]  /*0240*/  UIMAD UR46, UR46, UR12, URZ ;  /* 0x0000000c2e2e72a4 */ /* 0x000fe2000f8e023f */
[CC--:B------:R-:W-:Y:S01]  /*0250*/  LEA.HI R16, R6.reuse, R5.reuse, RZ, 0x6 ;  /* 0x0000000506107211 */ /* 0x0c0fe200078f30ff */
[----:B------:R-:W-:Y:S01]  /*0260*/  UIMAD UR6, UR32, UR13, UR35 ;  /* 0x0000000d200672a4 */ /* 0x000fe2000f8e0223 */
[----:B------:R-:W-:Y:S01]  /*0270*/  LEA.HI R6, R6, R5, RZ, 0x2 ;  /* 0x0000000506067211 */ /* 0x000fe200078f10ff */
[----:B------:R-:W-:Y:S01]  /*0280*/  ULDC UR14, c[0x0][0x1c0] ;  /* 0x00007000000e7ab9 */ /* 0x000fe20000000800 */
[----:B------:R-:W-:Y:S01]  /*0290*/  LOP3.LUT R4, R3, 0xffffffe0, RZ, 0xc0, !PT ;  /* 0xffffffe003047812 */ /* 0x000fe200078ec0ff */
[----:B------:R-:W-:Y:S01]  /*02a0*/  ULDC UR11, c[0x0][0x1c0] ;  /* 0x00007000000b7ab9 */ /* 0x000fe20000000800 */
[----:B------:R-:W-:Y:S01]  /*02b0*/  LOP3.LUT R8, R11, 0xfffffff8, RZ, 0xc0, !PT ;  /* 0xfffffff80b087812 */ /* 0x000fe200078ec0ff */
[----:B------:R-:W-:Y:S01]  /*02c0*/  UIMAD UR53, UR8, UR32, URZ ;  /* 0x00000020083572a4 */ /* 0x000fe2000f8e023f */
[----:B------:R-:W-:Y:S01]  /*02d0*/  LOP3.LUT R9, R2, 0xfffffff0, RZ, 0xc0, !PT ;  /* 0xfffffff002097812 */ /* 0x000fe200078ec0ff */
[C---:B------:R-:W-:Y:S01]  /*02e0*/  IMAD.IADD R10, R5.reuse, 0x1, -R4 ;  /* 0x00000001050a7824 */ /* 0x040fe200078e0a04 */
[----:B------:R-:W-:Y:S01]  /*02f0*/  LOP3.LUT R7, R6, 0x7ffffffc, RZ, 0xc0, !PT ;  /* 0x7ffffffc06077812 */ /* 0x000fe200078ec0ff */
[C---:B------:R-:W-:Y:S01]  /*0300*/  IMAD.IADD R8, R5.reuse, 0x1, -R8 ;  /* 0x0000000105087824 */ /* 0x040fe200078e0a08 */
[----:B------:R-:W-:Y:S01]  /*0310*/  SHF.R.S32.HI R0, RZ, 0x5, R3 ;  /* 0x00000005ff007819 */ /* 0x000fe20000011403 */
[C---:B------:R-:W-:Y:S01]  /*0320*/  IMAD.IADD R9, R5.reuse, 0x1, -R9 ;  /* 0x0000000105097824 */ /* 0x040fe200078e0a09 */
[----:B------:R-:W-:Y:S01]  /*0330*/  SHF.R.S32.HI R12, RZ, 0x1f, R3 ;  /* 0x0000001fff0c7819 */ /* 0x000fe20000011403 */
[----:B------:R-:W-:Y:S01]  /*0340*/  IMAD.IADD R17, R5, 0x1, -R7 ;  /* 0x0000000105117824 */ /* 0x000fe200078e0a07 */
[----:B------:R-:W-:Y:S01]  /*0350*/  SHF.R.S32.HI R5, RZ, 0x4, R2 ;  /* 0x00000004ff057819 */ /* 0x000fe20000011402 */
[----:B------:R-:W-:Y:S01]  /*0360*/  IMAD.SHL.U32 R20, R8, 0x8, RZ ;  /* 0x0000000808147824 */ /* 0x000fe200078e00ff */
[-C--:B------:R-:W-:Y:S01]  /*0370*/  LEA.HI R3, R3, R0.reuse, RZ, 0x1 ;  /* 0x0000000003037211 */ /* 0x080fe200078f08ff */
[----:B------:R-:W-:Y:S01]  /*0380*/  UIMAD UR7, UR32, UR11, UR35 ;  /* 0x0000000b200772a4 */ /* 0x000fe2000f8e0223 */
[----:B------:R-:W-:Y:S01]  /*0390*/  LEA.HI R7, R12, R0, RZ, 0x2 ;  /* 0x000000000c077211 */ /* 0x000fe200078f10ff */
[----:B------:R-:W-:Y:S01]  /*03a0*/  @!UP5 UIMAD UR8, UR32, UR14, UR35 ;  /* 0x0000000e2008d2a4 */ /* 0x000fe2000f8e0223 */
[----:B------:R-:W-:Y:S01]  /*03b0*/  LEA.HI R4, R2, R5, RZ, 0x1 ;  /* 0x0000000502047211 */ /* 0x000fe200078f08ff */
[----:B------:R-:W-:Y:S01]  /*03c0*/  USHF.L.U32 UR45, UR46, 0x6, URZ ;  /* 0x000000062e2d7899 */ /* 0x000fe2000800063f */
[----:B------:R-:W-:Y:S01]  /*03d0*/  LOP3.LUT R2, R3, 0xfffffffe, RZ, 0xc0, !PT ;  /* 0xfffffffe03027812 */ /* 0x000fe200078ec0ff */
[----:B------:R-:W-:Y:S01]  /*03e0*/  USHF.L.U32 UR44, UR6, 0x5, URZ ;  /* 0x00000005062c7899 */ /* 0x000fe2000800063f */
[----:B------:R-:W-:Y:S01]  /*03f0*/  LOP3.LUT R7, R7, 0xfffffffc, RZ, 0xc0, !PT ;  /* 0xfffffffc07077812 */ /* 0x000fe200078ec0ff */
[----:B------:R-:W-:Y:S01]  /*0400*/  ULDC UR50, c[0x0][0x214] ;  /* 0x0000850000327ab9 */ /* 0x000fe20000000800 */
[----:B------:R-:W-:Y:S01]  /*0410*/  LOP3.LUT R3, R4, 0xfffffffe, RZ, 0xc0, !PT ;  /* 0xfffffffe04037812 */ /* 0x000fe200078ec0ff */
[C---:B------:R-:W-:Y:S01]  /*0420*/  IMAD.IADD R14, R0.reuse, 0x1, -R2 ;  /* 0x00000001000e7824 */ /* 0x040fe200078e0a02 */
[----:B------:R-:W-:Y:S01]  /*0430*/  SHF.R.S32.HI R13, RZ, 0x3, R11 ;  /* 0x00000003ff0d7819 */ /* 0x000fe2000001140b */
[----:B------:R-:W-:Y:S01]  /*0440*/  IMAD.IADD R19, R0, 0x1, -R7 ;  /* 0x0000000100137824 */ /* 0x000fe200078e0a07 */
[--C-:B------:R-:W-:Y:S01]  /*0450*/  SHF.R.S32.HI R0, RZ, 0x1f, R6.reuse ;  /* 0x0000001fff007819 */ /* 0x100fe20000011406 */
[----:B------:R-:W-:Y:S01]  /*0460*/  IMAD.IADD R12, R5, 0x1, -R3 ;  /* 0x00000001050c7824 */ /* 0x000fe200078e0a03 */
[----:B------:R-:W-:Y:S01]  /*0470*/  SHF.R.S32.HI R3, RZ, 0x2, R6 ;  /* 0x00000002ff037819 */ /* 0x000fe20000011406 */
[----:B------:R-:W-:Y:S01]  /*0480*/  IMAD.SHL.U32 R2, R13, 0x40, RZ ;  /* 0x000000400d027824 */ /* 0x000fe200078e00ff */
[----:B------:R-:W-:Y:S01]  /*0490*/  SHF.R.S32.HI R4, RZ, 0x1f, R9 ;  /* 0x0000001fff047819 */ /* 0x000fe20000011409 */
[----:B------:R-:W-:Y:S01]  /*04a0*/  STL [R1+0xb8], R19 ;  /* 0x0000b81301007387 */ /* 0x000fe20000100800 */
[----:B------:R-:W-:Y:S01]  /*04b0*/  LEA.HI R0, R0, R3, RZ, 0x3 ;  /* 0x0000000300007211 */ /* 0x000fe200078f18ff */
[----:B------:R-:W-:Y:S01]  /*04c0*/  ULDC UR57, c[0x0][0x1c8] ;  /* 0x0000720000397ab9 */ /* 0x000fe20000000800 */
[----:B------:R-:W-:Y:S01]  /*04d0*/  LEA.HI R13, R4, R9, RZ, 0x3 ;  /* 0x00000009040d7211 */ /* 0x000fe200078f18ff */
[----:B------:R-:W-:Y:S01]  /*04e0*/  STL [R1+0x50], R20 ;  /* 0x0000501401007387 */ /* 0x000fe20000100800 */
[----:B------:R-:W-:Y:S01]  /*04f0*/  LOP3.LUT R0, R0, 0xfffffff8, RZ, 0xc0, !PT ;  /* 0xfffffff800007812 */ /* 0x000fe200078ec0ff */
[----:B------:R-:W-:Y:S01]  /*0500*/  ULDC.U8 UR10, c[0x0][0x3d0] ;  /* 0x0000f400000a7ab9 */ /* 0x000fe20000000000 */
[----:B------:R-:W-:Y:S01]  /*0510*/  SHF.R.S32.HI R7, RZ, 0x7, R15 ;  /* 0x00000007ff077819 */ /* 0x000fe2000001140f */
[----:B------:R-:W-:Y:S01]  /*0520*/  ULDC UR51, c[0x0][0x224] ;  /* 0x0000890000337ab9 */ /* 0x000fe20000000800 */
[----:B------:R-:W-:Y:S01]  /*0530*/  LOP3.LUT P4, RZ, R8, 0x4, RZ, 0xc0, !PT ;  /* 0x0000000408ff7812 */ /* 0x000fe2000788c0ff */
[----:B------:R-:W-:Y:S01]  /*0540*/  IMAD.IADD R5, R3, 0x1, -R0 ;  /* 0x0000000103057824 */ /* 0x000fe200078e0a00 */
[----:B------:R-:W-:Y:S01]  /*0550*/  LOP3.LUT R0, R2, 0x1c0, RZ, 0xc0, !PT ;  /* 0x000001c002007812 */ /* 0x000fe200078ec0ff */
[----:B------:R-:W-:Y:S01]  /*0560*/  @UP5 UIMAD UR55, UR32, UR50, URZ ;  /* 0x00000032203752a4 */ /* 0x000fe2000f8e023f */
[----:B------:R-:W-:Y:S01]  /*0570*/  SHF.R.S32.HI R3, RZ, 0x1f, R10 ;  /* 0x0000001fff037819 */ /* 0x000fe2000001140a */
[----:B------:R-:W-:Y:S01]  /*0580*/  ULDC.64 UR4, c[0x0][0x118] ;  /* 0x0000460000047ab9 */ /* 0x000fe20000000a00 */
[----:B------:R-:W-:Y:S01]  /*0590*/  LOP3.LUT R2, R0, 0x38, R20, 0xf8, !PT ;  /* 0x0000003800027812 */ /* 0x000fe200078ef814 */
[----:B------:R-:W-:Y:S01]  /*05a0*/  ULOP3.LUT UR57, UR35, UR57, URZ, 0x3c, !UPT ;  /* 0x0000003923397292 */ /* 0x000fe2000f8e3c3f */
[----:B------:R-:W-:Y:S01]  /*05b0*/  SHF.R.U32.HI R0, RZ, 0x3, R0 ;  /* 0x00000003ff007819 */ /* 0x000fe20000011600 */
[----:B------:R-:W-:Y:S01]  /*05c0*/  USHF.R.S32.HI UR58, URZ, 0x1f, UR35 ;  /* 0x0000001f3f3a7899 */ /* 0x000fe20008011423 */
[----:B------:R-:W-:Y:S01]  /*05d0*/  LEA.HI R18, R3, R10, RZ, 0x2 ;  /* 0x0000000a03127211 */ /* 0x000fe200078f10ff */
[----:B------:R-:W-:Y:S01]  /*05e0*/  IMAD.SHL.U32 R3, R12, 0x200, RZ ;  /* 0x000002000c037824 */ /* 0x000fe200078e00ff */
[----:B------:R-:W-:Y:S01]  /*05f0*/  LOP3.LUT R10, R2, R0, RZ, 0x3c, !PT ;  /* 0x00000000020a7212 */ /* 0x000fe200078e3cff */
[----:B------:R-:W-:Y:S01]  /*0600*/  IMAD.SHL.U32 R0, R8, 0x40, RZ ;  /* 0x0000004008007824 */ /* 0x000fe200078e00ff */
[----:B------:R-:W-:Y:S01]  /*0610*/  LOP3.LUT R2, R13, 0xfffffff8, RZ, 0xc0, !PT ;  /* 0xfffffff80d027812 */ /* 0x000fe200078ec0ff */
[----:B------:R-:W-:Y:S01]  /*0620*/  UISETP.NE.AND UP6, UPT, UR10, URZ, UPT ;  /* 0x0000003f0a00728c */ /* 0x000fe2000bfc5270 */
[----:B------:R-:W-:Y:S01]  /*0630*/  LOP3.LUT R4, R5, 0x1, RZ, 0xc0, !PT ;  /* 0x0000000105047812 */ /* 0x000fe200078ec0ff */
[----:B------:R-:W-:Y:S01]  /*0640*/  USHF.R.S32.HI UR60, URZ, 0x1f, UR32 ;  /* 0x0000001f3f3c7899 */ /* 0x000fe20008011420 */
[----:B------:R-:W-:Y:S01]  /*0650*/  LOP3.LUT R0, R0, 0x1c0, RZ, 0xc0, !PT ;  /* 0x000001c000007812 */ /* 0x000fe200078ec0ff */
[----:B------:R-:W-:Y:S01]  /*0660*/  IMAD.IADD R9, R9, 0x1, -R2 ;  /* 0x0000000109097824 */ /* 0x000fe200078e0a02 */
[----:B------:R-:W-:Y:S01]  /*0670*/  ISETP.NE.U32.AND P0, PT, R4, 0x1, PT ;  /* 0x000000010400780c */ /* 0x000fe20003f05070 */
[----:B------:R-:W-:Y:S01]  /*0680*/  IMAD.SHL.U32 R2, R14, 0x10, RZ ;  /* 0x000000100e027824 */ /* 0x000fe200078e00ff */
[----:B------:R-:W-:Y:S01]  /*0690*/  LOP3.LUT R252, R0, 0x8, R11, 0xf8, !PT ;  /* 0x0000000800fc7812 */ /* 0x000fe200078ef80b */
[----:B------:R-:W-:Y:S01]  /*06a0*/  IMAD.U32 R4, RZ, RZ, UR15 ;  /* 0x0000000fff047e24 */ /* 0x000fe2000f8e00ff */
[----:B------:R-:W-:Y:S01]  /*06b0*/  LOP3.LUT P3, RZ, R8, 0x2, RZ, 0xc0, !PT ;  /* 0x0000000208ff7812 */ /* 0x000fe2000786c0ff */
[----:B------:R-:W-:Y:S01]  /*06c0*/  IMAD.SHL.U32 R4, R5, 0x40, RZ ;  /* 0x0000004005047824 */ /* 0x000fe200078e00ff */
[----:B------:R-:W-:Y:S01]  /*06d0*/  LOP3.LUT R6, R0, 0x10, R2, 0xf8, !PT ;  /* 0x0000001000067812 */ /* 0x000fe200078ef802 */
[----:B------:R-:W-:Y:S01]  /*06e0*/  IMAD R2, R7, 0x800, R3 ;  /* 0x0000080007027824 */ /* 0x000fe200078e0203 */
[----:B------:R-:W-:Y:S01]  /*06f0*/  SHF.R.U32.HI R0, RZ, 0x3, R0 ;  /* 0x00000003ff007819 */ /* 0x000fe20000011600 */
[----:B------:R-:W-:Y:S01]  /*0700*/  USHF.R.S32.HI UR59, URZ, 0x1f, UR35 ;  /* 0x0000001f3f3b7899 */ /* 0x000fe20008011423 */
[----:B------:R-:W-:Y:S01]  /*0710*/  LOP3.LUT R6, R6, 0x8, R11, 0xf8, !PT ;  /* 0x0000000806067812 */ /* 0x000fe200078ef80b */
[----:B------:R-:W-:Y:S01]  /*0720*/  UIMAD.WIDE.U32 UR40, UR36, UR42, URZ ;  /* 0x0000002a242872a5 */ /* 0x000fe2000f8e003f */
[----:B------:R-:W-:Y:S01]  /*0730*/  LOP3.LUT R252, R252, R0, RZ, 0x3c, !PT ;  /* 0x00000000fcfc7212 */ /* 0x000fe200078e3cff */
[----:B------:R-:W-:Y:S01]  /*0740*/  UIMAD UR52, UR37, UR42, URZ ;  /* 0x0000002a253472a4 */ /* 0x000fe2000f8e023f */
[----:B------:R-:W-:Y:S01]  /*0750*/  LOP3.LUT R3, R3, R6, R0, 0xf6, !PT ;  /* 0x0000000603037212 */ /* 0x000fe200078ef600 */
[----:B------:R-:W-:Y:S01]  /*0760*/  IMAD.SHL.U32 R6, R7, 0x20, RZ ;  /* 0x0000002007067824 */ /* 0x000fe200078e00ff */
[----:B------:R-:W-:Y:S01]  /*0770*/  LOP3.LUT R0, R4, 0x1c0, RZ, 0xc0, !PT ;  /* 0x000001c004007812 */ /* 0x000fe200078ec0ff */
[----:B------:R-:W-:Y:S01]  /*0780*/  IMAD.IADD R252, R2, 0x1, R252 ;  /* 0x0000000102fc7824 */ /* 0x000fe200078e02fc */
[----:B------:R-:W-:Y:S01]  /*0790*/  SHF.R.S32.HI R2, RZ, 0x6, R16 ;  /* 0x00000006ff027819 */ /* 0x000fe20000011410 */
[----:B------:R-:W-:Y:S01]  /*07a0*/  USHF.R.S32.HI UR54, URZ, 0x1f, UR47 ;  /* 0x0000001f3f367899 */ /* 0x000fe2000801142f */
[----:B------:R-:W-:Y:S01]  /*07b0*/  R2P PR, R5, 0x6 ;  /* 0x0000000605007804 */ /* 0x000fe20000000000 */
[----:B------:R-:W-:Y:S01]  /*07c0*/  IMAD.SHL.U32 R5, R12, 0x20, RZ ;  /* 0x000000200c057824 */ /* 0x000fe200078e00ff */
[----:B------:R-:W-:Y:S01]  /*07d0*/  SHF.R.U32.HI R4, RZ, 0x3, R0 ;  /* 0x00000003ff047819 */ /* 0x000fe20000011600 */
[----:B------:R-:W-:Y:S01]  /*07e0*/  IMAD R15, R2, 0x200, R10 ;  /* 0x00000200020f7824 */ /* 0x000fe200078e020a */
[----:B------:R-:W-:Y:S01]  /*07f0*/  IADD3 R16, R20, 0x40, RZ ;  /* 0x0000004014107810 */ /* 0x000fe20007ffe0ff */
[----:B------:R-:W-:Y:S01]  /*0800*/  IMAD.SHL.U32 R2, R2, 0x8, RZ ;  /* 0x0000000802027824 */ /* 0x000fe200078e00ff */
[C---:B------:R-:W-:Y:S01]  /*0810*/  LOP3.LUT P6, RZ, R9.reuse, 0x4, RZ, 0xc0, !PT ;  /* 0x0000000409ff7812 */ /* 0x040fe200078cc0ff */
[----:B------:R-:W-:Y:S01]  /*0820*/  UIMAD UR51, UR7, UR51, URZ ;  /* 0x00000033073372a4 */ /* 0x000fe2000f8e023f */
[----:B------:R-:W-:Y:S01]  /*0830*/  LOP3.LUT P5, RZ, R9, 0x2, RZ, 0xc0, !PT ;  /* 0x0000000209ff7812 */ /* 0x000fe200078ac0ff */
[----:B------:R-:W-:Y:S01]  /*0840*/  STL [R1+0x70], R16 ;  /* 0x0000701001007387 */ /* 0x000fe20000100800 */
[----:B------:R-:W-:Y:S01]  /*0850*/  LOP3.LUT R2, R2, 0x18, RZ, 0xc0, !PT ;  /* 0x0000001802027812 */ /* 0x000fe200078ec0ff */
[----:B------:R-:W-:-:S02]  /*0860*/  @!UP5 UIMAD UR50, UR8, UR50, URZ ;  /* 0x000000320832d2a4 */ /* 0x000fc4000f8e023f */
[----:B------:R-:W-:Y:S01]  /*0870*/  USHF.R.S32.HI UR49, URZ, 0x1f, UR45 ;  /* 0x0000001f3f317899 */ /* 0x000fe2000801142d */
[----:B------:R-:W-:Y:S01]  /*0880*/  LOP3.LUT R8, R2, 0x20, R5, 0xf8, !PT ;  /* 0x0000002002087812 */ /* 0x000fe200078ef805 */
[----:B------:R-:W-:Y:S01]  /*0890*/  USHF.R.S32.HI UR48, URZ, 0x1f, UR44 ;  /* 0x0000001f3f307899 */ /* 0x000fe2000801142c */
[----:B------:R-:W-:Y:S01]  /*08a0*/  LOP3.LUT R5, R0, 0x20, R6, 0xf8, !PT ;  /* 0x0000002000057812 */ /* 0x000fe200078ef806 */
[----:B------:R-:W-:Y:S01]  /*08b0*/  IMAD.SHL.U32 R6, R9, 0x40, RZ ;  /* 0x0000004009067824 */ /* 0x000fe200078e00ff */
[----:B------:R-:W-:Y:S01]  /*08c0*/  LOP3.LUT R7, R4, R0, R2, 0x1e, !PT ;  /* 0x0000000004077212 */ /* 0x000fe200078e1e02 */
[----:B------:R-:W-:Y:S01]  /*08d0*/  IMAD.SHL.U32 R0, R17, 0x2, RZ ;  /* 0x0000000211007824 */ /* 0x000fe200078e00ff */
[----:B------:R-:W-:Y:S01]  /*08e0*/  LOP3.LUT R4, R5, R4, RZ, 0x3c, !PT ;  /* 0x0000000405047212 */ /* 0x000fe200078e3cff */
[----:B------:R-:W-:Y:S02]  /*08f0*/  IMAD.MOV.U32 R9, RZ, RZ, -0x10 ;  /* 0xfffffff0ff097424 */ /* 0x000fe400078e00ff */
[----:B------:R-:W-:-:S02]  /*0900*/  IMAD R5, R19, 0x400, R0 ;  /* 0x0000040013057824 */ /* 0x000fc400078e0200 */
[----:B------:R-:W-:Y:S01]  /*0910*/  IMAD R2, R14, 0x400, R0 ;  /* 0x000004000e027824 */ /* 0x000fe200078e0200 */
[----:B------:R-:W-:Y:S01]  /*0920*/  LOP3.LUT R0, R6, 0x1c0, RZ, 0xc0, !PT ;  /* 0x000001c006007812 */ /* 0x000fe200078ec0ff */
[----:B------:R-:W-:Y:S01]  /*0930*/  IMAD.IADD R11, R5, 0x1, R4 ;  /* 0x00000001050b7824 */ /* 0x000fe200078e0204 */
[----:B------:R-:W-:Y:S01]  /*0940*/  SEL R9, R9, 0x10, !P0 ;  /* 0x0000001009097807 */ /* 0x000fe20004000000 */
[----:B------:R-:W-:Y:S02]  /*0950*/  IMAD.SHL.U32 R4, R12, 0x8, RZ ;  /* 0x000000080c047824 */ /* 0x000fe400078e00ff */
[----:B------:R-:W-:Y:S01]  /*0960*/  IMAD.IADD R10, R2, 0x1, R7 ;  /* 0x00000001020a7824 */ /* 0x000fe200078e0207 */
[----:B------:R-:W-:Y:S01]  /*0970*/  SHF.R.U32.HI R2, RZ, 0x3, R0 ;  /* 0x00000003ff027819 */ /* 0x000fe20000011600 */
[----:B------:R-:W-:Y:S01]  /*0980*/  IMAD.SHL.U32 R7, R13, 0x40, RZ ;  /* 0x000000400d077824 */ /* 0x000fe200078e00ff */
[----:B------:R-:W-:Y:S01]  /*0990*/  LOP3.LUT R4, R0, 0x8, R4, 0xf8, !PT ;  /* 0x0000000800047812 */ /* 0x000fe200078ef804 */
[----:B------:R-:W-:Y:S01]  /*09a0*/  IMAD.MOV.U32 R5, RZ, RZ, 0x20 ;  /* 0x00000020ff057424 */ /* 0x000fe200078e00ff */
[----:B------:R-:W-:Y:S01]  /*09b0*/  LOP3.LUT R0, R2, R8, R0, 0x1e, !PT ;  /* 0x0000000802007212 */ /* 0x000fe200078e1e00 */
[----:B------:R-:W-:Y:S01]  /*09c0*/  IMAD.MOV.U32 R12, RZ, RZ, 0x40 ;  /* 0x00000040ff0c7424 */ /* 0x000fe200078e00ff */
[----:B------:R-:W-:-:S02]  /*09d0*/  LOP3.LUT R7, R7, 0xfffffe00, RZ, 0xc0, !PT ;  /* 0xfffffe0007077812 */ /* 0x000fc400078ec0ff */
[----:B------:R-:W-:Y:S02]  /*09e0*/  LOP3.LUT R2, R4, R2, RZ, 0x3c, !PT ;  /* 0x0000000204027212 */ /* 0x000fe400078e3cff */
[----:B------:R-:W-:Y:S01]  /*09f0*/  SHF.R.S32.HI R4, RZ, 0x2, R18 ;  /* 0x00000002ff047819 */ /* 0x000fe20000011412 */
[--C-:B------:R-:W-:Y:S01]  /*0a00*/  IMAD R8, R14, 0x400, R7.reuse ;  /* 0x000004000e087824 */ /* 0x100fe200078e0207 */
[----:B------:R-:W-:Y:S01]  /*0a10*/  IADD3 R14, R20, 0x80, RZ ;  /* 0x00000080140e7810 */ /* 0x000fe20007ffe0ff */
[C---:B------:R-:W-:Y:S01]  /*0a20*/  IMAD R6, R19.reuse, 0x400, R7 ;  /* 0x0000040013067824 */ /* 0x040fe200078e0207 */
[----:B------:R-:W-:Y:S01]  /*0a30*/  LOP3.LUT R7, R0, R7, RZ, 0xfc, !PT ;  /* 0x0000000700077212 */ /* 0x000fe200078efcff */
[----:B------:R-:W-:Y:S01]  /*0a40*/  IMAD R13, R19, 0x10, R4 ;  /* 0x00000010130d7824 */ /* 0x000fe200078e0204 */
[----:B------:R-:W-:Y:S01]  /*0a50*/  SEL R0, R5, 0xffffffe0, !P3 ;  /* 0xffffffe005007807 */ /* 0x000fe20005800000 */
[----:B------:R-:W-:Y:S01]  /*0a60*/  IMAD.SHL.U32 R4, R15, 0x2, RZ ;  /* 0x000000020f047824 */ /* 0x000fe200078e00ff */
[----:B------:R-:W-:Y:S01]  /*0a70*/  STL [R1+0x74], R14 ;  /* 0x0000740e01007387 */ /* 0x000fe20000100800 */
[----:B------:R-:W-:Y:S01]  /*0a80*/  IMAD.IADD R6, R6, 0x1, R2 ;  /* 0x0000000106067824 */ /* 0x000fe200078e0202 */
[----:B------:R-:W-:Y:S01]  /*0a90*/  SEL R5, R5, 0xffffffe0, !P5 ;  /* 0xffffffe005057807 */ /* 0x000fe20006800000 */
[----:B------:R-:W-:Y:S01]  /*0aa0*/  IMAD R0, R252, 0x2, R0 ;  /* 0x00000002fc007824 */ /* 0x000fe200078e0200 */
[----:B------:R1:W-:Y:S01]  /*0ab0*/  STL [R1+0x3c], R13 ;  /* 0x00003c0d01007387 */ /* 0x0003e20000100800 */
[----:B------:R-:W-:Y:S01]  /*0ac0*/  IMAD.IADD R8, R2, 0x1, R8 ;  /* 0x0000000102087824 */ /* 0x000fe200078e0208 */
[----:B------:R-:W-:-:S02]  /*0ad0*/  SEL R2, R12, 0xffffffc0, !P4 ;  /* 0xffffffc00c027807 */ /* 0x000fc40006000000 */
[----:B------:R2:W-:Y:S02]  /*0ae0*/  STL [R1+0x2c], R4 ;  /* 0x00002c0401007387 */ /* 0x0005e40000100800 */
[----:B------:R-:W-:Y:S02]  /*0af0*/  LEA R8, R8, 0x12000, 0x1 ;  /* 0x0001200008087811 */ /* 0x000fe400078e08ff */
[----:B------:R-:W-:Y:S01]  /*0b00*/  STL [R1], R0 ;  /* 0x0000000001007387 */ /* 0x000fe20000100800 */
[----:B-1----:R-:W-:Y:S01]  /*0b10*/  LEA R13, R10, 0xc000, 0x1 ;  /* 0x0000c0000a0d7811 */ /* 0x002fe200078e08ff */
[C---:B--2---:R-:W-:Y:S02]  /*0b20*/  IMAD.SHL.U32 R4, R252.reuse, 0x2, RZ ;  /* 0x00000002fc047824 */ /* 0x044fe400078e00ff */
[----:B------:R-:W-:-:S03]  /*0b30*/  IMAD R252, R252, 0x2, R2 ;  /* 0x00000002fcfc7824 */ /* 0x000fc600078e0202 */
[----:B------:R1:W-:Y:S02]  /*0b40*/  STL [R1+0x4], R4 ;  /* 0x0000040401007387 */ /* 0x0003e40000100800 */
[----:B-1----:R-:W-:Y:S01]  /*0b50*/  SEL R4, R12, 0xffffffc0, !P6 ;  /* 0xffffffc00c047807 */ /* 0x002fe20007000000 */
[----:B------:R-:W-:Y:S02]  /*0b60*/  IMAD.IADD R12, R2, 0x1, R0 ;  /* 0x00000001020c7824 */ /* 0x000fe400078e0200 */
[----:B------:R-:W-:Y:S01]  /*0b70*/  IMAD.SHL.U32 R0, R11, 0x2, RZ ;  /* 0x000000020b007824 */ /* 0x000fe200078e00ff */
[----:B------:R-:W-:Y:S01]  /*0b80*/  IADD3 R11, R13, 0x40, RZ ;  /* 0x000000400d0b7810 */ /* 0x000fe20007ffe0ff */
[----:B------:R-:W-:Y:S01]  /*0b90*/  IMAD R2, R3, 0x2, R2 ;  /* 0x0000000203027824 */ /* 0x000fe200078e0202 */
[----:B------:R1:W-:Y:S01]  /*0ba0*/  STL [R1+0x10], R12 ;  /* 0x0000100c01007387 */ /* 0x0003e20000100800 */
[C---:B------:R-:W-:Y:S01]  /*0bb0*/  IMAD.IADD R10, R0.reuse, 0x1, R9 ;  /* 0x00000001000a7824 */ /* 0x040fe200078e0209 */
[----:B------:R-:W-:Y:S01]  /*0bc0*/  @P2 IADD3 R11, R13, -0x40, RZ ;  /* 0xffffffc00d0b2810 */ /* 0x000fe20007ffe0ff */
        /* <DEDUP_REMOVED lines=25> */
[----:B----4-:R3:W-:Y:S02]  /*0d60*/  STL [R1+0x24], R4 ;  /* 0x0000240401007387 */ /* 0x0107e40000100800 */
.L_x_449:
        /* <DEDUP_REMOVED lines=53> */
.L_x_405:
        /* <DEDUP_REMOVED lines=24> */
[----:B------:R-:W-:Y:S02]  /*1240*/  UIADD3 UR10, UR20, 0x3f, URZ ;  /* 0x0000003f140a7890 */ /* 0x000fe4000fffe03f */
[----:B------:R-:W-:Y:S01]  /*1250*/  UIMAD UR13, UR32, UR13, UR11 ;  /* 0x0000000d200d72a4 */ /* 0x000fe2000f8e020b */
[----:B------:R-:W-:Y:S01]  /*1260*/  PLOP3.LUT P1, PT, PT, PT, UP0, 0x80, 0x0 ;  /* 0x000000000000781c */ /* 0x000fe20003f2f008 */
[----:B------:R-:W-:-:S02]  /*1270*/  ULDC.64 UR6, c[0x0][0x190] ;  /* 0x0000640000067ab9 */ /* 0x000fc40000000a00 */
[----:B------:R-:W-:Y:S02]  /*1280*/  USHF.R.S32.HI UR11, URZ, 0x1f, UR10 ;  /* 0x0000001f3f0b7899 */ /* 0x000fe4000801140a */
[----:B------:R-:W-:Y:S02]  /*1290*/  UIMAD.WIDE.U32 UR8, UR14, UR6, URZ ;  /* 0x000000060e0872a5 */ /* 0x000fe4000f8e003f */
[----:B------:R-:W-:Y:S02]  /*12a0*/  UIMAD UR15, UR14, UR7, URZ ;  /* 0x000000070e0f72a4 */ /* 0x000fe4000f8e023f */
[----:B------:R-:W-:Y:S02]  /*12b0*/  UIMAD.WIDE.U32 UR6, UR32, UR12, URZ ;  /* 0x0000000c200672a5 */ /* 0x000fe4000f8e003f */
[----:B------:R-:W-:Y:S02]  /*12c0*/  UISETP.NE.AND UP2, UPT, UR14, -0x1, UPT ;  /* 0xffffffff0e00788c */ /* 0x000fe4000bf45270 */
[----:B------:R-:W-:-:S02]  /*12d0*/  ULEA.HI UR11, UR11, UR10, URZ, 0x6 ;  /* 0x0000000a0b0b7291 */ /* 0x000fc4000f8f303f */
[----:B------:R-:W-:Y:S02]  /*12e0*/  @UP0 UIADD3 UR10, UR21, UR23, URZ ;  /* 0x00000017150a0290 */ /* 0x000fe4000fffe03f */
[----:B------:R-:W-:Y:S02]  /*12f0*/  ULDC.64 UR18, c[0x0][0x198] ;  /* 0x0000660000127ab9 */ /* 0x000fe40000000a00 */
[----:B------:R-:W-:Y:S02]  /*1300*/  USEL UR38, UR6, UR8, !UP2 ;  /* 0x0000000806267287 */ /* 0x000fe4000d000000 */
[----:B------:R-:W-:Y:S02]  /*1310*/  UIADD3 UR33, UR7, UR13, URZ ;  /* 0x0000000d07217290 */ /* 0x000fe4000fffe03f */
[----:B------:R-:W-:Y:S02]  /*1320*/  ULOP3.LUT UR8, UR11, 0xffffffc0, URZ, 0xc0, !UPT ;  /* 0xffffffc00b087892 */ /* 0x000fe4000f8ec03f */
[----:B------:R-:W-:-:S02]  /*1330*/  @UP0 UIMAD.WIDE.U32 UR6, UR10, UR18, URZ ;  /* 0x000000120a0602a5 */ /* 0x000fc4000f8e003f */
[----:B------:R-:W-:Y:S02]  /*1340*/  UIADD3 UR18, UR8, -0x40, URZ ;  /* 0xffffffc008127890 */ /* 0x000fe4000fffe03f */
[----:B------:R-:W-:Y:S02]  /*1350*/  @UP0 UIMAD UR27, UR10, UR19, UR7 ;  /* 0x000000130a1b02a4 */ /* 0x000fe4000f8e0207 */
        /* <DEDUP_REMOVED lines=17> */
.L_x_407:
        /* <DEDUP_REMOVED lines=10> */
[----:B------:R-:W-:-:S04]  /*1510*/  UIMAD UR9, UR21, UR9, UR10 ;  /* 0x00000009150972a4 */ /* 0x000fc8000f8e020a */
[----:B------:R-:W-:-:S03]  /*1520*/  UIADD3 UR7, UR7, UR9, URZ ;  /* 0x0000000907077290 */ /* 0x000fc6000fffe03f */
[----:B------:R-:W-:Y:S02]  /*1530*/  ULDC.64 UR8, c[0x0][0x188] ;  /* 0x0000620000087ab9 */ /* 0x000fe40000000a00 */
[----:B------:R-:W-:Y:S02]  /*1540*/  UIMAD.WIDE.U32 UR6, UR32, UR8, UR6 ;  /* 0x00000008200672a5 */ /* 0x000fe4000f8e0006 */
[----:B------:R-:W-:-:S04]  /*1550*/  UIMAD UR8, UR39, UR8, URZ ;  /* 0x00000008270872a4 */ /* 0x000fc8000f8e023f */
[----:B------:R-:W-:Y:S02]  /*1560*/  UIMAD UR8, UR32, UR9, UR8 ;  /* 0x00000009200872a4 */ /* 0x000fe4000f8e0208 */
[----:B------:R-:W-:Y:S02]  /*1570*/  UMOV UR30, UR6 ;  /* 0x00000006001e7c82 */ /* 0x000fe40008000000 */
[----:B------:R-:W-:Y:S02]  /*1580*/  UIADD3 UR31, UR7, UR8, URZ ;  /* 0x00000008071f7290 */ /* 0x000fe4000fffe03f */
.L_x_408:
[----:B------:R-:W-:Y:S01]  /*1590*/  IABS R8, c[0x0][0x1c8] ;  /* 0x0000720000087a13 */ /* 0x000fe20000000000 */
[----:B------:R-:W-:Y:S01]  /*15a0*/  ULDC.64 UR8, c[0x0][0x370] ;  /* 0x0000dc0000087ab9 */ /* 0x000fe20000000a00 */
[----:B--2---:R-:W-:Y:S01]  /*15b0*/  IABS R7, UR35 ;  /* 0x0000002300077c13 */ /* 0x004fe20008000000 */
[----:B------:R-:W-:Y:S01]  /*15c0*/  @UP2 UIMAD.WIDE.U32 UR6, UR14, UR8, URZ ;  /* 0x000000080e0622a5 */ /* 0x000fe2000f8e003f */
[----:B------:R-:W1:Y:S01]  /*15d0*/  I2F.RP R4, R8 ;  /* 0x0000000800047306 */ /* 0x000e620000209400 */
[----:B------:R-:W-:Y:S01]  /*15e0*/  ULDC UR10, c[0x0][0x224] ;  /* 0x00008900000a7ab9 */ /* 0x000fe20000000800 */
[----:B------:R-:W-:Y:S01]  /*15f0*/  ISETP.NE.AND P2, PT, RZ, c[0x0][0x1c8], PT ;  /* 0x00007200ff007a0c */ /* 0x000fe20003f45270 */
[----:B------:R-:W-:-:S02]  /*1600*/  @UP2 UIMAD UR25, UR14, UR9, UR7 ;  /* 0x000000090e1922a4 */ /* 0x000fc4000f8e0207 */
[----:B------:R-:W-:Y:S02]  /*1610*/  USHF.R.S32.HI UR19, URZ, 0x1f, UR22 ;  /* 0x0000001f3f137899 */ /* 0x000fe40008011416 */
[----:B------:R-:W-:Y:S02]  /*1620*/  @UP2 UMOV UR24, UR6 ;  /* 0x0000000600182c82 */ /* 0x000fe40008000000 */
        /* <DEDUP_REMOVED lines=8> */
[----:B------:R-:W-:Y:S02]  /*16b0*/  UIMAD UR6, UR39, UR10, UR53 ;  /* 0x0000000a270672a4 */ /* 0x000fe4000f8e0235 */
[----:B------:R-:W-:Y:S02]  /*16c0*/  USHF.L.U32 UR10, UR32, 0x7, URZ ;  /* 0x00000007200a7899 */ /* 0x000fe4000800063f */
        /* <DEDUP_REMOVED lines=13> */
[----:B------:R-:W-:Y:S01]  /*17a0*/  USHF.L.U64.HI UR6, UR32, 0x7, UR39 ;  /* 0x0000000720067899 */ /* 0x000fe20008010227 */
[----:B------:R-:W-:Y:S01]  /*17b0*/  IMAD.MOV.U32 R4, RZ, RZ, RZ ;  /* 0x000000ffff047224 */ /* 0x000fe200078e00ff */
[----:B------:R-:W-:Y:S02]  /*17c0*/  UIMAD UR9, UR61, UR9, UR7 ;  /* 0x000000093d0972a4 */ /* 0x000fe4000f8e0207 */
[----:B------:R-:W-:Y:S01]  /*17d0*/  USEL UR7, UR6, URZ, UP1 ;  /* 0x0000003f06077287 */ /* 0x000fe20008800000 */
[----:B------:R-:W-:Y:S01]  /*17e0*/  IMAD.HI.U32 R4, R5, R6, R4 ;  /* 0x0000000605047227 */ /* 0x000fe200078e0004 */
[----:B------:R-:W-:-:S03]  /*17f0*/  USEL UR6, UR10, URZ, UP1 ;  /* 0x0000003f0a067287 */ /* 0x000fc60008800000 */
[----:B------:R-:W-:Y:S01]  /*1800*/  IMAD.MOV.U32 R5, RZ, RZ, R7 ;  /* 0x000000ffff057224 */ /* 0x000fe200078e0007 */
[----:B------:R-:W-:Y:S02]  /*1810*/  UIADD3 UR6, UP1, UR18, UR6, URZ ;  /* 0x0000000612067290 */ /* 0x000fe4000ff3e03f */
[----:B------:R-:W-:Y:S01]  /*1820*/  ULDC UR10, c[0x0][0x234] ;  /* 0x00008d00000a7ab9 */ /* 0x000fe20000000800 */
[----:B------:R-:W-:Y:S01]  /*1830*/  IMAD.HI.U32 R4, R4, R5, RZ ;  /* 0x0000000504047227 */ /* 0x000fe200078e00ff */
[----:B------:R-:W-:Y:S02]  /*1840*/  UIADD3.X UR8, UR28, UR7, URZ, UP1, !UPT ;  /* 0x000000071c087290 */ /* 0x000fe40008ffe43f */
[----:B------:R-:W-:Y:S01]  /*1850*/  UIMAD UR7, UR37, UR6, URZ ;  /* 0x00000006250772a4 */ /* 0x000fe2000f8e023f */
[----:B------:R-:W-:-:S03]  /*1860*/  IMAD.MOV R6, RZ, RZ, -R4 ;  /* 0x000000ffff067224 */ /* 0x000fc600078e0a04 */
[----:B------:R-:W-:Y:S01]  /*1870*/  UIMAD UR8, UR36, UR8, UR7 ;  /* 0x00000008240872a4 */ /* 0x000fe2000f8e0207 */
[----:B------:R-:W-:Y:S01]  /*1880*/  IMAD R5, R8, R6, R5 ;  /* 0x0000000608057224 */ /* 0x000fe200078e0205 */
[----:B------:R-:W-:-:S04]  /*1890*/  @UP5 USEL UR7, UR55, UR14, !UP2 ;  /* 0x0000000e37075287 */ /* 0x000fc8000d000000 */
[----:B------:R-:W-:Y:S01]  /*18a0*/  ISETP.GT.U32.AND P0, PT, R8, R5, PT ;  /* 0x000000050800720c */ /* 0x000fe20003f04070 */
[----:B------:R-:W-:Y:S02]  /*18b0*/  @UP5 UIMAD UR15, UR35, UR10, UR7 ;  /* 0x0000000a230f52a4 */ /* 0x000fe4000f8e0207 */
[----:B------:R-:W-:Y:S02]  /*18c0*/  UIMAD.WIDE.U32 UR6, UR36, UR6, URZ ;  /* 0x00000006240672a5 */ /* 0x000fe4000f8e003f */
[----:B------:R-:W-:Y:S02]  /*18d0*/  USEL UR10, UR9, URZ, UP6 ;  /* 0x0000003f090a7287 */ /* 0x000fe4000b000000 */
[----:B------:R-:W-:Y:S02]  /*18e0*/  UIADD3 UR9, UR7, UR8, URZ ;  /* 0x0000000807097290 */ /* 0x000fe4000fffe03f */
[----:B------:R-:W-:-:S04]  /*18f0*/  @!UP5 UMOV UR15, UR50 ;  /* 0x00000032000fdc82 */ /* 0x000fc80008000000 */
        /* <DEDUP_REMOVED lines=16> */
.L_x_409:
[----:B------:R-:W-:Y:S02]  /*1a00*/  UMOV UR11, UR51 ;  /* 0x00000033000b7c82 */ /* 0x000fe40008000000 */
.L_x_410:
[----:B------:R-:W2:Y:S04]  /*1a10*/  LDL.64 R4, [R1+0x50] ;  /* 0x0000500001047983 */ /* 0x000ea80000100a00 */
[----:B------:R1:W3:Y:S01]  /*1a20*/  LDL.64 R28, [R1+0x50] ;  /* 0x00005000011c7983 */ /* 0x0002e20000100a00 */
[----:B------:R-:W-:Y:S01]  /*1a30*/  UIADD3 UR6, UP4, UP3, UR6, UR45, UR47 ;  /* 0x0000002d06067290 */ /* 0x000fe2000fb9e02f */
[----:B------:R-:W-:Y:S02]  /*1a40*/  BSSY B1, `(.L_x_406) ;  /* 0x0000842000017945 */ /* 0x000fe40003800000 */
        /* <DEDUP_REMOVED lines=24> */
[----:B------:R-:W-:-:S04]  /*1bd0*/  UIADD3 UR6, UR6, -UR16, URZ ;  /* 0x8000001006067290 */ /* 0x000fc8000fffe03f */
        /* <DEDUP_REMOVED lines=13> */
[----:B------:R-:W-:Y:S01]  /*1cb0*/  UMOV UR24, 0x4 ;  /* 0x0000000400187882 */ /* 0x000fe20000000000 */
[C---:B------:R-:W-:Y:S01]  /*1cc0*/  IMAD.WIDE.U32 R6, R5.reuse, c[0x0][0x190], R28 ;  /* 0x0000640005067a25 */ /* 0x040fe200078e001c */
[----:B------:R1:W-:Y:S03]  /*1cd0*/  STL [R1+0x54], R29 ;  /* 0x0000541d01007387 */ /* 0x0003e60000100800 */
[----:B------:R-:W-:Y:S01]  /*1ce0*/  IMAD R5, R5, c[0x0][0x194], R9 ;  /* 0x0000650005057a24 */ /* 0x000fe200078e0209 */
[----:B------:R-:W-:Y:S01]  /*1cf0*/  IADD3 R8, P2, R6, UR38, RZ ;  /* 0x0000002606087c10 */ /* 0x000fe2000ff5e0ff */
[----:B------:R-:W-:-:S03]  /*1d00*/  IMAD.U32 R6, RZ, RZ, UR18 ;  /* 0x00000012ff067e24 */ /* 0x000fc6000f8e00ff */
[----:B------:R-:W-:Y:S02]  /*1d10*/  IADD3.X R9, R7, UR33, R5, P2, !PT ;  /* 0x0000002107097c10 */ /* 0x000fe400097fe405 */
[----:B------:R-:W-:-:S05]  /*1d20*/  IADD3.X R5, R29, UR25, RZ, P0, !PT ;  /* 0x000000191d057c10 */ /* 0x000fca00087fe4ff */
[----:B------:R-:W-:Y:S01]  /*1d30*/  IMAD.WIDE.U32 R4, R6, c[0x0][0x370], R4 ;  /* 0x0000dc0006047a25 */ /* 0x000fe200078e0004 */
[----:B------:R-:W-:Y:S02]  /*1d40*/  LOP3.LUT R6, R10, 0xffffffe0, RZ, 0xc0, !PT ;  /* 0xffffffe00a067812 */ /* 0x000fe400078ec0ff */
[----:B------:R-:W-:Y:S02]  /*1d50*/  SHF.R.S32.HI R10, RZ, 0x5, R10 ;  /* 0x00000005ff0a7819 */ /* 0x000fe4000001140a */
[----:B------:R-:W-:Y:S01]  /*1d60*/  IADD3 R5, R5, UR8, RZ ;  /* 0x0000000805057c10 */ /* 0x000fe2000fffe0ff */
[----:B------:R-:W-:Y:S01]  /*1d70*/  IMAD.IADD R21, R24, 0x1, -R6 ;  /* 0x0000000118157824 */ /* 0x000fe200078e0a06 */
[----:B------:R-:W-:Y:S01]  /*1d80*/  UIADD3 UR8, UR18, UR11, URZ ;  /* 0x0000000b12087290 */ /* 0x000fe2000fffe03f */
[----:B------:R-:W-:Y:S02]  /*1d90*/  IMAD.U32 R6, RZ, RZ, UR35 ;  /* 0x00000023ff067e24 */ /* 0x000fe4000f8e00ff */
[----:B------:R-:W-:-:S02]  /*1da0*/  IMAD R10, R10, UR46, R21 ;  /* 0x0000002e0a0a7c24 */ /* 0x000fc4000f8e0215 */
[----:B------:R-:W-:-:S03]  /*1db0*/  IMAD.WIDE.U32 R4, R6, c[0x0][0x378], R4 ;  /* 0x0000de0006047a25 */ /* 0x000fc600078e0004 */
[C---:B------:R-:W-:Y:S01]  /*1dc0*/  IADD3 R11, P0, R10.reuse, UR13, RZ ;  /* 0x0000000d0a0b7c10 */ /* 0x040fe2000ff1e0ff */
[----:B------:R-:W-:Y:S01]  /*1dd0*/  IMAD.MOV.U32 R6, RZ, RZ, R4 ;  /* 0x000000ffff067224 */ /* 0x000fe200078e0004 */
[----:B------:R-:W-:Y:S01]  /*1de0*/  IADD3 R7, R5, UR9, RZ ;  /* 0x0000000905077c10 */ /* 0x000fe2000fffe0ff */
[----:B------:R-:W-:Y:S01]  /*1df0*/  IMAD.U32 R5, RZ, RZ, UR35 ;  /* 0x00000023ff057e24 */ /* 0x000fe2000f8e00ff */
[----:B------:R-:W-:Y:S01]  /*1e00*/  LEA.HI.X.SX32 R10, R10, UR10, 0x1, P0 ;  /* 0x0000000a0a0a7c11 */ /* 0x000fe200080f0eff */
[----:B------:R-:W-:Y:S01]  /*1e10*/  IMAD R4, R23, c[0x0][0x370], RZ ;  /* 0x0000dc0017047a24 */ /* 0x000fe200078e02ff */
[----:B------:R-:W-:Y:S01]  /*1e20*/  LEA R12, P0, R11, c[0x0][0x350], 0x2 ;  /* 0x0000d4000b0c7a11 */ /* 0x000fe200078010ff */
[----:B------:R-:W-:Y:S01]  /*1e30*/  IMAD.WIDE.U32 R8, R5, c[0x0][0x1a8], R8 ;  /* 0x00006a0005087a25 */ /* 0x000fe200078e0008 */
[----:B------:R-:W-:Y:S02]  /*1e40*/  ULDC.64 UR10, c[0x0][0x3c8] ;  /* 0x0000f200000a7ab9 */ /* 0x000fe40000000a00 */
[----:B------:R-:W-:Y:S01]  /*1e50*/  LEA.HI.X R13, R11, c[0x0][0x354], R10, 0x2, P0 ;  /* 0x0000d5000b0d7a11 */ /* 0x000fe200000f140a */
[----:B------:R-:W-:Y:S01]  /*1e60*/  IMAD R4, R27, c[0x0][0x374], R4 ;  /* 0x0000dd001b047a24 */ /* 0x000fe200078e0204 */
[----:B------:R-:W-:Y:S01]  /*1e70*/  IADD3 R20, R9, UR14, RZ ;  /* 0x0000000e09147c10 */ /* 0x000fe2000fffe0ff */
[----:B------:R-:W-:Y:S01]  /*1e80*/  IMAD.WIDE.U32 R6, R27, c[0x0][0x370], R6 ;  /* 0x0000dc001b067a25 */ /* 0x000fe200078e0006 */
[----:B------:R-:W-:Y:S01]  /*1e90*/  LEA R30, P3, R8, c[0x0][0x160], 0x1 ;  /* 0x00005800081e7a11 */ /* 0x000fe200078608ff */
[----:B------:R1:W-:Y:S01]  /*1ea0*/  STL.64 [R1+0x30], R12 ;  /* 0x0000300c01007387 */ /* 0x0003e20000100a00 */
[----:B------:R-:W-:Y:S01]  /*1eb0*/  PLOP3.LUT P0, PT, PT, PT, UP1, 0x80, 0x0 ;  /* 0x000000000000781c */ /* 0x000fe20003f0f018 */
[----:B------:R-:W-:Y:S01]  /*1ec0*/  IMAD.IADD R19, R7, 0x1, R4 ;  /* 0x0000000107137824 */ /* 0x000fe200078e0204 */
[----:B------:R-:W-:Y:S01]  /*1ed0*/  LEA R32, P2, R6, c[0x0][0x330], 0x1 ;  /* 0x0000cc0006207a11 */ /* 0x000fe200078408ff */
[----:B------:R-:W-:Y:S01]  /*1ee0*/  UIMAD.WIDE UR8, UR8, UR24, UR10 ;  /* 0x00000018080872a5 */ /* 0x000fe2000f8e020a */
[----:B------:R-:W-:-:S02]  /*1ef0*/  LEA.HI.X R31, R8, c[0x0][0x164], R20, 0x1, P3 ;  /* 0x00005900081f7a11 */ /* 0x000fc400018f0c14 */
[----:B------:R-:W-:Y:S01]  /*1f00*/  LEA.HI.X R33, R6, c[0x0][0x334], R19, 0x1, P2 ;  /* 0x0000cd0006217a11 */ /* 0x000fe200010f0c13 */
[----:B------:R-:W-:Y:S02]  /*1f10*/  ULDC.64 UR10, c[0x0][0x200] ;  /* 0x00008000000a7ab9 */ /* 0x000fe40000000a00 */
[----:B------:R1:W-:Y:S01]  /*1f20*/  STL.64 [R1+0x48], R30 ;  /* 0x0000481e01007387 */ /* 0x0003e20000100a00 */
[----:B------:R-:W-:Y:S02]  /*1f30*/  UIMAD.WIDE UR12, UR12, UR24, UR10 ;  /* 0x000000180c0c72a5 */ /* 0x000fe4000f8e020a */
[----:B------:R-:W-:Y:S01]  /*1f40*/  UMOV UR15, UR8 ;  /* 0x00000008000f7c82 */ /* 0x000fe20008000000 */
[----:B------:R1:W-:Y:S01]  /*1f50*/  STL.64 [R1+0x40], R32 ;  /* 0x0000402001007387 */ /* 0x0003e20000100a00 */
[----:B------:R-:W-:Y:S01]  /*1f60*/  UMOV UR14, UR9 ;  /* 0x00000009000e7c82 */ /* 0x000fe20008000000 */
        /* <DEDUP_REMOVED lines=19> */
.L_x_412:
        /* <DEDUP_REMOVED lines=18> */
.L_x_413:
[----:B-1----:R1:W5:Y:S01]  /*21c0*/  LDL R13, [R1+0x70] ;  /* 0x00007000010d7983 */ /* 0x0023620000100800 */
        /* <DEDUP_REMOVED lines=33> */
.L_x_415:
[----:B-1----:R-:W-:Y:S05]  /*23e0*/  BSYNC B0 ;  /* 0x0000000000007941 */ /* 0x002fea0003800000 */
.L_x_414:
        /* <DEDUP_REMOVED lines=19> */
.L_x_417:
[----:B------:R-:W-:Y:S05]  /*2520*/  BSYNC B0 ;  /* 0x0000000000007941 */ /* 0x000fea0003800000 */
.L_x_416:
        /* <DEDUP_REMOVED lines=30> */
.L_x_419:
[----:B------:R-:W-:Y:S05]  /*2710*/  BSYNC B0 ;  /* 0x0000000000007941 */ /* 0x000fea0003800000 */
.L_x_418:
        /* <DEDUP_REMOVED lines=18> */
.L_x_411:
        /* <DEDUP_REMOVED lines=55> */
.L_x_422:
[----:B------:R-:W-:Y:S05]  /*2bb0*/  BSYNC B0 ;  /* 0x0000000000007941 */ /* 0x000fea0003800000 */
.L_x_421:
        /* <DEDUP_REMOVED lines=42> */
.L_x_424:
[----:B------:R-:W-:Y:S05]  /*2e60*/  BSYNC B0 ;  /* 0x0000000000007941 */ /* 0x000fea0003800000 */
.L_x_423:
        /* <DEDUP_REMOVED lines=29> */
.L_x_426:
[----:B------:R-:W-:Y:S05]  /*3040*/  BSYNC B0 ;  /* 0x0000000000007941 */ /* 0x000fea0003800000 */
.L_x_425:
        /* <DEDUP_REMOVED lines=40> */
.L_x_428:
[----:B------:R-:W-:Y:S05]  /*32d0*/  BSYNC B0 ;  /* 0x0000000000007941 */ /* 0x000fea0003800000 */
.L_x_427:
        /* <DEDUP_REMOVED lines=26> */
.L_x_430:
[----:B------:R-:W-:Y:S05]  /*3480*/  BSYNC B0 ;  /* 0x0000000000007941 */ /* 0x000fea0003800000 */
.L_x_429:
        /* <DEDUP_REMOVED lines=38> */
.L_x_432:
[----:B------:R-:W-:Y:S05]  /*36f0*/  BSYNC B0 ;  /* 0x0000000000007941 */ /* 0x000fea0003800000 */
.L_x_431:
[----:B------:R-:W5:Y:S01]  /*3700*/  LDL R5, [R1+0x3c] ;  /* 0x00003c0001057983 */ /* 0x000f620000100800 */
[----:B-1----:R-:W-:Y:S01]  /*3710*/  MOV R6, 0x7f800000 ;  /* 0x7f80000000067802 */ /* 0x002fe20000000f00 */
[----:B------:R-:W-:Y:S01]  /*3720*/  IMAD.MOV.U32 R7, RZ, RZ, 0x7f800000 ;  /* 0x7f800000ff077424 */ /* 0x000fe200078e00ff */
[----:B------:R-:W-:Y:S01]  /*3730*/  ULDC.64 UR8, c[0x0][0x198] ;  /* 0x0000660000087ab9 */ /* 0x000fe20000000a00 */
[C---:B-----5:R-:W-:Y:S02]  /*3740*/  IADD3 R4, R5.reuse, 0x8, RZ ;  /* 0x0000000805047810 */ /* 0x060fe40007ffe0ff */
[----:B------:R-:W-:Y:S02]  /*3750*/  ISETP.GE.AND P1, PT, R5, UR6, PT ;  /* 0x0000000605007c0c */ /* 0x000fe4000bf26270 */
[----:B------:R-:W-:Y:S01]  /*3760*/  ISETP.GE.AND P0, PT, R4, UR6, PT ;  /* 0x0000000604007c0c */ /* 0x000fe2000bf06270 */
[----:B------:R-:W-:-:S04]  /*3770*/  IMAD.MOV.U32 R4, RZ, RZ, 0x4 ;  /* 0x00000004ff047424 */ /* 0x000fc800078e00ff */
[----:B------:R-:W-:-:S06]  /*3780*/  IMAD.WIDE R4, R5, R4, UR12 ;  /* 0x0000000c05047e25 */ /* 0x000fcc000f8e0204 */
        /* <DEDUP_REMOVED lines=8> */
[----:B-1----:R-:W-:-:S04]  /*3810*/  IMAD.U32 R4, RZ, RZ, UR22 ;  /* 0x00000016ff047e24 */ /* 0x002fc8000f8e00ff */
[----:B------:R-:W-:Y:S01]  /*3820*/  IMAD.WIDE.U32 R4, R4, c[0x0][0x198], R28 ;  /* 0x0000660004047a25 */ /* 0x000fe200078e001c */
[----:B--2---:R1:W-:Y:S04]  /*3830*/  STL [R1+0x6c], R6 ;  /* 0x00006c0601007387 */ /* 0x0043e80000100800 */
[----:B-----5:R2:W-:Y:S01]  /*3840*/  STL [R1+0x68], R7 ;  /* 0x0000680701007387 */ /* 0x0205e20000100800 */
[----:B-1----:R-:W-:Y:S02]  /*3850*/  IADD3 R6, P0, R4, UR26, RZ ;  /* 0x0000001a04067c10 */ /* 0x002fe4000ff1e0ff */
[----:B------:R-:W-:-:S04]  /*3860*/  MOV R4, UR6 ;  /* 0x0000000600047c02 */ /* 0x000fc80008000f00 */
[----:B--2---:R-:W-:Y:S01]  /*3870*/  IADD3.X R7, R5, UR27, R4, P0, !PT ;  /* 0x0000001b05077c10 */ /* 0x004fe200087fe404 */
[----:B------:R-:W-:-:S04]  /*3880*/  IMAD R4, R22, c[0x0][0x1b0], RZ ;  /* 0x00006c0016047a24 */ /* 0x000fc800078e02ff */
[C---:B------:R-:W-:Y:S02]  /*3890*/  IMAD R4, R17.reuse, c[0x0][0x1b4], R4 ;  /* 0x00006d0011047a24 */ /* 0x040fe400078e0204 */
[----:B------:R-:W-:-:S05]  /*38a0*/  IMAD.WIDE.U32 R6, R17, c[0x0][0x1b0], R6 ;  /* 0x00006c0011067a25 */ /* 0x000fca00078e0006 */
[----:B------:R-:W-:Y:S01]  /*38b0*/  IADD3 R9, R7, R4, RZ ;  /* 0x0000000407097210 */ /* 0x000fe20007ffe0ff */
        /* <DEDUP_REMOVED lines=34> */
.L_x_434:
[----:B------:R-:W-:Y:S05]  /*3ae0*/  BSYNC B0 ;  /* 0x0000000000007941 */ /* 0x000fea0003800000 */
.L_x_433:
        /* <DEDUP_REMOVED lines=39> */
.L_x_436:
[----:B------:R-:W-:Y:S05]  /*3d60*/  BSYNC B0 ;  /* 0x0000000000007941 */ /* 0x000fea0003800000 */
.L_x_435:
[----:B------:R-:W0:Y:S01]  /*3d70*/  LDGDEPBAR ;  /* 0x00000000000079af */ /* 0x000e220000000000 */
[----:B------:R-:W-:Y:S01]  /*3d80*/  ULDC.64 UR10, c[0x0][0x318] ;  /* 0x0000c600000a7ab9 */ /* 0x000fe20000000a00 */
[----:B-1----:R-:W-:Y:S01]  /*3d90*/  IMAD.MOV.U32 R6, RZ, RZ, c[0x0][0x308] ;  /* 0x0000c200ff067624 */ /* 0x002fe200078e00ff */
[----:B------:R-:W-:Y:S01]  /*3da0*/  UISETP.NE.U32.AND UP1, UPT, URZ, UR10, UPT ;  /* 0x0000000a3f00728c */ /* 0x000fe2000bf25070 */
[----:B------:R-:W-:Y:S01]  /*3db0*/  IMAD.MOV.U32 R7, RZ, RZ, c[0x0][0x30c] ;  /* 0x0000c300ff077624 */ /* 0x000fe200078e00ff */
[----:B------:R-:W-:Y:S02]  /*3dc0*/  ULDC.64 UR18, c[0x0][0x320] ;  /* 0x0000c80000127ab9 */ /* 0x000fe40000000a00 */
[----:B------:R-:W-:-:S06]  /*3dd0*/  UISETP.NE.AND.EX UP1, UPT, URZ, UR11, UPT, UP1 ;  /* 0x0000000b3f00728c */ /* 0x000fcc000bf25310 */
[----:B------:R-:W-:-:S05]  /*3de0*/  PLOP3.LUT P1, PT, PT, PT, UP1, 0x80, 0x0 ;  /* 0x000000000000781c */ /* 0x000fca0003f2f018 */
[----:B------:R-:W-:Y:S02]  /*3df0*/  @UP1 UMOV UR8, UR35 ;  /* 0x0000002300081c82 */ /* 0x000fe40008000000 */
[----:B------:R-:W-:Y:S02]  /*3e00*/  @UP1 UMOV UR9, UR58 ;  /* 0x0000003a00091c82 */ /* 0x000fe40008000000 */
[----:B------:R-:W-:Y:S01]  /*3e10*/  @UP1 UIMAD.WIDE.U32 UR8, UR32, UR18, UR8 ;  /* 0x00000012200812a5 */ /* 0x000fe2000f8e0008 */
[----:B------:R-:W-:-:S04]  /*3e20*/  DEPBAR.LE SB0, 0x1 ;  /* 0x000080400000791a */ /* 0x000fc80000000000 */
[----:B------:R-:W-:Y:S01]  /*3e30*/  BAR.SYNC.DEFER_BLOCKING 0x0 ;  /* 0x0000000000007b1d */ /* 0x000fe20000010000 */
[----:B------:R-:W-:Y:S02]  /*3e40*/  @UP1 UIMAD UR18, UR39, UR18, URZ ;  /* 0x00000012271212a4 */ /* 0x000fe4000f8e023f */
[----:B------:R-:W-:Y:S02]  /*3e50*/  @UP1 ULEA UR10, UP0, UR8, UR10, 0x2 ;  /* 0x0000000a080a1291 */ /* 0x000fe4000f80103f */
[----:B------:R-:W-:-:S04]  /*3e60*/  @UP1 UIMAD UR19, UR32, UR19, UR18 ;  /* 0x00000013201312a4 */ /* 0x000fc8000f8e0212 */
[----:B------:R-:W-:Y:S01]  /*3e70*/  @UP1 UIADD3 UR19, UR9, UR19, URZ ;  /* 0x0000001309131290 */ /* 0x000fe2000fffe03f */
[----:B------:R-:W-:-:S03]  /*3e80*/  IMAD.U32 R4, RZ, RZ, UR10 ;  /* 0x0000000aff047e24 */ /* 0x000fc6000f8e00ff */
[----:B------:R-:W-:-:S06]  /*3e90*/  @UP1 ULEA.HI.X UR11, UR8, UR11, UR19, 0x2, UP0 ;  /* 0x0000000b080b1291 */ /* 0x000fcc00080f1413 */
[----:B------:R-:W-:-:S05]  /*3ea0*/  IMAD.U32 R5, RZ, RZ, UR11 ;  /* 0x0000000bff057e24 */ /* 0x000fca000f8e00ff */
[----:B------:R1:W5:Y:S04]  /*3eb0*/  @P1 LDG.E R11, [R4.64] ;  /* 0x00000004040b1981 */ /* 0x000368000c1e1900 */
[----:B------:R-:W2:Y:S04]  /*3ec0*/  S2R R15, SR_TID.X ;  /* 0x00000000000f7919 */ /* 0x000ea80000002100 */
[----:B----4-:R3:W4:Y:S01]  /*3ed0*/  LDG.E.64 R12, [R6.64] ;  /* 0x00000004060c7981 */ /* 0x010722000c1e1b00 */
[----:B------:R-:W5:Y:S01]  /*3ee0*/  @P1 MUFU.RCP R14, c[0x0][0x238] ;  /* 0x00008e00000e1b08 */ /* 0x000f620000001000 */
[----:B------:R-:W-:-:S02]  /*3ef0*/  IMAD.U32 R8, RZ, RZ, UR29 ;  /* 0x0000001dff087e24 */ /* 0x000fc4000f8e00ff */
[----:B------:R-:W-:Y:S01]  /*3f00*/  IMAD.MOV.U32 R240, RZ, RZ, 0x20 ;  /* 0x00000020fff07424 */ /* 0x000fe200078e00ff */
[----:B------:R-:W4:Y:S04]  /*3f10*/  LDSM.16.M88.4 R164, [R252+0x12000] ;  /* 0x01200000fca4783b */ /* 0x000f280000000200 */
[----:B------:R-:W4:Y:S04]  /*3f20*/  LDSM.16.M88.4 R168, [R252+0x12800] ;  /* 0x01280000fca8783b */ /* 0x000f280000000200 */
[----:B------:R-:W4:Y:S04]  /*3f30*/  LDSM.16.M88.4 R196, [R252+0x14000] ;  /* 0x01400000fcc4783b */ /* 0x000f280000000200 */
[----:B-1----:R3:W4:Y:S01]  /*3f40*/  LDG.E.64 R4, [R6.64+0x8] ;  /* 0x0000080406047981 */ /* 0x002722000c1e1b00 */
[----:B------:R-:W-:Y:S01]  /*3f50*/  UIADD3 UR19, UR20, 0x40, UR22 ;  /* 0x0000004014137890 */ /* 0x000fe2000fffe016 */
[----:B--2---:R-:W-:-:S02]  /*3f60*/  IMAD.SHL.U32 R15, R15, 0x2, RZ ;  /* 0x000000020f0f7824 */ /* 0x004fc400078e00ff */
[----:B------:R-:W1:Y:S01]  /*3f70*/  LDSM.16.M88.4 R200, [R252+0x14800] ;  /* 0x01480000fcc8783b */ /* 0x000e620000000200 */
[----:B------:R-:W-:-:S03]  /*3f80*/  UMOV UR6, URZ ;  /* 0x0000003f00067c82 */ /* 0x000fc60008000000 */
[----:B------:R-:W2:Y:S04]  /*3f90*/  LDSM.16.M88.4 R228, [R252+0x16000] ;  /* 0x01600000fce4783b */ /* 0x000ea80000000200 */
[----:B------:R-:W1:Y:S01]  /*3fa0*/  LDSM.16.M88.4 R232, [R252+0x16800] ;  /* 0x01680000fce8783b */ /* 0x000e620000000200 */
[CC--:B---3--:R-:W-:Y:S02]  /*3fb0*/  LEA.HI R6, R25.reuse, R24.reuse, RZ, 0x7 ;  /* 0x0000001819067211 */ /* 0x0c8fe400078f38ff */
[----:B------:R-:W-:Y:S02]  /*3fc0*/  LEA.HI R7, R25, R24, RZ, 0x3 ;  /* 0x0000001819077211 */ /* 0x000fe400078f18ff */
[----:B------:R-:W-:Y:S02]  /*3fd0*/  SHF.R.S32.HI R6, RZ, 0x7, R6 ;  /* 0x00000007ff067819 */ /* 0x000fe40000011406 */
[----:B------:R-:W-:-:S03]  /*3fe0*/  LOP3.LUT R7, R7, 0xfffffff8, RZ, 0xc0, !PT ;  /* 0xfffffff807077812 */ /* 0x000fc600078ec0ff */
[----:B------:R-:W-:Y:S02]  /*3ff0*/  IMAD.SHL.U32 R10, R6, 0x20, RZ ;  /* 0x00000020060a7824 */ /* 0x000fe400078e00ff */
[----:B------:R-:W-:Y:S02]  /*4000*/  IMAD.IADD R9, R24, 0x1, -R7 ;  /* 0x0000000118097824 */ /* 0x000fe400078e0a07 */
[----:B------:R-:W-:Y:S01]  /*4010*/  IMAD.U32 R7, RZ, RZ, UR29 ;  /* 0x0000001dff077e24 */ /* 0x000fe2000f8e00ff */
[----:B------:R-:W-:Y:S01]  /*4020*/  LOP3.LUT R10, R10, 0x6, R15, 0xf8, !PT ;  /* 0x000000060a0a7812 */ /* 0x000fe200078ef80f */
[----:B------:R-:W-:Y:S01]  /*4030*/  IMAD R8, R8, 0x2, R6 ;  /* 0x0000000208087824 */ /* 0x000fe200078e0206 */
[----:B------:R-:W-:Y:S02]  /*4040*/  LOP3.LUT P0, RZ, R9, 0x2, RZ, 0xc0, !PT ;  /* 0x0000000209ff7812 */ /* 0x000fe4000780c0ff */
[----:B------:R-:W-:Y:S01]  /*4050*/  SHF.R.S32.HI R6, RZ, 0x1f, R21 ;  /* 0x0000001fff067819 */ /* 0x000fe20000011415 */
[----:B------:R-:W-:-:S05]  /*4060*/  IMAD R16, R7, 0x40, R10 ;  /* 0x0000004007107824 */ /* 0x000fca00078e020a */
[----:B------:R-:W-:Y:S04]  /*4070*/  STL [R1+0x38], R16 ;  /* 0x0000381001007387 */ /* 0x000fe80000100800 */
[----:B------:R-:W3:Y:S04]  /*4080*/  LDL R10, [R1+0x4] ;  /* 0x00000400010a7983 */ /* 0x000ee80000100800 */
[----:B------:R-:W2:Y:S01]  /*4090*/  LDL R9, [R1] ;  /* 0x0000000001097983 */ /* 0x000ea20000100800 */
        /* <DEDUP_REMOVED lines=8> */
[----:B-----5:R-:W-:-:S04]  /*4120*/  @P1 FMUL.FTZ R11, R11, R14 ;  /* 0x0000000e0b0b1220 */ /* 0x020fc80000410000 */
[----:B------:R-:W5:Y:S08]  /*4130*/  @P1 R2UR UR9, R11 ;  /* 0x000000000b0913c2 */ /* 0x000f7000000e0000 */
[----:B----4-:R-:W4:Y:S08]  /*4140*/  R2UR UR11, R13 ;  /* 0x000000000d0b73c2 */ /* 0x010f3000000e0000 */
[----:B------:R1:W1:Y:S01]  /*4150*/  R2UR UR8, R12 ;  /* 0x000000000c0873c2 */ /* 0x00026200000e0000 */
[----:B------:R-:W-:-:S04]  /*4160*/  IADD3 R7, P2, P1, R4, UR44, R21 ;  /* 0x0000002c04077c10 */ /* 0x000fc8000f95e015 */
[----:B------:R-:W-:-:S05]  /*4170*/  IADD3.X R4, R5, UR48, R6, P2, P1 ;  /* 0x0000003005047c10 */ /* 0x000fca00097e2406 */
[----:B------:R1:W-:Y:S02]  /*4180*/  STL [R1+0xa8], R4 ;  /* 0x0000a80401007387 */ /* 0x0003e40000100800 */
[----:B-1----:R-:W1:Y:S02]  /*4190*/  I2F R4, R16 ;  /* 0x0000001000047306 */ /* 0x002e640000201400 */
[----:B-1----:R1:W-:Y:S04]  /*41a0*/  STL [R1+0x8c], R4 ;  /* 0x00008c0401007387 */ /* 0x0023e80000100800 */
[----:B---3--:R-:W3:Y:S04]  /*41b0*/  LDSM.16.M88.4 R148, [R10+0x12000] ;  /* 0x012000000a94783b */ /* 0x008ee80000000200 */
[----:B------:R-:W3:Y:S04]  /*41c0*/  LDSM.16.M88.4 R152, [R10+0x12800] ;  /* 0x012800000a98783b */ /* 0x000ee80000000200 */
[----:B--2---:R-:W2:Y:S04]  /*41d0*/  LDSM.16.M88.4 R156, [R9+0x12000] ;  /* 0x01200000099c783b */ /* 0x004ea80000000200 */
[----:B------:R-:W2:Y:S04]  /*41e0*/  LDSM.16.M88.4 R160, [R9+0x12800] ;  /* 0x0128000009a0783b */ /* 0x000ea80000000200 */
[----:B------:R-:W2:Y:S04]  /*41f0*/  LDSM.16.M88.4 R180, [R10+0x14000] ;  /* 0x014000000ab4783b */ /* 0x000ea80000000200 */
[----:B------:R-:W2:Y:S01]  /*4200*/  LDSM.16.M88.4 R184, [R10+0x14800] ;  /* 0x014800000ab8783b */ /* 0x000ea20000000200 */
[----:B-1----:R-:W-:-:S03]  /*4210*/  IADD3 R4, R16, 0x19, RZ ;  /* 0x0000001910047810 */ /* 0x002fc60007ffe0ff */
[----:B------:R-:W1:Y:S03]  /*4220*/  LDSM.16.M88.4 R188, [R9+0x14000] ;  /* 0x0140000009bc783b */ /* 0x000e660000000200 */
[----:B------:R-:W3:Y:S01]  /*4230*/  I2F R4, R4 ;  /* 0x0000000400047306 */ /* 0x000ee20000201400 */
[----:B------:R-:W1:Y:S04]  /*4240*/  LDSM.16.M88.4 R192, [R9+0x14800] ;  /* 0x0148000009c0783b */ /* 0x000e680000000200 */
[----:B------:R-:W1:Y:S04]  /*4250*/  LDSM.16.M88.4 R212, [R10+0x16000] ;  /* 0x016000000ad4783b */ /* 0x000e680000000200 */
[----:B------:R-:W1:Y:S04]  /*4260*/  LDSM.16.M88.4 R216, [R10+0x16800] ;  /* 0x016800000ad8783b */ /* 0x000e680000000200 */
[----:B------:R-:W1:Y:S04]  /*4270*/  LDSM.16.M88.4 R220, [R9+0x16000] ;  /* 0x0160000009dc783b */ /* 0x000e680000000200 */
[----:B---3--:R3:W-:Y:S04]  /*4280*/  STL [R1+0x9c], R4 ;  /* 0x00009c0401007387 */ /* 0x0087e80000100800 */
[----:B------:R-:W1:Y:S01]  /*4290*/  LDSM.16.M88.4 R224, [R9+0x16800] ;  /* 0x0168000009e0783b */ /* 0x000e620000000200 */
[----:B---3--:R-:W-:-:S06]  /*42a0*/  IADD3 R4, R16, 0x18, RZ ;  /* 0x0000001810047810 */ /* 0x008fcc0007ffe0ff */
[----:B------:R-:W3:Y:S02]  /*42b0*/  I2F R4, R4 ;  /* 0x0000000400047306 */ /* 0x000ee40000201400 */
[----:B---3--:R3:W-:Y:S02]  /*42c0*/  STL [R1+0x98], R4 ;  /* 0x0000980401007387 */ /* 0x0087e40000100800 */
        /* <DEDUP_REMOVED lines=10> */
[----:B------:R-:W3:Y:S01]  /*4370*/  I2F R4, R4 ;  /* 0x0000000400047306 */ /* 0x000ee20000201400 */
[----:B------:R-:W-:Y:S01]  /*4380*/  IMAD.WIDE.U32 R6, R7, -0x2daee0ad, RZ ;  /* 0xd2511f5307067825 */ /* 0x000fe200078e00ff */
[----:B---3--:R3:W-:Y:S02]  /*4390*/  STL [R1+0x84], R4 ;  /* 0x0000840401007387 */ /* 0x0087e40000100800 */
[----:B---3--:R-:W-:-:S04]  /*43a0*/  IADD3 R4, R16, 0x1, RZ ;  /* 0x0000000110047810 */ /* 0x008fc80007ffe0ff */
[----:B------:R4:W3:Y:S02]  /*43b0*/  I2F R5, R4 ;  /* 0x0000000400057306 */ /* 0x0008e40000201400 */
[----:B----4-:R-:W-:-:S04]  /*43c0*/  LOP3.LUT R4, R8, UR11, RZ, 0x3c, !PT ;  /* 0x0000000b08047c12 */ /* 0x010fc8000f8e3cff */
[----:B------:R-:W-:Y:S01]  /*43d0*/  LOP3.LUT R4, R4, R7, RZ, 0x3c, !PT ;  /* 0x0000000704047212 */ /* 0x000fe200078e3cff */
[----:B---3--:R3:W-:Y:S04]  /*43e0*/  STL [R1+0x80], R5 ;  /* 0x0000800501007387 */ /* 0x0087e80000100800 */
[----:B------:R4:W-:Y:S01]  /*43f0*/  STL.64 [R1+0xb0], R6 ;  /* 0x0000b00601007387 */ /* 0x0009e20000100a00 */
[----:B---3--:R-:W-:-:S05]  /*4400*/  IMAD.WIDE.U32 R4, R4, -0x326172a9, RZ ;  /* 0xcd9e8d5704047825 */ /* 0x008fca00078e00ff */
[----:B------:R4:W-:Y:S01]  /*4410*/  STL.64 [R1+0x78], R4 ;  /* 0x0000780401007387 */ /* 0x0009e20000100a00 */
        /* <DEDUP_REMOVED lines=49> */
[----:B------:R-:W-:-:S02]  /*4730*/  UIADD3 UR19, UR19, -UR17, URZ ;  /* 0x8000001113137290 */ /* 0x000fc4000fffe03f */
[----:B------:R-:W-:Y:S02]  /*4740*/  UIADD3 UR18, UR18, 0x40, URZ ;  /* 0x0000004012127890 */ /* 0x000fe4000fffe03f */
[----:B-12-45:R-:W-:Y:S02]  /*4750*/  @UP1 UMOV UR6, UR9 ;  /* 0x0000000900061c82 */ /* 0x036fe40008000000 */
.L_x_439:
[----:B------:R-:W2:Y:S01]  /*4760*/  LDL R90, [R1+0x4] ;  /* 0x00000400015a7983 */ /* 0x000ea20000100800 */
[----:B------:R-:W-:Y:S02]  /*4770*/  USHF.L.U32 UR9, UR7, 0x6, URZ ;  /* 0x0000000607097899 */ /* 0x000fe4000800063f */
[----:B------:R-:W-:Y:S01]  /*4780*/  UIADD3 UR10, UR11, 0x76cf5d0a, URZ ;  /* 0x76cf5d0a0b0a7890 */ /* 0x000fe2000fffe03f */
[----:B------:R-:W3:Y:S01]  /*4790*/  LDL R96, [R1+0x8] ;  /* 0x0000080001607983 */ /* 0x000ee20000100800 */
[----:B------:R-:W-:Y:S03]  /*47a0*/  UISETP.GE.AND UP0, UPT, UR9, UR19, UPT ;  /* 0x000000130900728c */ /* 0x000fe6000bf06270 */
[----:B------:R-:W4:Y:S01]  /*47b0*/  LDL R89, [R1] ;  /* 0x0000000001597983 */ /* 0x000f220000100800 */
[----:B------:R-:W-:Y:S03]  /*47c0*/  UISETP.LT.AND UP0, UPT, UR18, UR17, UP0 ;  /* 0x000000111200728c */ /* 0x000fe60008701270 */
[----:B-----5:R-:W5:Y:S03]  /*47d0*/  LDL R95, [R1+0xc] ;  /* 0x00000c00015f7983 */ /* 0x020f660000100800 */
[----:B------:R-:W-:Y:S01]  /*47e0*/  PLOP3.LUT P2, PT, PT, PT, UP0, 0x80, 0x0 ;  /* 0x000000000000781c */ /* 0x000fe20003f4f008 */
[----:B------:R-:W4:Y:S01]  /*47f0*/  LDL R94, [R1+0x18] ;  /* 0x00001800015e7983 */ /* 0x000f220000100800 */
[----:B------:R-:W-:Y:S03]  /*4800*/  UISETP.GT.AND UP0, UPT, UR7, UR16, UPT ;  /* 0x000000100700728c */ /* 0x000fe6000bf04270 */
[----:B------:R-:W4:Y:S04]  /*4810*/  LDL R88, [R1+0x10] ;  /* 0x0000100001587983 */ /* 0x000f280000100800 */
[----:B------:R-:W4:Y:S04]  /*4820*/  LDL R93, [R1+0x14] ;  /* 0x00001400015d7983 */ /* 0x000f280000100800 */
[----:B------:R-:W0:Y:S08]  /*4830*/  LDGDEPBAR ;  /* 0x00000000000079af */ /* 0x000e300000000000 */
[----:B------:R-:W4:Y:S04]  /*4840*/  LDL R99, [R1+0xb8] ;  /* 0x0000b80001637983 */ /* 0x000f280000100800 */
[----:B------:R-:W4:Y:S04]  /*4850*/  LDL R98, [R1+0xa8] ;  /* 0x0000a80001627983 */ /* 0x000f280000100800 */
[----:B------:R-:W4:Y:S04]  /*4860*/  LDL R97, [R1+0x8c] ;  /* 0x00008c0001617983 */ /* 0x000f280000100800 */
[----:B------:R-:W4:Y:S04]  /*4870*/  LDL R92, [R1+0x3c] ;  /* 0x00003c00015c7983 */ /* 0x000f280000100800 */
[----:B------:R-:W4:Y:S04]  /*4880*/  LDL R91, [R1+0x80] ;  /* 0x00008000015b7983 */ /* 0x000f280000100800 */
[----:B------:R-:W4:Y:S06]  /*4890*/  LDL.64 R246, [R1+0x78] ;  /* 0x0000780001f67983 */ /* 0x000f2c0000100a00 */
[----:B------:R-:W4:Y:S01]  /*48a0*/  LDL R244, [R1+0x90] ;  /* 0x0000900001f47983 */ /* 0x000f220000100800 */
[----:B------:R-:W-:Y:S04]  /*48b0*/  DEPBAR.LE SB0, 0x0 ;  /* 0x000080000000791a */ /* 0x000fe80000000000 */
[----:B------:R-:W-:Y:S08]  /*48c0*/  BAR.SYNC.DEFER_BLOCKING 0x0 ;  /* 0x0000000000007b1d */ /* 0x000ff00000010000 */
[----:B------:R-:W-:Y:S08]  /*48d0*/  LDSM.16.M88.4 R84, [R252+0xc000] ;  /* 0x00c00000fc54783b */ /* 0x000ff00000000200 */
[----:B-12---:R-:W-:Y:S08]  /*48e0*/  LDSM.16.M88.4 R8, [R90+0xc000] ;  /* 0x00c000005a08783b */ /* 0x006ff00000000200 */
[----:B---3--:R-:W1:Y:S08]  /*48f0*/  LDSM.16.M88.4 R16, [R96] ;  /* 0x000000006010783b */ /* 0x008e700000000200 */
[----:B------:R-:W2:Y:S08]  /*4900*/  LDSM.16.M88.4 R68, [R90+0xc800] ;  /* 0x00c800005a44783b */ /* 0x000eb00000000200 */
[----:B-----5:R-:W-:Y:S08]  /*4910*/  LDSM.16.M88.4 R72, [R95] ;  /* 0x000000005f48783b */ /* 0x020ff00000000200 */
[----:B----4-:R-:W3:Y:S08]  /*4920*/  LDSM.16.M88.4 R76, [R89+0xc000] ;  /* 0x00c00000594c783b */ /* 0x010ef00000000200 */
[----:B------:R-:W4:Y:S01]  /*4930*/  LDSM.16.M88.4 R80, [R89+0xc800] ;  /* 0x00c800005950783b */ /* 0x000f220000000200 */
[C---:B-1----:R-:W-:Y:S08]  /*4940*/  HMMA.16816.F32 R4, R16.reuse, R8, RZ ;  /* 0x000000081004723c */ /* 0x042ff000000018ff */
[C---:B------:R-:W-:Y:S08]  /*4950*/  HMMA.16816.F32 R8, R16.reuse, R10, RZ ;  /* 0x0000000a1008723c */ /* 0x040ff000000018ff */
[C---:B--2---:R-:W-:Y:S08]  /*4960*/  HMMA.16816.F32 R12, R16.reuse, R68, RZ ;  /* 0x00000044100c723c */ /* 0x044ff000000018ff */
[----:B------:R-:W-:Y:S01]  /*4970*/  HMMA.16816.F32 R16, R16, R70, RZ ;  /* 0x000000461010723c */ /* 0x000fe200000018ff */
[----:B------:R-:W1:Y:S07]  /*4980*/  LDSM.16.M88.4 R68, [R94] ;  /* 0x000000005e44783b */ /* 0x000e6e0000000200 */
[C---:B---3--:R-:W-:Y:S08]  /*4990*/  HMMA.16816.F32 R4, R72.reuse, R76, R4 ;  /* 0x0000004c4804723c */ /* 0x048ff00000001804 */
[C---:B------:R-:W-:Y:S01]  /*49a0*/  HMMA.16816.F32 R8, R72.reuse, R78, R8 ;  /* 0x0000004e4808723c */ /* 0x040fe20000001808 */
[----:B------:R-:W2:Y:S07]  /*49b0*/  LDSM.16.M88.4 R76, [R252+0xc800] ;  /* 0x00c80000fc4c783b */ /* 0x000eae0000000200 */
[C---:B----4-:R-:W-:Y:S08]  /*49c0*/  HMMA.16816.F32 R12, R72.reuse, R80, R12 ;  /* 0x00000050480c723c */ /* 0x050ff0000000180c */
[----:B------:R-:W-:Y:S01]  /*49d0*/  HMMA.16816.F32 R16, R72, R82, R16 ;  /* 0x000000524810723c */ /* 0x000fe20000001810 */
[----:B------:R-:W-:Y:S07]  /*49e0*/  LDSM.16.M88.4 R72, [R93] ;  /* 0x000000005d48783b */ /* 0x000fee0000000200 */
[C---:B-1----:R-:W-:Y:S01]  /*49f0*/  HMMA.16816.F32 R4, R68.reuse, R84, R4 ;  /* 0x000000544404723c */ /* 0x042fe20000001804 */
[----:B------:R-:W1:Y:S07]  /*4a00*/  LDSM.16.M88.4 R80, [R88+0xc000] ;  /* 0x00c000005850783b */ /* 0x000e6e0000000200 */
[C---:B------:R-:W-:Y:S01]  /*4a10*/  HMMA.16816.F32 R8, R68.reuse, R86, R8 ;  /* 0x000000564408723c */ /* 0x040fe20000001808 */
[----:B------:R-:W3:Y:S07]  /*4a20*/  LDSM.16.M88.4 R84, [R88+0xc800] ;  /* 0x00c800005854783b */ /* 0x000eee0000000200 */
[C---:B--2---:R-:W-:Y:S08]  /*4a30*/  HMMA.16816.F32 R12, R68.reuse, R76, R12 ;  /* 0x0000004c440c723c */ /* 0x044ff0000000180c */
[----:B------:R-:W-:Y:S01]  /*4a40*/  HMMA.16816.F32 R16, R68, R78, R16 ;  /* 0x0000004e4410723c */ /* 0x000fe20000001810 */
[----:B------:R-:W-:Y:S08]  /*4a50*/  LDSM.16.M88.4 R68, [R96+0x2000] ;  /* 0x002000006044783b */ /* 0x000ff00000000200 */
[----:B------:R-:W2:Y:S01]  /*4a60*/  LDSM.16.M88.4 R76, [R90+0xe000] ;  /* 0x00e000005a4c783b */ /* 0x000ea20000000200 */
[C---:B-1----:R-:W-:Y:S08]  /*4a70*/  HMMA.16816.F32 R4, R72.reuse, R80, R4 ;  /* 0x000000504804723c */ /* 0x042ff00000001804 */
[C---:B------:R-:W-:Y:S01]  /*4a80*/  HMMA.16816.F32 R8, R72.reuse, R82, R8 ;  /* 0x000000524808723c */ /* 0x040fe20000001808 */
[----:B------:R-:W1:Y:S07]  /*4a90*/  LDSM.16.M88.4 R80, [R90+0xe800] ;  /* 0x00e800005a50783b */ /* 0x000e6e0000000200 */
[C---:B---3--:R-:W-:Y:S08]  /*4aa0*/  HMMA.16816.F32 R12, R72.reuse, R84, R12 ;  /* 0x00000054480c723c */ /* 0x048ff0000000180c */
        /* <DEDUP_REMOVED lines=33> */
[----:B------:R3:W4:Y:S07]  /*4cc0*/  LDSM.16.M88.4 R84, [R89+0x10800] ;  /* 0x010800005954783b */ /* 0x00072e0000000200 */
[C---:B-1----:R-:W-:Y:S01]  /*4cd0*/  HMMA.16816.F32 R12, R68.reuse, R76, R12 ;  /* 0x0000004c440c723c */ /* 0x042fe2000000180c */
[----:B------:R-:W5:Y:S07]  /*4ce0*/  LDL R90, [R1+0x38] ;  /* 0x00003800015a7983 */ /* 0x000f6e0000100800 */
[----:B------:R-:W-:Y:S01]  /*4cf0*/  HMMA.16816.F32 R16, R68, R78, R16 ;  /* 0x0000004e4410723c */ /* 0x000fe20000001810 */
[----:B------:R-:W-:Y:S08]  /*4d00*/  LDSM.16.M88.4 R68, [R94+0x4000] ;  /* 0x004000005e44783b */ /* 0x000ff00000000200 */
[----:B------:R-:W1:Y:S01]  /*4d10*/  LDSM.16.M88.4 R76, [R252+0x10000] ;  /* 0x01000000fc4c783b */ /* 0x000e620000000200 */
[C---:B--2---:R-:W-:Y:S07]  /*4d20*/  HMMA.16816.F32 R4, R72.reuse, R80, R4 ;  /* 0x000000504804723c */ /* 0x044fee0000001804 */
[----:B---3--:R-:W2:Y:S01]  /*4d30*/  LDL R89, [R1+0x68] ;  /* 0x0000680001597983 */ /* 0x008ea20000100800 */
[C---:B------:R-:W-:Y:S03]  /*4d40*/  HMMA.16816.F32 R8, R72.reuse, R82, R8 ;  /* 0x000000524808723c */ /* 0x040fe60000001808 */
[----:B------:R-:W3:Y:S05]  /*4d50*/  LDSM.16.M88.4 R80, [R252+0x10800] ;  /* 0x01080000fc50783b */ /* 0x000eea0000000200 */
[C---:B----4-:R-:W-:Y:S08]  /*4d60*/  HMMA.16816.F32 R12, R72.reuse, R84, R12 ;  /* 0x00000054480c723c */ /* 0x050ff0000000180c */
[----:B------:R-:W-:Y:S01]  /*4d70*/  HMMA.16816.F32 R16, R72, R86, R16 ;  /* 0x000000564810723c */ /* 0x000fe20000001810 */
[----:B------:R-:W-:Y:S07]  /*4d80*/  LDSM.16.M88.4 R84, [R88+0x10000] ;  /* 0x010000005854783b */ /* 0x000fee0000000200 */
[C---:B-1----:R-:W-:Y:S01]  /*4d90*/  HMMA.16816.F32 R4, R68.reuse, R76, R4 ;  /* 0x0000004c4404723c */ /* 0x042fe20000001804 */
[----:B------:R-:W1:Y:S07]  /*4da0*/  LDSM.16.M88.4 R72, [R93+0x4000] ;  /* 0x004000005d48783b */ /* 0x000e6e0000000200 */
[C---:B------:R-:W-:Y:S01]  /*4db0*/  HMMA.16816.F32 R8, R68.reuse, R78, R8 ;  /* 0x0000004e4408723c */ /* 0x040fe20000001808 */
[----:B------:R4:W1:Y:S07]  /*4dc0*/  LDSM.16.M88.4 R76, [R88+0x10800] ;  /* 0x01080000584c783b */ /* 0x00086e0000000200 */
[C---:B---3--:R-:W-:Y:S08]  /*4dd0*/  HMMA.16816.F32 R12, R68.reuse, R80, R12 ;  /* 0x00000050440c723c */ /* 0x048ff0000000180c */
[----:B------:R-:W-:Y:S07]  /*4de0*/  HMMA.16816.F32 R16, R68, R82, R16 ;  /* 0x000000524410723c */ /* 0x000fee0000001810 */
[----:B------:R-:W-:Y:S01]  /*4df0*/  IMAD.U32 R68, RZ, RZ, UR7 ;  /* 0x00000007ff447e24 */ /* 0x000fe2000f8e00ff */
[----:B----4-:R-:W3:Y:S01]  /*4e00*/  LDL R88, [R1+0x6c] ;  /* 0x00006c0001587983 */ /* 0x010ee20000100800 */
[----:B------:R-:W-:Y:S03]  /*4e10*/  IMAD.U32 R69, RZ, RZ, UR20 ;  /* 0x00000014ff457e24 */ /* 0x000fe6000f8e00ff */
[----:B------:R-:W-:Y:S02]  /*4e20*/  IMAD R68, R68, 0x4, R99 ;  /* 0x0000000444447824 */ /* 0x000fe400078e0263 */
[----:B------:R-:W-:Y:S01]  /*4e30*/  @!P2 IADD3 R69, -R69, 0x1, R92 ;  /* 0x000000014545a810 */ /* 0x000fe20007ffe15c */
[----:B------:R-:W-:Y:S01]  /*4e40*/  IMAD.U32 R70, RZ, RZ, UR9 ;  /* 0x00000009ff467e24 */ /* 0x000fe2000f8e00ff */
[----:B------:R-:W-:Y:S01]  /*4e50*/  UIADD3 UR9, UR8, -0x61c88647, URZ ;  /* 0x9e3779b908097890 */ /* 0x000fe2000fffe03f */
[C---:B-1----:R-:W-:Y:S01]  /*4e60*/  HMMA.16816.F32 R4, R72.reuse, R84, R4 ;  /* 0x000000544804723c */ /* 0x042fe20000001804 */
[----:B------:R-:W4:Y:S04]  /*4e70*/  LDL R85, [R1+0x84] ;  /* 0x0000840001557983 */ /* 0x000f280000100800 */
[----:B------:R-:W-:Y:S01]  /*4e80*/  IMAD.WIDE.U32 R80, R68, -0x326172a9, RZ ;  /* 0xcd9e8d5744507825 */ /* 0x000fe200078e00ff */
[----:B------:R-:W-:Y:S02]  /*4e90*/  @!P2 IADD3 R70, R70, UR17, R69 ;  /* 0x000000114646ac10 */ /* 0x000fe4000fffe045 */
[C---:B------:R-:W-:Y:S04]  /*4ea0*/  HMMA.16816.F32 R8, R72.reuse, R86, R8 ;  /* 0x000000564808723c */ /* 0x040fe80000001808 */
[----:B------:R-:W-:Y:S02]  /*4eb0*/  LOP3.LUT R82, R81, UR8, R98, 0x96, !PT ;  /* 0x0000000851527c12 */ /* 0x000fe4000f8e9662 */
[----:B------:R-:W4:Y:S01]  /*4ec0*/  LDL.64 R98, [R1+0xb0] ;  /* 0x0000b00001627983 */ /* 0x000f220000100a00 */
[C---:B------:R-:W-:Y:S01]  /*4ed0*/  @!P2 IADD3 R71, R70.reuse, 0x8, RZ ;  /* 0x000000084647a810 */ /* 0x040fe20007ffe0ff */
[C---:B------:R-:W-:Y:S04]  /*4ee0*/  HMMA.16816.F32 R12, R72.reuse, R76, R12 ;  /* 0x0000004c480c723c */ /* 0x040fe8000000180c */
[----:B------:R-:W-:Y:S02]  /*4ef0*/  @!P2 IMNMX R70, R70, UR17, PT ;  /* 0x000000114646ac17 */ /* 0x000fe4000b800200 */
[----:B------:R-:W-:Y:S02]  /*4f00*/  @!P2 IMNMX R71, R71, UR17, PT ;  /* 0x000000114747ac17 */ /* 0x000fe4000b800200 */
[----:B------:R-:W-:Y:S04]  /*4f10*/  HMMA.16816.F32 R16, R72, R78, R16 ;  /* 0x0000004e4810723c */ /* 0x000fe80000001810 */
[----:B------:R-:W-:Y:S01]  /*4f20*/  FFMA.FTZ R4, R97, UR6, R4 ;  /* 0x0000000661047c23 */ /* 0x000fe20008010004 */
[----:B------:R-:W-:Y:S01]  /*4f30*/  LOP3.LUT R84, R247, UR9, R80, 0x96, !PT ;  /* 0x00000009f7547c12 */ /* 0x000fe2000f8e9650 */
[----:B------:R-:W-:Y:S01]  /*4f40*/  FFMA.FTZ R6, R97, UR6, R6 ;  /* 0x0000000661067c23 */ /* 0x000fe20008010006 */
[----:B------:R-:W-:Y:S01]  /*4f50*/  UIADD3 UR9, UR11, -0x4498517b, URZ ;  /* 0xbb67ae850b097890 */ /* 0x000fe2000fffe03f */
[----:B------:R-:W4:Y:S01]  /*4f60*/  LDL R97, [R1+0x88] ;  /* 0x0000880001617983 */ /* 0x000f220000100800 */
[C---:B------:R-:W-:Y:S03]  /*4f70*/  FFMA.FTZ R5, R91.reuse, UR6, R5 ;  /* 0x000000065b057c23 */ /* 0x040fe60008010005 */
[----:B------:R-:W-:Y:S04]  /*4f80*/  FFMA.FTZ R7, R91, UR6, R7 ;  /* 0x000000065b077c23 */ /* 0x000fe80008010007 */
[C---:B------:R-:W-:Y:S02]  /*4f90*/  FFMA.FTZ R12, R244.reuse, UR6, R12 ;  /* 0x00000006f40c7c23 */ /* 0x040fe4000801000c */
[----:B------:R-:W-:Y:S01]  /*4fa0*/  FFMA.FTZ R14, R244, UR6, R14 ;  /* 0x00000006f40e7c23 */ /* 0x000fe2000801000e */
[C---:B-----5:R-:W-:Y:S02]  /*4fb0*/  @!P2 IADD3 R68, R90.reuse, 0x1, RZ ;  /* 0x000000015a44a810 */ /* 0x060fe40007ffe0ff */
[-C--:B------:R-:W-:Y:S02]  /*4fc0*/  @!P2 ISETP.GE.AND P5, PT, R90, R70.reuse, PT ;  /* 0x000000465a00a20c */ /* 0x080fe40003fa6270 */
[-C--:B------:R-:W-:Y:S02]  /*4fd0*/  @!P2 ISETP.GE.AND P3, PT, R68, R70.reuse, PT ;  /* 0x000000464400a20c */ /* 0x080fe40003f66270 */
[----:B------:R-:W-:Y:S02]  /*4fe0*/  @!P2 FSEL R4, R4, -INF , !P5 ;  /* 0xff8000000404a808 */ /* 0x000fe40006800000 */
[----:B------:R-:W-:Y:S02]  /*4ff0*/  @!P2 FSEL R5, R5, -INF , !P3 ;  /* 0xff8000000505a808 */ /* 0x000fe40005800000 */
[-C--:B------:R-:W-:Y:S02]  /*5000*/  @!P2 ISETP.GE.AND P4, PT, R68, R71.reuse, PT ;  /* 0x000000474400a20c */ /* 0x080fe40003f86270 */
[C---:B------:R-:W-:Y:S02]  /*5010*/  @!P2 IADD3 R83, R90.reuse, 0x18, RZ ;  /* 0x000000185a53a810 */ /* 0x040fe40007ffe0ff */
[----:B------:R-:W-:Y:S02]  /*5020*/  @!P2 FSEL R7, R7, -INF , !P4 ;  /* 0xff8000000707a808 */ /* 0x000fe40006000000 */
[C---:B------:R-:W-:Y:S02]  /*5030*/  @!P2 IADD3 R76, R90.reuse, 0x8, RZ ;  /* 0x000000085a4ca810 */ /* 0x040fe40007ffe0ff */
[C---:B------:R-:W-:Y:S02]  /*5040*/  @!P2 IADD3 R77, R90.reuse, 0x9, RZ ;  /* 0x000000095a4da810 */ /* 0x040fe40007ffe0ff */
[C---:B------:R-:W-:Y:S02]  /*5050*/  @!P2 IADD3 R80, R90.reuse, 0x10, RZ ;  /* 0x000000105a50a810 */ /* 0x040fe40007ffe0ff */
[C---:B------:R-:W-:Y:S01]  /*5060*/  @!P2 IADD3 R81, R90.reuse, 0x11, RZ ;  /* 0x000000115a51a810 */ /* 0x040fe20007ffe0ff */
[C---:B--2---:R-:W-:Y:S01]  /*5070*/  FMUL.FTZ R69, R89.reuse, 1.4426950216293334961 ;  /* 0x3fb8aa3b59457820 */ /* 0x044fe20000410000 */
[----:B------:R-:W-:Y:S02]  /*5080*/  FSETP.NEU.FTZ.AND P1, PT, R89, -INF , PT ;  /* 0xff8000005900780b */ /* 0x000fe40003f3d000 */
[C---:B------:R-:W-:Y:S02]  /*5090*/  @!P2 IADD3 R89, R90.reuse, 0x19, RZ ;  /* 0x000000195a59a810 */ /* 0x040fe40007ffe0ff */
[----:B------:R-:W-:Y:S02]  /*50a0*/  FSEL R69, R69, RZ, P1 ;  /* 0x000000ff45457208 */ /* 0x000fe40000800000 */
[-C--:B------:R-:W-:Y:S01]  /*50b0*/  @!P2 ISETP.GE.AND P1, PT, R90, R71.reuse, PT ;  /* 0x000000475a00a20c */ /* 0x080fe20003f26270 */
[----:B------:R-:W-:Y:S01]  /*50c0*/  IMAD.WIDE.U32 R90, R84, -0x2daee0ad, RZ ;  /* 0xd2511f53545a7825 */ /* 0x000fe200078e00ff */
[-C--:B------:R-:W-:Y:S02]  /*50d0*/  @!P2 ISETP.GE.AND P3, PT, R76, R70.reuse, PT ;  /* 0x000000464c00a20c */ /* 0x080fe40003f66270 */
[----:B------:R-:W-:Y:S01]  /*50e0*/  @!P2 FSEL R6, R6, -INF , !P1 ;  /* 0xff8000000606a808 */ /* 0x000fe20004800000 */
[--C-:B------:R-:W-:Y:S01]  /*50f0*/  FFMA.FTZ R4, R4, c[0x0][0x23c], -R69.reuse ;  /* 0x00008f0004047a23 */ /* 0x100fe20000010845 */
[-C--:B------:R-:W-:Y:S01]  /*5100*/  @!P2 ISETP.GE.AND P6, PT, R81, R70.reuse, PT ;  /* 0x000000465100a20c */ /* 0x080fe20003fc6270 */
[--C-:B------:R-:W-:Y:S01]  /*5110*/  FFMA.FTZ R5, R5, c[0x0][0x23c], -R69.reuse ;  /* 0x00008f0005057a23 */ /* 0x100fe20000010845 */
[-C--:B------:R-:W-:Y:S02]  /*5120*/  @!P2 ISETP.GE.AND P4, PT, R89, R70.reuse, PT ;  /* 0x000000465900a20c */ /* 0x080fe40003f86270 */
[-C--:B------:R-:W-:Y:S01]  /*5130*/  @!P2 ISETP.GE.AND P5, PT, R80, R70.reuse, PT ;  /* 0x000000465000a20c */ /* 0x080fe20003fa6270 */
[----:B------:R-:W-:Y:S01]  /*5140*/  MUFU.EX2 R87, R5 ;  /* 0x0000000500577308 */ /* 0x000fe20000000800 */
[CC--:B------:R-:W-:Y:S02]  /*5150*/  @!P2 ISETP.GE.AND P1, PT, R83.reuse, R70.reuse, PT ;  /* 0x000000465300a20c */ /* 0x0c0fe40003f26270 */
[----:B------:R-:W-:Y:S02]  /*5160*/  @!P2 FSEL R12, R12, -INF , !P5 ;  /* 0xff8000000c0ca808 */ /* 0x000fe40006800000 */
[-C--:B------:R-:W-:Y:S02]  /*5170*/  @!P2 ISETP.GE.AND P5, PT, R83, R71.reuse, PT ;  /* 0x000000475300a20c */ /* 0x080fe40003fa6270 */
[----:B------:R-:W2:Y:S01]  /*5180*/  LDL R83, [R1+0x60] ;  /* 0x0000600001537983 */ /* 0x000ea20000100800 */
[--C-:B------:R-:W-:Y:S04]  /*5190*/  FFMA.FTZ R12, R12, c[0x0][0x23c], -R69.reuse ;  /* 0x00008f000c0c7a23 */ /* 0x100fe80000010845 */
[----:B------:R-:W-:Y:S01]  /*51a0*/  MUFU.EX2 R79, R12 ;  /* 0x0000000c004f7308 */ /* 0x000fe20000000800 */
[C---:B---3--:R-:W-:Y:S01]  /*51b0*/  FMUL.FTZ R68, R88.reuse, 1.4426950216293334961 ;  /* 0x3fb8aa3b58447820 */ /* 0x048fe20000410000 */
[----:B------:R-:W-:Y:S08]  /*51c0*/  FSETP.NEU.FTZ.AND P0, PT, R88, -INF , PT ;  /* 0xff8000005800780b */ /* 0x000ff00003f1d000 */
[----:B------:R1:W3:Y:S01]  /*51d0*/  MUFU.EX2 R88, R4 ;  /* 0x0000000400587308 */ /* 0x0002e20000000800 */
[----:B------:R-:W-:Y:S02]  /*51e0*/  FSEL R68, R68, RZ, P0 ;  /* 0x000000ff44447208 */ /* 0x000fe40000000000 */
[----:B------:R-:W-:Y:S03]  /*51f0*/  @!P2 ISETP.GE.AND P0, PT, R77, R70, PT ;  /* 0x000000464d00a20c */ /* 0x000fe60003f06270 */
[--C-:B------:R-:W-:Y:S02]  /*5200*/  FFMA.FTZ R6, R6, c[0x0][0x23c], -R68.reuse ;  /* 0x00008f0006067a23 */ /* 0x100fe40000010844 */
[----:B------:R-:W-:Y:S02]  /*5210*/  FFMA.FTZ R7, R7, c[0x0][0x23c], -R68 ;  /* 0x00008f0007077a23 */ /* 0x000fe40000010844 */
[----:B------:R5:W-:Y:S01]  /*5220*/  MUFU.EX2 R86, R6 ;  /* 0x0000000600567308 */ /* 0x000be20000000800 */
[C---:B----4-:R-:W-:Y:S02]  /*5230*/  FFMA.FTZ R8, R85.reuse, UR6, R8 ;  /* 0x0000000655087c23 */ /* 0x050fe40008010008 */
[----:B------:R-:W-:Y:S03]  /*5240*/  FFMA.FTZ R10, R85, UR6, R10 ;  /* 0x00000006550a7c23 */ /* 0x000fe6000801000a */
[----:B------:R-:W-:Y:S02]  /*5250*/  @!P2 FSEL R8, R8, -INF , !P3 ;  /* 0xff8000000808a808 */ /* 0x000fe40005800000 */
[-C--:B------:R-:W-:Y:S01]  /*5260*/  @!P2 ISETP.GE.AND P3, PT, R76, R71.reuse, PT ;  /* 0x000000474c00a20c */ /* 0x080fe20003f66270 */
[----:B------:R-:W4:Y:S01]  /*5270*/  LDL R99, [R1+0x94] ;  /* 0x0000940001637983 */ /* 0x000f220000100800 */
[----:B------:R3:W-:Y:S01]  /*5280*/  MUFU.EX2 R85, R7 ;  /* 0x0000000700557308 */ /* 0x0007e20000000800 */
[----:B------:R-:W-:Y:S01]  /*5290*/  FFMA.FTZ R8, R8, c[0x0][0x23c], -R69 ;  /* 0x00008f0008087a23 */ /* 0x000fe20000010845 */
[----:B------:R-:W-:Y:S01]  /*52a0*/  @!P2 FSEL R10, R10, -INF , !P3 ;  /* 0xff8000000a0aa808 */ /* 0x000fe20005800000 */
[----:B-1----:R-:W-:Y:S01]  /*52b0*/  IMAD.WIDE.U32 R4, R82, -0x2daee0ad, RZ ;  /* 0xd2511f5352047825 */ /* 0x002fe200078e00ff */
[-C--:B------:R-:W-:Y:S03]  /*52c0*/  @!P2 ISETP.GE.AND P3, PT, R80, R71.reuse, PT ;  /* 0x000000475000a20c */ /* 0x080fe60003f66270 */
[----:B------:R-:W-:Y:S01]  /*52d0*/  FFMA.FTZ R10, R10, c[0x0][0x23c], -R68 ;  /* 0x00008f000a0a7a23 */ /* 0x000fe20000010844 */
[----:B------:R-:W-:Y:S01]  /*52e0*/  LOP3.LUT R5, R5, UR9, R98, 0x96, !PT ;  /* 0x0000000905057c12 */ /* 0x000fe2000f8e9662 */
[----:B------:R-:W-:Y:S01]  /*52f0*/  UIADD3 UR9, UR8, 0x3c6ef372, URZ ;  /* 0x3c6ef37208097890 */ /* 0x000fe2000fffe03f */
[----:B------:R-:W2:Y:S01]  /*5300*/  LDL R98, [R1+0x98] ;  /* 0x0000980001627983 */ /* 0x000ea20000100800 */
[----:B------:R1:W1:Y:S01]  /*5310*/  MUFU.EX2 R84, R8 ;  /* 0x0000000800547308 */ /* 0x0002620000000800 */
[----:B------:R-:W-:Y:S02]  /*5320*/  @!P2 FSEL R14, R14, -INF , !P3 ;  /* 0xff8000000e0ea808 */ /* 0x000fe40005800000 */
[----:B-----5:R-:W-:Y:S01]  /*5330*/  LOP3.LUT R6, R91, UR10, R4, 0x96, !PT ;  /* 0x0000000a5b067c12 */ /* 0x020fe2000f8e9604 */
[----:B------:R-:W-:Y:S01]  /*5340*/  IMAD.WIDE.U32 R4, R5, -0x326172a9, RZ ;  /* 0xcd9e8d5705047825 */ /* 0x000fe200078e00ff */
[----:B------:R-:W-:Y:S01]  /*5350*/  UIADD3 UR10, UR8, -0x255992d5, URZ ;  /* 0xdaa66d2b080a7890 */ /* 0x000fe2000fffe03f */
[----:B------:R-:W5:Y:S02]  /*5360*/  LDL R91, [R1+0x58] ;  /* 0x00005800015b7983 */ /* 0x000f640000100800 */
[----:B------:R-:W-:Y:S01]  /*5370*/  FFMA.FTZ R9, R97, UR6, R9 ;  /* 0x0000000661097c23 */ /* 0x000fe20008010009 */
[----:B------:R-:W-:Y:S01]  /*5380*/  LOP3.LUT R5, R5, UR9, R246, 0x96, !PT ;  /* 0x0000000905057c12 */ /* 0x000fe2000f8e96f6 */
[----:B------:R-:W-:Y:S01]  /*5390*/  FFMA.FTZ R11, R97, UR6, R11 ;  /* 0x00000006610b7c23 */ /* 0x000fe2000801000b */
[----:B------:R-:W-:Y:S01]  /*53a0*/  UIADD3 UR9, UR11, 0x32370b8f, URZ ;  /* 0x32370b8f0b097890 */ /* 0x000fe2000fffe03f */
[----:B------:R-:W5:Y:S01]  /*53b0*/  LDL R97, [R1+0x9c] ;  /* 0x00009c0001617983 */ /* 0x000f620000100800 */
[----:B---3--:R-:W-:Y:S01]  /*53c0*/  IMAD.WIDE.U32 R6, R6, -0x326172a9, RZ ;  /* 0xcd9e8d5706067825 */ /* 0x008fe200078e00ff */
[----:B------:R-:W-:Y:S02]  /*53d0*/  @!P2 FSEL R9, R9, -INF , !P0 ;  /* 0xff8000000909a808 */ /* 0x000fe40004000000 */
[-C--:B------:R-:W-:Y:S01]  /*53e0*/  @!P2 ISETP.GE.AND P0, PT, R77, R71.reuse, PT ;  /* 0x000000474d00a20c */ /* 0x080fe20003f06270 */
[----:B------:R-:W-:Y:S01]  /*53f0*/  FFMA.FTZ R14, R14, c[0x0][0x23c], -R68 ;  /* 0x00008f000e0e7a23 */ /* 0x000fe20000010844 */
[----:B------:R-:W-:Y:S01]  /*5400*/  LOP3.LUT R76, R7, UR10, R4, 0x96, !PT ;  /* 0x0000000a074c7c12 */ /* 0x000fe2000f8e9604 */
[----:B------:R-:W-:Y:S01]  /*5410*/  IMAD.WIDE.U32 R4, R5, -0x2daee0ad, RZ ;  /* 0xd2511f5305047825 */ /* 0x000fe200078e00ff */
[----:B------:R-:W-:Y:S01]  /*5420*/  UIADD3 UR10, UR11, -0x126145ec, URZ ;  /* 0xed9eba140b0a7890 */ /* 0x000fe2000fffe03f */
[----:B------:R-:W-:Y:S02]  /*5430*/  @!P2 FSEL R11, R11, -INF , !P0 ;  /* 0xff8000000b0ba808 */ /* 0x000fe40004000000 */
[----:B------:R-:W-:Y:S01]  /*5440*/  FFMA.FTZ R9, R9, c[0x0][0x23c], -R69 ;  /* 0x00008f0009097a23 */ /* 0x000fe20000010845 */
[----:B------:R-:W-:Y:S01]  /*5450*/  LOP3.LUT R5, R5, UR9, R90, 0x96, !PT ;  /* 0x0000000905057c12 */ /* 0x000fe2000f8e965a */
[----:B------:R-:W-:Y:S01]  /*5460*/  IMAD.WIDE.U32 R76, R76, -0x2daee0ad, RZ ;  /* 0xd2511f534c4c7825 */ /* 0x000fe200078e00ff */
[----:B------:R-:W3:Y:S01]  /*5470*/  LDL R90, [R1+0x64] ;  /* 0x00006400015a7983 */ /* 0x000ee20000100800 */
[----:B------:R1:W-:Y:S01]  /*5480*/  MUFU.EX2 R82, R9 ;  /* 0x0000000900527308 */ /* 0x0003e20000000800 */
[----:B------:R-:W-:Y:S01]  /*5490*/  UIADD3 UR9, UR8, 0x78dde6e4, URZ ;  /* 0x78dde6e408097890 */ /* 0x000fe2000fffe03f */
[----:B------:R-:W-:Y:S01]  /*54a0*/  FFMA.FTZ R11, R11, c[0x0][0x23c], -R68 ;  /* 0x00008f000b0b7a23 */ /* 0x000fe20000010844 */
[----:B-1----:R-:W-:Y:S01]  /*54b0*/  LOP3.LUT R8, R77, UR10, R4, 0x96, !PT ;  /* 0x0000000a4d087c12 */ /* 0x002fe2000f8e9604 */
[----:B------:R-:W-:Y:S01]  /*54c0*/  IMAD.WIDE.U32 R4, R5, -0x326172a9, RZ ;  /* 0xcd9e8d5705047825 */ /* 0x000fe200078e00ff */
[----:B------:R-:W-:Y:S01]  /*54d0*/  UIADD3 UR10, UR8, 0x1715609d, URZ ;  /* 0x1715609d080a7890 */ /* 0x000fe2000fffe03f */
[-C--:B------:R-:W-:Y:S03]  /*54e0*/  @!P2 ISETP.GE.AND P0, PT, R81, R71.reuse, PT ;  /* 0x000000475100a20c */ /* 0x080fe60003f06270 */
[----:B------:R-:W-:Y:S01]  /*54f0*/  LOP3.LUT R6, R5, UR9, R6, 0x96, !PT ;  /* 0x0000000905067c12 */ /* 0x000fe2000f8e9606 */
[----:B------:R-:W-:Y:S01]  /*5500*/  UIADD3 UR9, UR11, -0x56f99767, URZ ;  /* 0xa90668990b097890 */ /* 0x000fe2000fffe03f */
[----:B------:R1:W-:Y:S03]  /*5510*/  MUFU.EX2 R81, R10 ;  /* 0x0000000a00517308 */ /* 0x0003e60000000800 */
[----:B------:R-:W-:Y:S05]  /*5520*/  IMAD.WIDE.U32 R6, R6, -0x2daee0ad, RZ ;  /* 0xd2511f5306067825 */ /* 0x000fea00078e00ff */
[----:B------:R-:W-:Y:S01]  /*5530*/  LOP3.LUT R76, R7, UR9, R76, 0x96, !PT ;  /* 0x00000009074c7c12 */ /* 0x000fe2000f8e964c */
[----:B------:R-:W-:Y:S01]  /*5540*/  ULDC.U8 UR9, c[0x0][0x2d8] ;  /* 0x0000b60000097ab9 */ /* 0x000fe20000000000 */
[----:B------:R1:W-:Y:S01]  /*5550*/  MUFU.EX2 R80, R11 ;  /* 0x0000000b00507308 */ /* 0x0003e20000000800 */
[----:B------:R-:W-:Y:S05]  /*5560*/  IMAD.WIDE.U32 R8, R8, -0x326172a9, RZ ;  /* 0xcd9e8d5708087825 */ /* 0x000fea00078e00ff */
[----:B------:R-:W-:Y:S01]  /*5570*/  LOP3.LUT R4, R9, UR10, R4, 0x96, !PT ;  /* 0x0000000a09047c12 */ /* 0x000fe2000f8e9604 */
[----:B------:R-:W-:Y:S03]  /*5580*/  UIADD3 UR10, UR11, 0x646e171e, URZ ;  /* 0x646e171e0b0a7890 */ /* 0x000fe6000fffe03f */
[----:B------:R-:W-:Y:S01]  /*5590*/  MUFU.EX2 R77, R14 ;  /* 0x0000000e004d7308 */ /* 0x000fe20000000800 */
[----:B------:R-:W-:Y:S05]  /*55a0*/  IMAD.WIDE.U32 R4, R4, -0x2daee0ad, RZ ;  /* 0xd2511f5304047825 */ /* 0x000fea00078e00ff */
[----:B------:R-:W-:Y:S01]  /*55b0*/  LOP3.LUT R7, R5, UR10, R6, 0x96, !PT ;  /* 0x0000000a05077c12 */ /* 0x000fe2000f8e9606 */
[----:B------:R-:W-:Y:S01]  /*55c0*/  UIADD3 UR10, UR8, -0x4ab325aa, URZ ;  /* 0xb54cda56080a7890 */ /* 0x000fe2000fffe03f */
[--C-:B------:R-:W-:Y:S02]  /*55d0*/  SHF.R.U32.HI R70, RZ, 0x10, R4.reuse ;  /* 0x00000010ff467819 */ /* 0x100fe40000011604 */
[----:B------:R-:W-:Y:S02]  /*55e0*/  SHF.R.U32.HI R6, RZ, 0x18, R4 ;  /* 0x00000018ff067819 */ /* 0x000fe40000011604 */
[C---:B------:R-:W-:Y:S04]  /*55f0*/  LOP3.LUT R9, R4.reuse, 0xff, RZ, 0xc0, !PT ;  /* 0x000000ff04097812 */ /* 0x040fe800078ec0ff */
[----:B------:R-:W-:Y:S01]  /*5600*/  ISETP.LE.U32.AND P3, PT, R9, UR9, PT ;  /* 0x0000000909007c0c */ /* 0x000fe2000bf63070 */
[C---:B----4-:R-:W-:Y:S02]  /*5610*/  FFMA.FTZ R13, R99.reuse, UR6, R13 ;  /* 0x00000006630d7c23 */ /* 0x050fe4000801000d */
[----:B------:R-:W-:Y:S03]  /*5620*/  FFMA.FTZ R15, R99, UR6, R15 ;  /* 0x00000006630f7c23 */ /* 0x000fe6000801000f */
[----:B------:R-:W-:Y:S02]  /*5630*/  @!P2 FSEL R13, R13, -INF , !P6 ;  /* 0xff8000000d0da808 */ /* 0x000fe40007000000 */
[----:B------:R-:W-:Y:S02]  /*5640*/  @!P2 ISETP.GE.AND P6, PT, R89, R71, PT ;  /* 0x000000475900a20c */ /* 0x000fe40003fc6270 */
[----:B------:R-:W4:Y:S01]  /*5650*/  LDL R89, [R1+0x5c] ;  /* 0x00005c0001597983 */ /* 0x000f220000100800 */
[----:B------:R-:W-:Y:S01]  /*5660*/  LOP3.LUT R71, R4, 0xffff, RZ, 0xc0, !PT ;  /* 0x0000ffff04477812 */ /* 0x000fe200078ec0ff */
[----:B------:R-:W-:Y:S01]  /*5670*/  IMAD.WIDE.U32 R4, R76, -0x326172a9, RZ ;  /* 0xcd9e8d574c047825 */ /* 0x000fe200078e00ff */
[----:B------:R-:W-:Y:S02]  /*5680*/  @!P2 FSEL R15, R15, -INF , !P0 ;  /* 0xff8000000f0fa808 */ /* 0x000fe40004000000 */
[----:B------:R-:W-:Y:S01]  /*5690*/  ISETP.LE.U32.AND P0, PT, R6, UR9, PT ;  /* 0x0000000906007c0c */ /* 0x000fe2000bf03070 */
[C---:B--2---:R-:W-:Y:S01]  /*56a0*/  FFMA.FTZ R16, R98.reuse, UR6, R16 ;  /* 0x0000000662107c23 */ /* 0x044fe20008010010 */
[----:B------:R-:W-:Y:S01]  /*56b0*/  LOP3.LUT R6, R5, UR10, R8, 0x96, !PT ;  /* 0x0000000a05067c12 */ /* 0x000fe2000f8e9608 */
[----:B------:R-:W-:Y:S01]  /*56c0*/  FFMA.FTZ R18, R98, UR6, R18 ;  /* 0x0000000662127c23 */ /* 0x000fe20008010012 */
[----:B------:R-:W-:Y:S01]  /*56d0*/  LOP3.LUT R8, R4, 0xffff, RZ, 0xc0, !PT ;  /* 0x0000ffff04087812 */ /* 0x000fe200078ec0ff */
[----:B------:R-:W-:Y:S01]  /*56e0*/  FFMA.FTZ R13, R13, c[0x0][0x23c], -R69 ;  /* 0x00008f000d0d7a23 */ /* 0x000fe20000010845 */
[----:B------:R-:W-:Y:S01]  /*56f0*/  LOP3.LUT R5, R6, 0xff, RZ, 0xc0, !PT ;  /* 0x000000ff06057812 */ /* 0x000fe200078ec0ff */
[----:B------:R-:W-:Y:S01]  /*5700*/  FFMA.FTZ R15, R15, c[0x0][0x23c], -R68 ;  /* 0x00008f000f0f7a23 */ /* 0x000fe20000010844 */
[----:B------:R-:W-:Y:S01]  /*5710*/  @!P2 FSEL R16, R16, -INF , !P1 ;  /* 0xff8000001010a808 */ /* 0x000fe20004800000 */
[----:B------:R-:W-:Y:S01]  /*5720*/  MUFU.EX2 R78, R13 ;  /* 0x0000000d004e7308 */ /* 0x000fe20000000800 */
[----:B------:R-:W-:Y:S01]  /*5730*/  ISETP.LE.U32.AND P1, PT, R5, UR9, PT ;  /* 0x0000000905007c0c */ /* 0x000fe2000bf23070 */
[C---:B-----5:R-:W-:Y:S01]  /*5740*/  FFMA.FTZ R19, R97.reuse, UR6, R19 ;  /* 0x0000000661137c23 */ /* 0x060fe20008010013 */
[----:B------:R-:W-:Y:S01]  /*5750*/  LOP3.LUT R9, R4, 0xff, RZ, 0xc0, !PT ;  /* 0x000000ff04097812 */ /* 0x000fe200078ec0ff */
[----:B------:R-:W-:Y:S01]  /*5760*/  FFMA.FTZ R17, R97, UR6, R17 ;  /* 0x0000000661117c23 */ /* 0x000fe20008010011 */
[--C-:B-1----:R-:W-:Y:S01]  /*5770*/  SHF.R.U32.HI R10, RZ, 0x10, R4.reuse ;  /* 0x00000010ff0a7819 */ /* 0x102fe20000011604 */
[--C-:B------:R-:W-:Y:S01]  /*5780*/  FFMA.FTZ R16, R16, c[0x0][0x23c], -R69.reuse ;  /* 0x00008f0010107a23 */ /* 0x100fe20000010845 */
[----:B------:R-:W-:Y:S02]  /*5790*/  SHF.R.U32.HI R11, RZ, 0x18, R4 ;  /* 0x00000018ff0b7819 */ /* 0x000fe40000011604 */
[----:B------:R-:W-:Y:S01]  /*57a0*/  LOP3.LUT R4, R6, 0xffff, RZ, 0xc0, !PT ;  /* 0x0000ffff06047812 */ /* 0x000fe200078ec0ff */
[----:B------:R-:W-:Y:S01]  /*57b0*/  MUFU.EX2 R76, R15 ;  /* 0x0000000f004c7308 */ /* 0x000fe20000000800 */
[----:B------:R-:W-:Y:S02]  /*57c0*/  @!P2 FSEL R18, R18, -INF , !P5 ;  /* 0xff8000001212a808 */ /* 0x000fe40006800000 */
[----:B------:R-:W-:Y:S01]  /*57d0*/  SHF.R.U32.HI R4, RZ, 0x8, R4 ;  /* 0x00000008ff047819 */ /* 0x000fe20000011604 */
[----:B------:R-:W-:Y:S01]  /*57e0*/  @!P1 FADD.FTZ R88, -R88, -RZ ;  /* 0x800000ff58589221 */ /* 0x000fe20000010100 */
[----:B------:R-:W-:Y:S01]  /*57f0*/  SHF.R.U32.HI R5, RZ, 0x10, R6 ;  /* 0x00000010ff057819 */ /* 0x000fe20000011606 */
[----:B------:R-:W-:Y:S01]  /*5800*/  FFMA.FTZ R18, R18, c[0x0][0x23c], -R68 ;  /* 0x00008f0012127a23 */ /* 0x000fe20000010844 */
[----:B------:R-:W-:Y:S02]  /*5810*/  LOP3.LUT R4, R4, 0xffff, RZ, 0xc0, !PT ;  /* 0x0000ffff04047812 */ /* 0x000fe400078ec0ff */
[----:B------:R-:W-:Y:S01]  /*5820*/  SHF.R.U32.HI R6, RZ, 0x18, R6 ;  /* 0x00000018ff067819 */ /* 0x000fe20000011606 */
[----:B------:R-:W1:Y:S01]  /*5830*/  MUFU.EX2 R75, R16 ;  /* 0x00000010004b7308 */ /* 0x000e620000000800 */
[----:B------:R-:W-:Y:S02]  /*5840*/  ISETP.LE.U32.AND P5, PT, R4, UR9, PT ;  /* 0x0000000904007c0c */ /* 0x000fe4000bfa3070 */
[----:B------:R-:W-:Y:S02]  /*5850*/  ISETP.LE.U32.AND P1, PT, R9, UR9, PT ;  /* 0x0000000909007c0c */ /* 0x000fe4000bf23070 */
[----:B------:R-:W-:Y:S02]  /*5860*/  LOP3.LUT R4, R7, 0xff, RZ, 0xc0, !PT ;  /* 0x000000ff07047812 */ /* 0x000fe400078ec0ff */
[----:B------:R-:W-:Y:S02]  /*5870*/  @!P2 FSEL R19, R19, -INF , !P6 ;  /* 0xff8000001313a808 */ /* 0x000fe40007000000 */
[----:B------:R-:W-:Y:S01]  /*5880*/  ISETP.LE.U32.AND P6, PT, R6, UR9, PT ;  /* 0x0000000906007c0c */ /* 0x000fe2000bfc3070 */
[----:B------:R-:W-:Y:S01]  /*5890*/  MUFU.EX2 R74, R18 ;  /* 0x00000012004a7308 */ /* 0x000fe20000000800 */
[----:B------:R-:W-:Y:S01]  /*58a0*/  @!P2 FSEL R17, R17, -INF , !P4 ;  /* 0xff8000001111a808 */ /* 0x000fe20006000000 */
[----:B------:R-:W-:Y:S01]  /*58b0*/  FFMA.FTZ R68, R19, c[0x0][0x23c], -R68 ;  /* 0x00008f0013447a23 */ /* 0x000fe20000010844 */
[----:B------:R-:W-:Y:S01]  /*58c0*/  ISETP.LE.U32.AND P2, PT, R4, UR9, PT ;  /* 0x0000000904007c0c */ /* 0x000fe2000bf43070 */
[----:B------:R-:W-:Y:S01]  /*58d0*/  @!P5 FADD.FTZ R87, -R87, -RZ ;  /* 0x800000ff5757d221 */ /* 0x000fe20000010100 */
[----:B------:R-:W-:Y:S01]  /*58e0*/  SHF.R.U32.HI R4, RZ, 0x8, R8 ;  /* 0x00000008ff047819 */ /* 0x000fe20000011608 */
[----:B------:R-:W-:Y:S01]  /*58f0*/  @!P1 FADD.FTZ R84, -R84, -RZ ;  /* 0x800000ff54549221 */ /* 0x000fe20000010100 */
[----:B------:R-:W-:Y:S01]  /*5900*/  LOP3.LUT R5, R5, 0xff, RZ, 0xc0, !PT ;  /* 0x000000ff05057812 */ /* 0x000fe200078ec0ff */
[----:B------:R-:W-:Y:S01]  /*5910*/  FFMA.FTZ R69, R17, c[0x0][0x23c], -R69 ;  /* 0x00008f0011457a23 */ /* 0x000fe20000010845 */
[----:B------:R-:W-:Y:S01]  /*5920*/  LOP3.LUT R4, R4, 0xffff, RZ, 0xc0, !PT ;  /* 0x0000ffff04047812 */ /* 0x000fe200078ec0ff */
[----:B------:R-:W2:Y:S01]  /*5930*/  MUFU.EX2 R72, R68 ;  /* 0x0000004400487308 */ /* 0x000ea20000000800 */
[----:B------:R-:W-:Y:S01]  /*5940*/  ISETP.LE.U32.AND P4, PT, R5, UR9, PT ;  /* 0x0000000905007c0c */ /* 0x000fe2000bf83070 */
[----:B------:R-:W-:Y:S01]  /*5950*/  @!P6 FADD.FTZ R85, -R85, -RZ ;  /* 0x800000ff5555e221 */ /* 0x000fe20000010100 */
[----:B------:R-:W-:Y:S01]  /*5960*/  ISETP.LE.U32.AND P5, PT, R4, UR9, PT ;  /* 0x0000000904007c0c */ /* 0x000fe2000bfa3070 */
[----:B-1----:R-:W-:Y:S01]  /*5970*/  @!P3 FADD.FTZ R75, -R75, -RZ ;  /* 0x800000ff4b4bb221 */ /* 0x002fe20000010100 */
[----:B------:R-:W-:Y:S01]  /*5980*/  LOP3.LUT R4, R10, 0xff, RZ, 0xc0, !PT ;  /* 0x000000ff0a047812 */ /* 0x000fe200078ec0ff */
[----:B------:R-:W-:Y:S01]  /*5990*/  @!P2 FADD.FTZ R79, -R79, -RZ ;  /* 0x800000ff4f4fa221 */ /* 0x000fe20000010100 */
[----:B------:R-:W-:Y:S02]  /*59a0*/  ISETP.LE.U32.AND P1, PT, R11, UR9, PT ;  /* 0x000000090b007c0c */ /* 0x000fe4000bf23070 */
[----:B------:R-:W-:Y:S01]  /*59b0*/  ISETP.LE.U32.AND P6, PT, R4, UR9, PT ;  /* 0x0000000904007c0c */ /* 0x000fe2000bfc3070 */
[----:B------:R-:W1:Y:S01]  /*59c0*/  MUFU.EX2 R73, R69 ;  /* 0x0000004500497308 */ /* 0x000e620000000800 */
[--C-:B------:R-:W-:Y:S02]  /*59d0*/  SHF.R.U32.HI R5, RZ, 0x18, R7.reuse ;  /* 0x00000018ff057819 */ /* 0x100fe40000011607 */
[----:B------:R-:W-:Y:S01]  /*59e0*/  SHF.R.U32.HI R4, RZ, 0x10, R7 ;  /* 0x00000010ff047819 */ /* 0x000fe20000011607 */
[----:B------:R-:W-:Y:S01]  /*59f0*/  @!P4 FADD.FTZ R86, -R86, -RZ ;  /* 0x800000ff5656c221 */ /* 0x000fe20000010100 */
[----:B------:R-:W-:Y:S01]  /*5a00*/  LOP3.LUT R7, R7, 0xffff, RZ, 0xc0, !PT ;  /* 0x0000ffff07077812 */ /* 0x000fe200078ec0ff */
[----:B------:R-:W-:Y:S01]  /*5a10*/  @!P5 FADD.FTZ R82, -R82, -RZ ;  /* 0x800000ff5252d221 */ /* 0x000fe20000010100 */
[----:B------:R-:W-:Y:S02]  /*5a20*/  LOP3.LUT R6, R70, 0xff, RZ, 0xc0, !PT ;  /* 0x000000ff46067812 */ /* 0x000fe400078ec0ff */
[----:B------:R-:W-:Y:S01]  /*5a30*/  LOP3.LUT R4, R4, 0xff, RZ, 0xc0, !PT ;  /* 0x000000ff04047812 */ /* 0x000fe200078ec0ff */
[----:B------:R-:W-:Y:S01]  /*5a40*/  @!P1 FADD.FTZ R80, -R80, -RZ ;  /* 0x800000ff50509221 */ /* 0x000fe20000010100 */
[----:B------:R-:W-:Y:S01]  /*5a50*/  ISETP.LE.U32.AND P4, PT, R5, UR9, PT ;  /* 0x0000000905007c0c */ /* 0x000fe2000bf83070 */
[----:B------:R-:W-:Y:S01]  /*5a60*/  @!P6 FADD.FTZ R81, -R81, -RZ ;  /* 0x800000ff5151e221 */ /* 0x000fe20000010100 */
[----:B------:R-:W-:Y:S01]  /*5a70*/  SHF.R.U32.HI R5, RZ, 0x8, R7 ;  /* 0x00000008ff057819 */ /* 0x000fe20000011607 */
[----:B--2---:R-:W-:Y:S01]  /*5a80*/  @!P0 FADD.FTZ R72, -R72, -RZ ;  /* 0x800000ff48488221 */ /* 0x004fe20000010100 */
[----:B------:R-:W-:Y:S02]  /*5a90*/  ISETP.LE.U32.AND P5, PT, R4, UR9, PT ;  /* 0x0000000904007c0c */ /* 0x000fe4000bfa3070 */
[----:B------:R-:W-:Y:S02]  /*5aa0*/  SHF.R.U32.HI R4, RZ, 0x8, R71 ;  /* 0x00000008ff047819 */ /* 0x000fe40000011647 */
[----:B------:R-:W-:Y:S02]  /*5ab0*/  LOP3.LUT R5, R5, 0xffff, RZ, 0xc0, !PT ;  /* 0x0000ffff05057812 */ /* 0x000fe400078ec0ff */
[----:B------:R-:W-:Y:S02]  /*5ac0*/  ISETP.LE.U32.AND P1, PT, R6, UR9, PT ;  /* 0x0000000906007c0c */ /* 0x000fe4000bf23070 */
[----:B------:R-:W-:Y:S01]  /*5ad0*/  F2FP.RELU.PACK_AB R6, R87, R88 ;  /* 0x000000585706723e */ /* 0x000fe200000008ff */
[----:B------:R-:W-:Y:S01]  /*5ae0*/  @!P4 FADD.FTZ R76, -R76, -RZ ;  /* 0x800000ff4c4cc221 */ /* 0x000fe20000010100 */
[----:B------:R-:W-:Y:S02]  /*5af0*/  ISETP.LE.U32.AND P6, PT, R5, UR9, PT ;  /* 0x0000000905007c0c */ /* 0x000fe4000bfc3070 */
[----:B------:R-:W-:Y:S01]  /*5b00*/  F2FP.RELU.PACK_AB R5, R85, R86 ;  /* 0x000000565505723e */ /* 0x000fe200000008ff */
[----:B------:R2:W-:Y:S01]  /*5b10*/  STS [R91+0x14000], R6 ;  /* 0x014000065b007388 */ /* 0x0005e20000000800 */
[----:B------:R-:W-:Y:S01]  /*5b20*/  LOP3.LUT R4, R4, 0xffff, RZ, 0xc0, !PT ;  /* 0x0000ffff04047812 */ /* 0x000fe200078ec0ff */
[----:B------:R-:W-:Y:S01]  /*5b30*/  @!P5 FADD.FTZ R77, -R77, -RZ ;  /* 0x800000ff4d4dd221 */ /* 0x000fe20000010100 */
[----:B------:R-:W-:Y:S01]  /*5b40*/  F2FP.RELU.PACK_AB R8, R80, R81 ;  /* 0x000000515008723e */ /* 0x000fe200000008ff */
[----:B------:R5:W-:Y:S01]  /*5b50*/  STS [R91+0x14400], R5 ;  /* 0x014400055b007388 */ /* 0x000be20000000800 */
[----:B------:R-:W-:Y:S01]  /*5b60*/  ISETP.LE.U32.AND P2, PT, R4, UR9, PT ;  /* 0x0000000904007c0c */ /* 0x000fe2000bf43070 */
[----:B------:R-:W-:Y:S01]  /*5b70*/  @!P1 FADD.FTZ R74, -R74, -RZ ;  /* 0x800000ff4a4a9221 */ /* 0x000fe20000010100 */
[----:B------:R-:W-:Y:S02]  /*5b80*/  F2FP.RELU.PACK_AB R4, R82, R84 ;  /* 0x000000545204723e */ /* 0x000fe400000008ff */
[----:B------:R-:W-:Y:S01]  /*5b90*/  FSETP.GE.FTZ.AND P3, PT, R79, RZ, PT ;  /* 0x000000ff4f00720b */ /* 0x000fe20003f76000 */
[----:B------:R-:W-:Y:S01]  /*5ba0*/  @!P6 FADD.FTZ R78, -R78, -RZ ;  /* 0x800000ff4e4ee221 */ /* 0x000fe20000010100 */
[----:B------:R-:W-:Y:S01]  /*5bb0*/  FSETP.GE.FTZ.AND P1, PT, R87, RZ, PT ;  /* 0x000000ff5700720b */ /* 0x000fe20003f36000 */
[----:B---3--:R3:W-:Y:S03]  /*5bc0*/  STS [R90+0x14000], R4 ;  /* 0x014000045a007388 */ /* 0x0087e60000000800 */
[----:B------:R-:W-:Y:S01]  /*5bd0*/  F2FP.RELU.PACK_AB R7, R78, R79 ;  /* 0x0000004f4e07723e */ /* 0x000fe200000008ff */
[----:B------:R-:W-:Y:S02]  /*5be0*/  STS [R90+0x14400], R8 ;  /* 0x014400085a007388 */ /* 0x000fe40000000800 */
[----:B-1----:R-:W-:Y:S01]  /*5bf0*/  @!P2 FADD.FTZ R73, -R73, -RZ ;  /* 0x800000ff4949a221 */ /* 0x002fe20000010100 */
[----:B------:R-:W-:Y:S02]  /*5c00*/  FSETP.GE.FTZ.AND P2, PT, R88, RZ, PT ;  /* 0x000000ff5800720b */ /* 0x000fe40003f56000 */
[----:B--2---:R-:W-:Y:S02]  /*5c10*/  F2FP.RELU.PACK_AB R6, R76, R77 ;  /* 0x0000004d4c06723e */ /* 0x004fe400000008ff */
[----:B-----5:R-:W-:Y:S02]  /*5c20*/  F2FP.RELU.PACK_AB R5, R73, R75 ;  /* 0x0000004b4905723e */ /* 0x020fe400000008ff */
[----:B---3--:R-:W-:Y:S01]  /*5c30*/  F2FP.RELU.PACK_AB R4, R72, R74 ;  /* 0x0000004a4804723e */ /* 0x008fe200000008ff */
[----:B----4-:R-:W-:Y:S04]  /*5c40*/  STS [R89+0x14000], R7 ;  /* 0x0140000759007388 */ /* 0x010fe80000000800 */
[----:B------:R-:W-:Y:S04]  /*5c50*/  STS [R89+0x14400], R6 ;  /* 0x0144000659007388 */ /* 0x000fe80000000800 */
[----:B------:R-:W-:Y:S04]  /*5c60*/  STS [R83+0x14000], R5 ;  /* 0x0140000553007388 */ /* 0x000fe80000000800 */
        /* <DEDUP_REMOVED lines=64> */
[----:B------:R-:W-:Y:S01]  /*6070*/  LEA.HI.X.SX32 R71, R92, R69, 0x2, P0 ;  /* 0x000000455c477211 */ /* 0x000fe200000f16ff */
[----:B------:R-:W-:Y:S01]  /*6080*/  IMAD.MOV.U32 R92, RZ, RZ, c[0x0][0x22c] ;  /* 0x00008b00ff5c7624 */ /* 0x000fe200078e00ff */
[----:B------:R-:W-:Y:S03]  /*6090*/  FSETP.GE.FTZ.AND P0, PT, R84, RZ, PT ;  /* 0x000000ff5400720b */ /* 0x000fe60003f16000 */
[----:B------:R-:W2:Y:S01]  /*60a0*/  LDG.E R69, [R70.64] ;  /* 0x0000000446457981 */ /* 0x000ea2000c1e1900 */
[----:B------:R-:W-:Y:S03]  /*60b0*/  IMAD R92, R92, c[0x0][0x1c0], RZ ;  /* 0x000070005c5c7a24 */ /* 0x000fe600078e02ff */
        /* <DEDUP_REMOVED lines=15> */
[----:B------:R-:W-:Y:S01]  /*61b0*/  FADD.FTZ R5, -R69, R16 ;  /* 0x0000001045057221 */ /* 0x000fe20000010100 */
        /* <DEDUP_REMOVED lines=20> */
[----:B------:R-:W-:Y:S01]  /*6300*/  FSETP.GE.FTZ.AND P1, PT, R80, RZ, PT ;  /* 0x000000ff5000720b */ /* 0x000fe20003f36000 */
[----:B------:R-:W-:Y:S01]  /*6310*/  IMAD.U32 R88, R92, -0x40, RZ ;  /* 0xffffffc05c587824 */ /* 0x000fe200078e00ff */
        /* <DEDUP_REMOVED lines=9> */
[C---:B------:R-:W-:Y:S01]  /*63b0*/  FADD.FTZ R4, -R68.reuse, R10 ;  /* 0x0000000a44047221 */ /* 0x040fe20000010100 */
        /* <DEDUP_REMOVED lines=28> */
[----:B------:R-:W-:Y:S04]  /*6580*/  STS [R83+0x12400], R4 ;  /* 0x0124000453007388 */ /* 0x000fe80000000800 */
[----:B------:R-:W-:Y:S08]  /*6590*/  BAR.SYNC.DEFER_BLOCKING 0x0 ;  /* 0x0000000000007b1d */ /* 0x000ff00000010000 */
[----:B------:R-:W-:Y:S08]  /*65a0*/  LDSM.16.MT88.4 R4, [R3+0x14000] ;  /* 0x014000000304783b */ /* 0x000ff00000004200 */
[----:B------:R-:W1:Y:S08]  /*65b0*/  LDSM.16.MT88.4 R8, [R0+0x6000] ;  /* 0x006000000008783b */ /* 0x000e700000004200 */
[----:B------:R-:W3:Y:S08]  /*65c0*/  LDSM.16.MT88.4 R12, [R2+0x14000] ;  /* 0x01400000020c783b */ /* 0x000ef00000004200 */
[----:B------:R-:W4:Y:S08]  /*65d0*/  LDSM.16.MT88.4 R16, [R0+0x8000] ;  /* 0x008000000010783b */ /* 0x000f300000004200 */
[----:B--2---:R-:W2:Y:S06]  /*65e0*/  LDL.LU.64 R90, [R1+0x30] ;  /* 0x00003000015a7983 */ /* 0x004eac0000300a00 */
[----:B------:R-:W5:Y:S08]  /*65f0*/  LDSM.16.MT88.4 R68, [R0+0xa000] ;  /* 0x00a000000044783b */ /* 0x000f700000004200 */
[----:B------:R-:W-:Y:S01]  /*6600*/  LDSM.16.MT88.4 R72, [R3+0x14800] ;  /* 0x014800000348783b */ /* 0x000fe20000004200 */
[-C--:B-1----:R-:W-:Y:S07]  /*6610*/  HMMA.16816.F32 R20, R4, R8.reuse, R20 ;  /* 0x000000080414723c */ /* 0x082fee0000001814 */
[----:B------:R-:W1:Y:S01]  /*6620*/  LDSM.16.MT88.4 R76, [R0+0x6800] ;  /* 0x00680000004c783b */ /* 0x000e620000004200 */
[C---:B---3--:R-:W-:Y:S07]  /*6630*/  HMMA.16816.F32 R24, R12.reuse, R8, R24 ;  /* 0x000000080c18723c */ /* 0x048fee0000001818 */
[----:B------:R-:W3:Y:S01]  /*6640*/  LDSM.16.MT88.4 R80, [R2+0x14800] ;  /* 0x014800000250783b */ /* 0x000ee20000004200 */
[-C--:B------:R-:W-:Y:S07]  /*6650*/  HMMA.16816.F32 R28, R12, R10.reuse, R28 ;  /* 0x0000000a0c1c723c */ /* 0x080fee000000181c */
[----:B------:R-:W-:Y:S01]  /*6660*/  LDSM.16.MT88.4 R84, [R0+0x9000] ;  /* 0x009000000054783b */ /* 0x000fe20000004200 */
[C---:B------:R-:W-:Y:S07]  /*6670*/  HMMA.16816.F32 R32, R4.reuse, R10, R32 ;  /* 0x0000000a0420723c */ /* 0x040fee0000001820 */
[----:B------:R-:W1:Y:S01]  /*6680*/  LDSM.16.MT88.4 R8, [R0+0x8800] ;  /* 0x008800000008783b */ /* 0x000e620000004200 */
[-C--:B----4-:R-:W-:Y:S08]  /*6690*/  HMMA.16816.F32 R36, R4, R16.reuse, R36 ;  /* 0x000000100424723c */ /* 0x090ff00000001824 */
[C---:B------:R-:W-:Y:S08]  /*66a0*/  HMMA.16816.F32 R40, R12.reuse, R16, R40 ;  /* 0x000000100c28723c */ /* 0x040ff00000001828 */
[-C--:B------:R-:W-:Y:S08]  /*66b0*/  HMMA.16816.F32 R44, R12, R18.reuse, R44 ;  /* 0x000000120c2c723c */ /* 0x080ff0000000182c */
[C---:B------:R-:W-:Y:S01]  /*66c0*/  HMMA.16816.F32 R48, R4.reuse, R18, R48 ;  /* 0x000000120430723c */ /* 0x040fe20000001830 */
[----:B------:R-:W4:Y:S07]  /*66d0*/  LDSM.16.MT88.4 R16, [R0+0xa800] ;  /* 0x00a800000010783b */ /* 0x000f2e0000004200 */
[-C--:B-----5:R-:W-:Y:S08]  /*66e0*/  HMMA.16816.F32 R52, R4, R68.reuse, R52 ;  /* 0x000000440434723c */ /* 0x0a0ff00000001834 */
[C---:B------:R-:W-:Y:S08]  /*66f0*/  HMMA.16816.F32 R56, R12.reuse, R68, R56 ;  /* 0x000000440c38723c */ /* 0x040ff00000001838 */
[-C--:B------:R-:W-:Y:S01]  /*6700*/  HMMA.16816.F32 R60, R12, R70.reuse, R60 ;  /* 0x000000460c3c723c */ /* 0x080fe2000000183c */
[----:B------:R-:W-:Y:S07]  /*6710*/  LDSM.16.MT88.4 R12, [R0+0x7000] ;  /* 0x00700000000c783b */ /* 0x000fee0000004200 */
[----:B------:R-:W-:Y:S01]  /*6720*/  HMMA.16816.F32 R64, R4, R70, R64 ;  /* 0x000000460440723c */ /* 0x000fe20000001840 */
[----:B------:R-:W5:Y:S07]  /*6730*/  LDSM.16.MT88.4 R4, [R3+0x15000] ;  /* 0x015000000304783b */ /* 0x000f6e0000004200 */
[-C--:B-1----:R-:W-:Y:S01]  /*6740*/  HMMA.16816.F32 R20, R72, R76.reuse, R20 ;  /* 0x0000004c4814723c */ /* 0x082fe20000001814 */
[----:B------:R-:W1:Y:S07]  /*6750*/  LDSM.16.MT88.4 R68, [R2+0x15000] ;  /* 0x015000000244783b */ /* 0x000e6e0000004200 */
        /* <DEDUP_REMOVED lines=15> */
[-C--:B-----5:R-:W-:Y:S01]  /*6850*/  HMMA.16816.F32 R20, R4, R12.reuse, R20 ;  /* 0x0000000c0414723c */ /* 0x0a0fe20000001814 */
[----:B------:R-:W-:Y:S07]  /*6860*/  LDSM.16.MT88.4 R72, [R2+0x15800] ;  /* 0x015800000248783b */ /* 0x000fee0000004200 */
[C---:B-1----:R-:W-:Y:S08]  /*6870*/  HMMA.16816.F32 R24, R68.reuse, R12, R24 ;  /* 0x0000000c4418723c */ /* 0x042ff00000001818 */
        /* <DEDUP_REMOVED lines=12> */
[C---:B--2---:R-:W-:Y:S01]  /*6940*/  LEA R5, P1, R88.reuse, R90, 0x2 ;  /* 0x0000005a58057211 */ /* 0x044fe200078210ff */
        /* <DEDUP_REMOVED lines=22> */
[----:B------:R-:W-:Y:S03]  /*6ab0*/  IMAD.U32 R6, R9, -0x40, RZ ;  /* 0xffffffc009067824 */ /* 0x000fe600078e00ff */
[----:B------:R-:W4:Y:S02]  /*6ac0*/  LDL R89, [R1+0x74] ;  /* 0x0000740001597983 */ /* 0x000f240000100800 */
[----:B------:R-:W-:Y:S02]  /*6ad0*/  SHF.R.S32.HI R7, RZ, 0x1f, R6 ;  /* 0x0000001fff077819 */ /* 0x000fe40000011406 */
[----:B------:R-:W5:Y:S04]  /*6ae0*/  LDL.LU.64 R90, [R1+0x40] ;  /* 0x00004000015a7983 */ /* 0x000f680000300a00 */
[----:B------:R-:W4:Y:S01]  /*6af0*/  LDL R88, [R1+0x2c] ;  /* 0x00002c0001587983 */ /* 0x000f220000100800 */
[----:B--2---:R-:W-:Y:S02]  /*6b00*/  ISETP.GE.AND P3, PT, R94, c[0x0][0x220], PT ;  /* 0x000088005e007a0c */ /* 0x004fe40003f66270 */
[----:B---3--:R-:W-:Y:S02]  /*6b10*/  ISETP.GE.AND P2, PT, R92, c[0x0][0x220], PT ;  /* 0x000088005c007a0c */ /* 0x008fe40003f46270 */
[C---:B-----5:R-:W-:Y:S09]  /*6b20*/  LEA R4, P1, R6.reuse, R90, 0x1 ;  /* 0x0000005a06047211 */ /* 0x060ff200078208ff */
[----:B----4-:R1:W-:Y:S01]  /*6b30*/  @P3 STS.128 [R88+0x6000], RZ ;  /* 0x006000ff58003388 */ /* 0x0103e20000000c00 */
[----:B------:R-:W-:Y:S02]  /*6b40*/  LEA.HI.X.SX32 R5, R6, R91, 0x1, P1 ;  /* 0x0000005b06057211 */ /* 0x000fe400008f0eff */
[----:B------:R-:W-:Y:S02]  /*6b50*/  ISETP.GE.AND P1, PT, R89, c[0x0][0x220], PT ;  /* 0x0000880059007a0c */ /* 0x000fe40003f26270 */
[C---:B------:R-:W-:Y:S01]  /*6b60*/  @!P3 LEA R8, P4, R9.reuse, R4, 0x6 ;  /* 0x000000040908b211 */ /* 0x040fe200078830ff */
[----:B------:R-:W-:Y:S01]  /*6b70*/  @!PT LDS RZ, [RZ] ;  /* 0x00000000fffff984 */ /* 0x000fe20000000800 */
[----:B------:R-:W-:Y:S01]  /*6b80*/  @!PT LDS RZ, [RZ] ;  /* 0x00000000fffff984 */ /* 0x000fe20000000800 */
[----:B------:R-:W-:Y:S01]  /*6b90*/  @!PT LDS RZ, [RZ] ;  /* 0x00000000fffff984 */ /* 0x000fe20000000800 */
[----:B------:R1:W-:Y:S01]  /*6ba0*/  @!P3 LDGSTS.E.BYPASS.LTC128B.128 [R88+0x6000], [R4.64] ;  /* 0x060000000458bfae */ /* 0x0003e2000b901d44 */
[C---:B------:R-:W-:Y:S03]  /*6bb0*/  LEA R6, P5, R9.reuse, R6, 0x5 ;  /* 0x0000000609067211 */ /* 0x040fe600078a28ff */
[----:B------:R1:W-:Y:S01]  /*6bc0*/  @P2 STS.128 [R88+0x8000], RZ ;  /* 0x008000ff58002388 */ /* 0x0003e20000000c00 */
[C-C-:B------:R-:W-:Y:S02]  /*6bd0*/  LEA.HI.X R7, R9.reuse, R7, R10.reuse, 0x5, P5 ;  /* 0x0000000709077211 */ /* 0x140fe400028f2c0a */
        /* <DEDUP_REMOVED lines=16> */
[----:B------:R1:W-:Y:S01]  /*6ce0*/  STL.64 [R1+0x40], R4 ;  /* 0x0000400401007387 */ /* 0x0003e20000100a00 */
[CC--:B--2---:R-:W-:Y:S04]  /*6cf0*/  @!P2 LEA R8, P3, R6.reuse, R90.reuse, 0x1 ;  /* 0x0000005a0608a211 */ /* 0x0c4fe800078608ff */
[CCC-:B------:R-:W-:Y:S05]  /*6d00*/  @!P2 LEA.HI.X R9, R6.reuse, R91.reuse, R7.reuse, 0x1, P3 ;  /* 0x0000005b0609a211 */ /* 0x1c0fea00018f0c07 */
[----:B------:R-:W-:Y:S01]  /*6d10*/  @!PT LDS RZ, [RZ] ;  /* 0x00000000fffff984 */ /* 0x000fe20000000800 */
[----:B------:R-:W-:Y:S01]  /*6d20*/  @!PT LDS RZ, [RZ] ;  /* 0x00000000fffff984 */ /* 0x000fe20000000800 */
[----:B------:R-:W-:Y:S01]  /*6d30*/  @!PT LDS RZ, [RZ] ;  /* 0x00000000fffff984 */ /* 0x000fe20000000800 */
[----:B------:R2:W-:Y:S04]  /*6d40*/  @!P2 LDGSTS.E.BYPASS.LTC128B.128 [R88+0x9000], [R8.64+0x80] ;  /* 0x090000800858afae */ /* 0x0005e8000b901d44 */
[----:B------:R1:W-:Y:S01]  /*6d50*/  @P1 STS.128 [R88+0xb000], RZ ;  /* 0x00b000ff58001388 */ /* 0x0003e20000000c00 */
[C---:B--2---:R-:W-:Y:S04]  /*6d60*/  @!P1 LEA R8, P2, R6.reuse, R90, 0x1 ;  /* 0x0000005a06089211 */ /* 0x044fe800078408ff */
[----:B------:R-:W-:Y:S05]  /*6d70*/  @!P1 LEA.HI.X R9, R6, R91, R7, 0x1, P2 ;  /* 0x0000005b06099211 */ /* 0x000fea00010f0c07 */
[----:B------:R-:W-:Y:S01]  /*6d80*/  @!PT LDS RZ, [RZ] ;  /* 0x00000000fffff984 */ /* 0x000fe20000000800 */
[----:B------:R-:W-:Y:S01]  /*6d90*/  @!PT LDS RZ, [RZ] ;  /* 0x00000000fffff984 */ /* 0x000fe20000000800 */
[----:B------:R-:W-:Y:S01]  /*6da0*/  @!PT LDS RZ, [RZ] ;  /* 0x00000000fffff984 */ /* 0x000fe20000000800 */
[----:B------:R1:W-:Y:S04]  /*6db0*/  @!P1 LDGSTS.E.BYPASS.LTC128B.128 [R88+0xb000], [R8.64+0x100] ;  /* 0x0b00010008589fae */ /* 0x0003e8000b901d44 */
[----:B------:R-:W0:Y:S02]  /*6dc0*/  LDGDEPBAR ;  /* 0x00000000000079af */ /* 0x000e240000000000 */
.L_x_437:
        /* <DEDUP_REMOVED lines=372> */
[----:B------:R-:W-:Y:S05]  /*8510*/  IMAD.U32 R6, R9, -0x40, RZ ;  /* 0xffffffc009067824 */ /* 0x000fea00078e00ff */
[----:B------:R-:W-:Y:S05]  /*8520*/  SHF.R.S32.HI R7, RZ, 0x1f, R6 ;  /* 0x0000001fff077819 */ /* 0x000fea0000011406 */
[----:B------:R1:W-:Y:S01]  /*8530*/  @P2 STS.128 [R248], RZ ;  /* 0x000000fff8002388 */ /* 0x0003e20000000c00 */
[C---:B--2---:R-:W-:Y:S04]  /*8540*/  LEA R4, P0, R6.reuse, R96, 0x1 ;  /* 0x0000006006047211 */ /* 0x044fe800078008ff */
[----:B------:R-:W-:Y:S02]  /*8550*/  LEA.HI.X.SX32 R5, R6, R97, 0x1, P0 ;  /* 0x0000006106057211 */ /* 0x000fe400000f0eff */
[----:B------:R-:W-:Y:S02]  /*8560*/  ISETP.GE.AND P0, PT, R251, c[0x0][0x220], PT ;  /* 0x00008800fb007a0c */ /* 0x000fe40003f06270 */
[C---:B------:R-:W-:Y:S01]  /*8570*/  @!P2 LEA R8, P3, R9.reuse, R4, 0x6 ;  /* 0x000000040908a211 */ /* 0x040fe200078630ff */
[----:B------:R-:W-:Y:S01]  /*8580*/  @!PT LDS RZ, [RZ] ;  /* 0x00000000fffff984 */ /* 0x000fe20000000800 */
[----:B------:R-:W-:Y:S01]  /*8590*/  @!PT LDS RZ, [RZ] ;  /* 0x00000000fffff984 */ /* 0x000fe20000000800 */
[----:B------:R-:W-:Y:S01]  /*85a0*/  @!PT LDS RZ, [RZ] ;  /* 0x00000000fffff984 */ /* 0x000fe20000000800 */
[----:B------:R1:W-:Y:S01]  /*85b0*/  @!P2 LDGSTS.E.BYPASS.LTC128B.128 [R248], [R4.64] ;  /* 0x0000000004f8afae */ /* 0x0003e2000b901d44 */
        /* <DEDUP_REMOVED lines=34> */
.L_x_438:
        /* <DEDUP_REMOVED lines=220> */
.L_x_440:
        /* <DEDUP_REMOVED lines=18> */
.L_x_441:
        /* <DEDUP_REMOVED lines=55> */
.L_x_443:
[----:B------:R-:W-:Y:S05]  /*9a30*/  BSYNC B0 ;  /* 0x0000000000007941 */ /* 0x000fea0003800000 */
.L_x_442:
        /* <DEDUP_REMOVED lines=19> */
.L_x_445:
[----:B------:R-:W-:Y:S05]  /*9b70*/  BSYNC B0 ;  /* 0x0000000000007941 */ /* 0x000fea0003800000 */
.L_x_444:
        /* <DEDUP_REMOVED lines=29> */
.L_x_447:
[----:B------:R-:W-:Y:S05]  /*9d50*/  BSYNC B0 ;  /* 0x0000000000007941 */ /* 0x000fea0003800000 */
.L_x_446:
        /* <DEDUP_REMOVED lines=16> */
.L_x_420:
[----:B------:R-:W-:Y:S05]  /*9e60*/  BSYNC B1 ;  /* 0x0000000000017941 */ /* 0x000fea0003800000 */
.L_x_406:
        /* <DEDUP_REMOVED lines=11> */
.L_x_448:
[----:B------:R-:W-:Y:S05]  /*9f20*/  EXIT ;  /* 0x000000000000794d */ /* 0x000fea0003800000 */
.L_x_450:
        /* <DEDUP_REMOVED lines=13> */
.L_x_809:


//--------------------- .text._ZN5flash44flash_bwd_dq_dk_dv_loop_seqk_parallel_kernelI23Flash_bwd_kernel_traitsILi192ELi64ELi64ELi8ELi4ELi2ELi2ELb1ELb1EN7cutlass6half_tE19Flash_kernel_traitsILi192ELi64ELi64ELi8ES3_EELb0ELb1ELb0ELb1ELb0ELb0ELb1EEEvNS_16Flash_bwd_paramsE --------------------------
	.section	.text._ZN5flash44flash_bwd_dq_dk_dv_loop_seqk_parallel_kernelI23Flash_bwd_kernel_traitsILi192ELi64ELi64ELi8ELi4ELi2ELi2ELb1ELb1EN7cutlass6half_tE19Flash_kernel_traitsILi192ELi64ELi64ELi8ES3_EELb0ELb1ELb0ELb1ELb0ELb0ELb1EEEvNS_16Flash_bwd_paramsE,"ax",@progbits
	.sectioninfo	@"SHI_REGISTERS=255"
	.align	128
        .global         _ZN5flash44flash_bwd_dq_dk_dv_loop_seqk_parallel_kernelI23Flash_bwd_kernel_traitsILi192ELi64ELi64ELi8ELi4ELi2ELi2ELb1ELb1EN7cutlass6half_tE19Flash_kernel_traitsILi192ELi64ELi64ELi8ES3_EELb0ELb1ELb0ELb1ELb0ELb0ELb1EEEvNS_16Flash_bwd_paramsE
        .type           _ZN5flash44flash_bwd_dq_dk_dv_loop_seqk_parallel_kernelI23Flash_bwd_kernel_traitsILi192ELi64ELi64ELi8ELi4ELi2ELi2ELb1ELb1EN7cutlass6half_tE19Flash_kernel_traitsILi192ELi64ELi64ELi8ES3_EELb0ELb1ELb0ELb1ELb0ELb0ELb1EEEvNS_16Flash_bwd_paramsE,@function
        .size           _ZN5flash44flash_bwd_dq_dk_dv_loop_seqk_parallel_kernelI23Flash_bwd_kernel_traitsILi192ELi64ELi64ELi8ELi4ELi2ELi2ELb1ELb1EN7cutlass6half_tE19Flash_kernel_traitsILi192ELi64ELi64ELi8ES3_EELb0ELb1ELb0ELb1ELb0ELb0ELb1EEEvNS_16Flash_bwd_paramsE,(.L_x_810 - _ZN5flash44flash_bwd_dq_dk_dv_loop_seqk_parallel_kernelI23Flash_bwd_kernel_traitsILi192ELi64ELi64ELi8ELi4ELi2ELi2ELb1ELb1EN7cutlass6half_tE19Flash_kernel_traitsILi192ELi64ELi64ELi8ES3_EELb0ELb1ELb0ELb1ELb0ELb0ELb1EEEvNS_16Flash_bwd_paramsE)
        .other          _ZN5flash44flash_bwd_dq_dk_dv_loop_seqk_parallel_kernelI23Flash_bwd_kernel_traitsILi192ELi64ELi64ELi8ELi4ELi2ELi2ELb1ELb1EN7cutlass6half_tE19Flash_kernel_traitsILi192ELi64ELi64ELi8ES3_EELb0ELb1ELb0ELb1ELb0ELb0ELb1EEEvNS_16Flash_bwd_paramsE,@"STO_CUDA_ENTRY STV_DEFAULT"
_ZN5flash44flash_bwd_dq_dk_dv_loop_seqk_parallel_kernelI23Flash_bwd_kernel_traitsILi192ELi64ELi64ELi8ELi4ELi2ELi2ELb1ELb1EN7cutlass6half_tE19Flash_kernel_traitsILi192ELi64ELi64ELi8ES3_EELb0ELb1ELb0ELb1ELb0ELb0ELb1EEEvNS_16Flash_bwd_paramsE:
.text._ZN5flash44flash_bwd_dq_dk_dv_loop_seqk_parallel_kernelI23Flash_bwd_kernel_traitsILi192ELi64ELi64ELi8ELi4ELi2ELi2ELb1ELb1EN7cutlass6half_tE19Flash_kernel_traitsILi192ELi64ELi64ELi8ES3_EELb0ELb1ELb0ELb1ELb0ELb0ELb1EEEvNS_16Flash_bwd_paramsE:
        /* <DEDUP_REMOVED lines=203> */
.L_x_495:
        /* <DEDUP_REMOVED lines=53> */
.L_x_451:
        /* <DEDUP_REMOVED lines=59> */
.L_x_453:
        /* <DEDUP_REMOVED lines=18> */
.L_x_454:
        /* <DEDUP_REMOVED lines=69> */
.L_x_455:
[----:B------:R-:W-:Y:S02]  /*1920*/  UMOV UR8, UR48 ;  /* 0x0000003000087c82 */ /* 0x000fe40008000000 */
.L_x_456:
        /* <DEDUP_REMOVED lines=11> */
[----:B------:R-:W1:Y:S02]  /*19e0*/  S2R R26, SR_TID.X ;  /* 0x00000000001a7919 */ /* 0x000e640000002100 */
        /* <DEDUP_REMOVED lines=36> */
[----:B------:R-:W-:-:S02]  /*1c30*/  IADD3.X R9, R7, UR32, R5, P2, !PT ;  /* 0x0000002007097c10 */ /* 0x000fc400097fe405 */
        /* <DEDUP_REMOVED lines=56> */
.L_x_458:
        /* <DEDUP_REMOVED lines=18> */
.L_x_459:
        /* <DEDUP_REMOVED lines=34> */
.L_x_461:
[----:B-1----:R-:W-:Y:S05]  /*2300*/  BSYNC B0 ;  /* 0x0000000000007941 */ /* 0x002fea0003800000 */
.L_x_460:
        /* <DEDUP_REMOVED lines=19> */
.L_x_463:
[----:B------:R-:W-:Y:S05]  /*2440*/  BSYNC B0 ;  /* 0x0000000000007941 */ /* 0x000fea0003800000 */
.L_x_462:
        /* <DEDUP_REMOVED lines=30> */
.L_x_465:
[----:B------:R-:W-:Y:S05]  /*2630*/  BSYNC B0 ;  /* 0x0000000000007941 */ /* 0x000fea0003800000 */
.L_x_464:
        /* <DEDUP_REMOVED lines=18> */
.L_x_457:
        /* <DEDUP_REMOVED lines=55> */
.L_x_468:
[----:B------:R-:W-:Y:S05]  /*2ad0*/  BSYNC B0 ;  /* 0x0000000000007941 */ /* 0x000fea0003800000 */
.L_x_467:
        /* <DEDUP_REMOVED lines=42> */
.L_x_470:
[----:B------:R-:W-:Y:S05]  /*2d80*/  BSYNC B0 ;  /* 0x0000000000007941 */ /* 0x000fea0003800000 */
.L_x_469:
        /* <DEDUP_REMOVED lines=29> */
.L_x_472:
[----:B------:R-:W-:Y:S05]  /*2f60*/  BSYNC B0 ;  /* 0x0000000000007941 */ /* 0x000fea0003800000 */
.L_x_471:
        /* <DEDUP_REMOVED lines=40> */
.L_x_474:
[----:B------:R-:W-:Y:S05]  /*31f0*/  BSYNC B0 ;  /* 0x0000000000007941 */ /* 0x000fea0003800000 */
.L_x_473:
        /* <DEDUP_REMOVED lines=26> */
.L_x_476:
[----:B------:R-:W-:Y:S05]  /*33a0*/  BSYNC B0 ;  /* 0x0000000000007941 */ /* 0x000fea0003800000 */
.L_x_475:
        /* <DEDUP_REMOVED lines=38> */
.L_x_478:
[----:B------:R-:W-:Y:S05]  /*3610*/  BSYNC B0 ;  /* 0x0000000000007941 */ /* 0x000fea0003800000 */
.L_x_477:
        /* <DEDUP_REMOVED lines=28> */
[----:B-1----:R-:W-:-:S04]  /*37e0*/  IMAD.U32 R4, RZ, RZ, UR22 ;  /* 0x00000016ff047e24 */ /* 0x002fc8000f8e00ff */
[----:B------:R-:W-:Y:S01]  /*37f0*/  IMAD.WIDE.U32 R4, R4, c[0x0][0x198], R30 ;  /* 0x0000660004047a25 */ /* 0x000fe200078e001e */
[----:B------:R-:W-:Y:S01]  /*3800*/  BSSY B0, `(.L_x_479) ;  /* 0x000002c000007945 */ /* 0x000fe20003800000 */
        /* <DEDUP_REMOVED lines=43> */
.L_x_480:
[----:B--2---:R-:W-:Y:S05]  /*3ac0*/  BSYNC B0 ;  /* 0x0000000000007941 */ /* 0x004fea0003800000 */
.L_x_479:
        /* <DEDUP_REMOVED lines=39> */
.L_x_482:
[----:B------:R-:W-:Y:S05]  /*3d40*/  BSYNC B0 ;  /* 0x0000000000007941 */ /* 0x000fea0003800000 */
.L_x_481:
[----:B------:R-:W0:Y:S01]  /*3d50*/  LDGDEPBAR ;  /* 0x00000000000079af */ /* 0x000e220000000000 */
[----:B------:R-:W-:Y:S02]  /*3d60*/  ULDC.64 UR16, c[0x0][0x318] ;  /* 0x0000c60000107ab9 */ /* 0x000fe40000000a00 */
[----:B------:R-:W-:Y:S01]  /*3d70*/  UISETP.NE.U32.AND UP1, UPT, URZ, UR16, UPT ;  /* 0x000000103f00728c */ /* 0x000fe2000bf25070 */
[----:B-1----:R-:W5:Y:S01]  /*3d80*/  LDL R13, [R1] ;  /* 0x00000000010d7983 */ /* 0x002f620000100800 */
[----:B------:R-:W-:Y:S02]  /*3d90*/  ULDC.64 UR20, c[0x0][0x320] ;  /* 0x0000c80000147ab9 */ /* 0x000fe40000000a00 */
[----:B------:R-:W-:Y:S01]  /*3da0*/  UISETP.NE.AND.EX UP1, UPT, URZ, UR17, UPT, UP1 ;  /* 0x000000113f00728c */ /* 0x000fe2000bf25310 */
[----:B--2---:R-:W2:Y:S05]  /*3db0*/  LDL R12, [R1+0x4] ;  /* 0x00000400010c7983 */ /* 0x004eaa0000100800 */
        /* <DEDUP_REMOVED lines=13> */
[----:B---3--:R1:W3:Y:S01]  /*3e90*/  @P0 LDG.E R8, [R4.64] ;  /* 0x0000000404080981 */ /* 0x0082e2000c1e1900 */
[----:B------:R-:W-:Y:S01]  /*3ea0*/  IADD3 R7, R6, 0x1, RZ ;  /* 0x0000000106077810 */ /* 0x000fe20007ffe0ff */
[----:B------:R-:W-:Y:S01]  /*3eb0*/  IMAD.SHL.U32 R10, R26, 0x2, RZ ;  /* 0x000000021a0a7824 */ /* 0x000fe200078e00ff */
[----:B------:R-:W-:Y:S01]  /*3ec0*/  @P0 MUFU.RCP R9, c[0x0][0x238] ;  /* 0x00008e0000090b08 */ /* 0x000fe20000001000 */
[----:B------:R-:W-:Y:S01]  /*3ed0*/  IMAD.MOV.U32 R240, RZ, RZ, 0x20 ;  /* 0x00000020fff07424 */ /* 0x000fe200078e00ff */
[----:B------:R-:W4:Y:S04]  /*3ee0*/  LDSM.16.M88.4 R164, [R252+0x12000] ;  /* 0x01200000fca4783b */ /* 0x000f280000000200 */
[----:B------:R-:W2:Y:S04]  /*3ef0*/  LDSM.16.M88.4 R168, [R252+0x12800] ;  /* 0x01280000fca8783b */ /* 0x000ea80000000200 */
[----:B------:R-:W2:Y:S04]  /*3f00*/  LDSM.16.M88.4 R196, [R252+0x14000] ;  /* 0x01400000fcc4783b */ /* 0x000ea80000000200 */
[----:B------:R-:W2:Y:S04]  /*3f10*/  LDSM.16.M88.4 R200, [R252+0x14800] ;  /* 0x01480000fcc8783b */ /* 0x000ea80000000200 */
[----:B------:R-:W2:Y:S01]  /*3f20*/  LDSM.16.M88.4 R228, [R252+0x16000] ;  /* 0x01600000fce4783b */ /* 0x000ea20000000200 */
[----:B-1----:R-:W-:-:S03]  /*3f30*/  LEA.HI R5, R27, R26, RZ, 0x3 ;  /* 0x0000001a1b057211 */ /* 0x002fc600078f18ff */
[----:B------:R-:W1:Y:S01]  /*3f40*/  LDSM.16.M88.4 R232, [R252+0x16800] ;  /* 0x01680000fce8783b */ /* 0x000e620000000200 */
[----:B------:R-:W-:Y:S02]  /*3f50*/  LEA.HI R4, R27, R26, RZ, 0x7 ;  /* 0x0000001a1b047211 */ /* 0x000fe400078f38ff */
[----:B------:R-:W-:Y:S01]  /*3f60*/  LOP3.LUT R6, R5, 0xfffffff8, RZ, 0xc0, !PT ;  /* 0xfffffff805067812 */ /* 0x000fe200078ec0ff */
[----:B------:R-:W-:Y:S01]  /*3f70*/  IMAD.U32 R5, RZ, RZ, UR18 ;  /* 0x00000012ff057e24 */ /* 0x000fe2000f8e00ff */
[----:B------:R-:W-:-:S03]  /*3f80*/  SHF.R.S32.HI R4, RZ, 0x7, R4 ;  /* 0x00000007ff047819 */ /* 0x000fc60000011404 */
[----:B------:R-:W-:Y:S01]  /*3f90*/  IMAD.IADD R6, R26, 0x1, -R6 ;  /* 0x000000011a067824 */ /* 0x000fe200078e0a06 */
[----:B------:R-:W-:Y:S01]  /*3fa0*/  IADD3 R5, R5, -UR24, R7 ;  /* 0x8000001805057c10 */ /* 0x000fe2000fffe007 */
[----:B------:R-:W-:-:S04]  /*3fb0*/  IMAD.SHL.U32 R4, R4, 0x20, RZ ;  /* 0x0000002004047824 */ /* 0x000fc800078e00ff */
[----:B------:R4:W-:Y:S02]  /*3fc0*/  STL [R1+0xa4], R5 ;  /* 0x0000a40501007387 */ /* 0x0009e40000100800 */
[----:B----4-:R-:W-:Y:S01]  /*3fd0*/  LOP3.LUT R5, R4, 0x6, R10, 0xf8, !PT ;  /* 0x0000000604057812 */ /* 0x010fe200078ef80a */
[----:B------:R-:W-:-:S04]  /*3fe0*/  IMAD.U32 R4, RZ, RZ, UR28 ;  /* 0x0000001cff047e24 */ /* 0x000fc8000f8e00ff */
[----:B------:R-:W-:-:S04]  /*3ff0*/  IMAD R11, R4, 0x40, R5 ;  /* 0x00000040040b7824 */ /* 0x000fc800078e0205 */
[----:B------:R-:W4:Y:S01]  /*4000*/  I2F R4, R11 ;  /* 0x0000000b00047306 */ /* 0x000f220000201400 */
[----:B------:R-:W-:Y:S04]  /*4010*/  STL [R1+0x38], R11 ;  /* 0x0000380b01007387 */ /* 0x000fe80000100800 */
[----:B----4-:R4:W-:Y:S02]  /*4020*/  STL [R1+0x80], R4 ;  /* 0x0000800401007387 */ /* 0x0109e40000100800 */
[----:B----4-:R-:W-:-:S06]  /*4030*/  IADD3 R4, R11, 0x19, RZ ;  /* 0x000000190b047810 */ /* 0x010fcc0007ffe0ff */
[----:B------:R-:W4:Y:S02]  /*4040*/  I2F R4, R4 ;  /* 0x0000000400047306 */ /* 0x000f240000201400 */
[----:B----4-:R4:W-:Y:S02]  /*4050*/  STL [R1+0x90], R4 ;  /* 0x0000900401007387 */ /* 0x0109e40000100800 */
[----:B----4-:R-:W-:-:S06]  /*4060*/  IADD3 R4, R11, 0x18, RZ ;  /* 0x000000180b047810 */ /* 0x010fcc0007ffe0ff */
[----:B------:R-:W4:Y:S02]  /*4070*/  I2F R4, R4 ;  /* 0x0000000400047306 */ /* 0x000f240000201400 */
[----:B----4-:R4:W-:Y:S02]  /*4080*/  STL [R1+0x8c], R4 ;  /* 0x00008c0401007387 */ /* 0x0109e40000100800 */
[----:B----4-:R-:W-:-:S06]  /*4090*/  IADD3 R4, R11, 0x11, RZ ;  /* 0x000000110b047810 */ /* 0x010fcc0007ffe0ff */
[----:B------:R-:W4:Y:S02]  /*40a0*/  I2F R4, R4 ;  /* 0x0000000400047306 */ /* 0x000f240000201400 */
[----:B----4-:R4:W-:Y:S04]  /*40b0*/  STL [R1+0x88], R4 ;  /* 0x0000880401007387 */ /* 0x0109e80000100800 */
[----:B-----5:R-:W1:Y:S01]  /*40c0*/  LDSM.16.M88.4 R148, [R13+0x12000] ;  /* 0x012000000d94783b */ /* 0x020e620000000200 */
[----:B----4-:R-:W-:-:S03]  /*40d0*/  IADD3 R4, R11, 0x10, RZ ;  /* 0x000000100b047810 */ /* 0x010fc60007ffe0ff */
[----:B------:R-:W4:Y:S04]  /*40e0*/  LDSM.16.M88.4 R152, [R13+0x12800] ;  /* 0x012800000d98783b */ /* 0x000f280000000200 */
[----:B--2---:R-:W2:Y:S01]  /*40f0*/  LDSM.16.M88.4 R156, [R12+0x12000] ;  /* 0x012000000c9c783b */ /* 0x004ea20000000200 */
[----:B------:R-:W5:Y:S03]  /*4100*/  I2F R4, R4 ;  /* 0x0000000400047306 */ /* 0x000f660000201400 */
[----:B------:R-:W1:Y:S04]  /*4110*/  LDSM.16.M88.4 R160, [R12+0x12800] ;  /* 0x012800000ca0783b */ /* 0x000e680000000200 */
[----:B------:R-:W1:Y:S04]  /*4120*/  LDSM.16.M88.4 R180, [R13+0x14000] ;  /* 0x014000000db4783b */ /* 0x000e680000000200 */
[----:B------:R-:W1:Y:S04]  /*4130*/  LDSM.16.M88.4 R184, [R13+0x14800] ;  /* 0x014800000db8783b */ /* 0x000e680000000200 */
[----:B------:R-:W1:Y:S04]  /*4140*/  LDSM.16.M88.4 R188, [R12+0x14000] ;  /* 0x014000000cbc783b */ /* 0x000e680000000200 */
[----:B-----5:R5:W-:Y:S04]  /*4150*/  STL [R1+0x84], R4 ;  /* 0x0000840401007387 */ /* 0x020be80000100800 */
[----:B------:R-:W1:Y:S04]  /*4160*/  LDSM.16.M88.4 R192, [R12+0x14800] ;  /* 0x014800000cc0783b */ /* 0x000e680000000200 */
[----:B------:R-:W1:Y:S04]  /*4170*/  LDSM.16.M88.4 R212, [R13+0x16000] ;  /* 0x016000000dd4783b */ /* 0x000e680000000200 */
[----:B------:R-:W1:Y:S04]  /*4180*/  LDSM.16.M88.4 R216, [R13+0x16800] ;  /* 0x016800000dd8783b */ /* 0x000e680000000200 */
[----:B------:R-:W1:Y:S04]  /*4190*/  LDSM.16.M88.4 R220, [R12+0x16000] ;  /* 0x016000000cdc783b */ /* 0x000e680000000200 */
[----:B------:R-:W1:Y:S01]  /*41a0*/  LDSM.16.M88.4 R224, [R12+0x16800] ;  /* 0x016800000ce0783b */ /* 0x000e620000000200 */
[----:B-----5:R-:W-:-:S06]  /*41b0*/  IADD3 R4, R11, 0x9, RZ ;  /* 0x000000090b047810 */ /* 0x020fcc0007ffe0ff */
[----:B------:R-:W5:Y:S01]  /*41c0*/  I2F R4, R4 ;  /* 0x0000000400047306 */ /* 0x000f620000201400 */
[----:B------:R-:W-:Y:S01]  /*41d0*/  LOP3.LUT P1, RZ, R6, 0x2, RZ, 0xc0, !PT ;  /* 0x0000000206ff7812 */ /* 0x000fe2000782c0ff */
[----:B-----5:R5:W-:Y:S03]  /*41e0*/  STL [R1+0x7c], R4 ;  /* 0x00007c0401007387 */ /* 0x020be60000100800 */
[----:B------:R-:W-:Y:S02]  /*41f0*/  SEL R240, R240, 0xffffffe0, !P1 ;  /* 0xffffffe0f0f07807 */ /* 0x000fe40004800000 */
[----:B-----5:R-:W-:-:S06]  /*4200*/  IADD3 R4, R11, 0x8, RZ ;  /* 0x000000080b047810 */ /* 0x020fcc0007ffe0ff */
[----:B------:R-:W5:Y:S01]  /*4210*/  I2F R4, R4 ;  /* 0x0000000400047306 */ /* 0x000f620000201400 */
[----:B------:R-:W-:-:S05]  /*4220*/  IMAD.IADD R240, R240, 0x1, R252 ;  /* 0x00000001f0f07824 */ /* 0x000fca00078e02fc */
[----:B------:R-:W1:Y:S04]  /*4230*/  LDSM.16.M88.4 R172, [R240+0x12000] ;  /* 0x01200000f0ac783b */ /* 0x000e680000000200 */
[----:B------:R-:W1:Y:S04]  /*4240*/  LDSM.16.M88.4 R176, [R240+0x12800] ;  /* 0x01280000f0b0783b */ /* 0x000e680000000200 */
[----:B------:R-:W1:Y:S04]  /*4250*/  LDSM.16.M88.4 R204, [R240+0x14000] ;  /* 0x01400000f0cc783b */ /* 0x000e680000000200 */
[----:B-----5:R5:W-:Y:S04]  /*4260*/  STL [R1+0x78], R4 ;  /* 0x0000780401007387 */ /* 0x020be80000100800 */
[----:B------:R1:W1:Y:S04]  /*4270*/  LDSM.16.M88.4 R208, [R240+0x14800] ;  /* 0x01480000f0d0783b */ /* 0x0002680000000200 */
[----:B------:R1:W1:Y:S04]  /*4280*/  LDSM.16.M88.4 R236, [R240+0x16000] ;  /* 0x01600000f0ec783b */ /* 0x0002680000000200 */
[----:B------:R-:W1:Y:S01]  /*4290*/  LDSM.16.M88.4 R240, [R240+0x16800] ;  /* 0x01680000f0f0783b */ /* 0x000e620000000200 */
[----:B-----5:R-:W-:-:S06]  /*42a0*/  IADD3 R4, R11, 0x1, RZ ;  /* 0x000000010b047810 */ /* 0x020fcc0007ffe0ff */
[----:B------:R-:W5:Y:S01]  /*42b0*/  I2F R4, R4 ;  /* 0x0000000400047306 */ /* 0x000f620000201400 */
[----:B---3--:R-:W-:-:S04]  /*42c0*/  @P0 FMUL.FTZ R6, R8, R9 ;  /* 0x0000000908060220 */ /* 0x008fc80000410000 */
[----:B------:R-:W3:Y:S01]  /*42d0*/  @P0 R2UR UR12, R6 ;  /* 0x00000000060c03c2 */ /* 0x000ee200000e0000 */
[----:B-----5:R1:W-:Y:S01]  /*42e0*/  STL [R1+0x74], R4 ;  /* 0x0000740401007387 */ /* 0x0203e20000100800 */
[----:B------:R-:W-:Y:S01]  /*42f0*/  USHF.L.U32 UR15, UR28, 0x6, URZ ;  /* 0x000000061c0f7899 */ /* 0x000fe2000800063f */
        /* <DEDUP_REMOVED lines=49> */
[----:B------:R-:W-:-:S02]  /*4610*/  UMOV UR6, URZ ;  /* 0x0000003f00067c82 */ /* 0x000fc40008000000 */
[----:B------:R-:W-:Y:S02]  /*4620*/  UIADD3 UR15, UR15, 0x40, URZ ;  /* 0x000000400f0f7890 */ /* 0x000fe4000fffe03f */
[----:B------:R-:W-:Y:S02]  /*4630*/  UIADD3 UR16, UR16, -UR18, URZ ;  /* 0x8000001210107290 */ /* 0x000fe4000fffe03f */
[----:B-1234-:R-:W-:Y:S02]  /*4640*/  @UP1 UMOV UR6, UR12 ;  /* 0x0000000c00061c82 */ /* 0x01efe40008000000 */
.L_x_485:
[----:B------:R-:W2:Y:S01]  /*4650*/  LDL R246, [R1] ;  /* 0x0000000001f67983 */ /* 0x000ea20000100800 */
[----:B------:R-:W-:Y:S04]  /*4660*/  USHF.L.U32 UR12, UR7, 0x6, URZ ;  /* 0x00000006070c7899 */ /* 0x000fe8000800063f */
[----:B------:R-:W3:Y:S01]  /*4670*/  LDL R245, [R1+0x4] ;  /* 0x0000040001f57983 */ /* 0x000ee20000100800 */
[----:B------:R-:W-:Y:S04]  /*4680*/  UISETP.GE.AND UP0, UPT, UR12, UR16, UPT ;  /* 0x000000100c00728c */ /* 0x000fe8000bf06270 */
[----:B------:R-:W4:Y:S01]  /*4690*/  LDL R244, [R1+0x10] ;  /* 0x0000100001f47983 */ /* 0x000f220000100800 */
[----:B------:R-:W-:Y:S04]  /*46a0*/  UISETP.LT.AND UP0, UPT, UR15, UR18, UP0 ;  /* 0x000000120f00728c */ /* 0x000fe80008701270 */
[----:B-1----:R1:W-:Y:S02]  /*46b0*/  STL [R1+0xc8], R107 ;  /* 0x0000c86b01007387 */ /* 0x0023e40000100800 */
[----:B------:R-:W-:Y:S01]  /*46c0*/  PLOP3.LUT P0, PT, PT, PT, UP0, 0x80, 0x0 ;  /* 0x000000000000781c */ /* 0x000fe20003f0f008 */
[----:B------:R-:W-:Y:S02]  /*46d0*/  UISETP.GT.AND UP0, UPT, UR7, UR13, UPT ;  /* 0x0000000d0700728c */ /* 0x000fe4000bf04270 */
[----:B------:R-:W0:Y:S05]  /*46e0*/  LDGDEPBAR ;  /* 0x00000000000079af */ /* 0x000e2a0000000000 */
[----:B-1----:R-:W4:Y:S05]  /*46f0*/  LDL R107, [R1+0x8] ;  /* 0x00000800016b7983 */ /* 0x002f2a0000100800 */
[----:B------:R1:W-:Y:S05]  /*4700*/  STL [R1+0xc4], R106 ;  /* 0x0000c46a01007387 */ /* 0x0003ea0000100800 */
[----:B-1----:R-:W4:Y:S05]  /*4710*/  LDL R106, [R1+0xc] ;  /* 0x00000c00016a7983 */ /* 0x002f2a0000100800 */
[----:B------:R1:W-:Y:S05]  /*4720*/  STL [R1+0xc0], R105 ;  /* 0x0000c06901007387 */ /* 0x0003ea0000100800 */
[----:B-1----:R-:W4:Y:S05]  /*4730*/  LDL R105, [R1+0x18] ;  /* 0x0000180001697983 */ /* 0x002f2a0000100800 */
[----:B------:R1:W-:Y:S05]  /*4740*/  STL [R1+0xbc], R104 ;  /* 0x0000bc6801007387 */ /* 0x0003ea0000100800 */
[----:B-1----:R-:W4:Y:S05]  /*4750*/  LDL R104, [R1+0x14] ;  /* 0x0000140001687983 */ /* 0x002f2a0000100800 */
[----:B------:R1:W-:Y:S05]  /*4760*/  STL [R1+0xb8], R103 ;  /* 0x0000b86701007387 */ /* 0x0003ea0000100800 */
[----:B------:R1:W-:Y:S05]  /*4770*/  STL [R1+0xb4], R102 ;  /* 0x0000b46601007387 */ /* 0x0003ea0000100800 */
[----:B------:R1:W-:Y:S05]  /*4780*/  STL [R1+0xb0], R101 ;  /* 0x0000b06501007387 */ /* 0x0003ea0000100800 */
[----:B------:R1:W-:Y:S05]  /*4790*/  STL [R1+0xa8], R100 ;  /* 0x0000a86401007387 */ /* 0x0003ea0000100800 */
[----:B-1----:R-:W4:Y:S05]  /*47a0*/  LDL R103, [R1+0x3c] ;  /* 0x00003c0001677983 */ /* 0x002f2a0000100800 */
[----:B------:R-:W4:Y:S05]  /*47b0*/  LDL R102, [R1+0x60] ;  /* 0x0000600001667983 */ /* 0x000f2a0000100800 */
[----:B------:R-:W4:Y:S05]  /*47c0*/  LDL R101, [R1+0x58] ;  /* 0x0000580001657983 */ /* 0x000f2a0000100800 */
[----:B------:R-:W4:Y:S01]  /*47d0*/  LDL R100, [R1+0x5c] ;  /* 0x00005c0001647983 */ /* 0x000f220000100800 */
[----:B------:R-:W-:Y:S04]  /*47e0*/  DEPBAR.LE SB0, 0x0 ;  /* 0x000080000000791a */ /* 0x000fe80000000000 */
[----:B------:R-:W-:Y:S06]  /*47f0*/  BAR.SYNC.DEFER_BLOCKING 0x0 ;  /* 0x0000000000007b1d */ /* 0x000fec0000010000 */
[----:B------:R-:W-:Y:S05]  /*4800*/  LDSM.16.M88.4 R88, [R252+0xc000] ;  /* 0x00c00000fc58783b */ /* 0x000fea0000000200 */
[----:B--2---:R-:W-:Y:S05]  /*4810*/  LDSM.16.M88.4 R8, [R246+0xc000] ;  /* 0x00c00000f608783b */ /* 0x004fea0000000200 */
[----:B------:R-:W-:Y:S05]  /*4820*/  LDSM.16.M88.4 R68, [R246+0xc800] ;  /* 0x00c80000f644783b */ /* 0x000fea0000000200 */
[----:B---3--:R-:W-:Y:S05]  /*4830*/  LDSM.16.M88.4 R76, [R245+0xc000] ;  /* 0x00c00000f54c783b */ /* 0x008fea0000000200 */
[----:B------:R-:W-:Y:S05]  /*4840*/  LDSM.16.M88.4 R80, [R245+0xc800] ;  /* 0x00c80000f550783b */ /* 0x000fea0000000200 */
[----:B----4-:R-:W-:Y:S05]  /*4850*/  LDSM.16.M88.4 R96, [R244+0xc000] ;  /* 0x00c00000f460783b */ /* 0x010fea0000000200 */
[----:B------:R-:W1:Y:S05]  /*4860*/  LDSM.16.M88.4 R16, [R107] ;  /* 0x000000006b10783b */ /* 0x000e6a0000000200 */
        /* <DEDUP_REMOVED lines=13> */
[----:B------:R-:W4:Y:S05]  /*4940*/  LDSM.16.M88.4 R72, [R244+0xc800] ;  /* 0x00c80000f448783b */ /* 0x000f2a0000000200 */
[----:B------:R-:W4:Y:S02]  /*4950*/  LDSM.16.M88.4 R80, [R246+0xe000] ;  /* 0x00e00000f650783b */ /* 0x000f240000000200 */
[C---:B-1----:R-:W-:Y:S08]  /*4960*/  HMMA.16816.F32 R4, R84.reuse, R88, R4 ;  /* 0x000000585404723c */ /* 0x042ff00000001804 */
[C---:B------:R-:W-:Y:S01]  /*4970*/  HMMA.16816.F32 R8, R84.reuse, R90, R8 ;  /* 0x0000005a5408723c */ /* 0x040fe20000001808 */
[----:B------:R-:W-:Y:S07]  /*4980*/  LDSM.16.M88.4 R88, [R245+0xe000] ;  /* 0x00e00000f558783b */ /* 0x000fee0000000200 */
[C---:B---3--:R-:W-:Y:S08]  /*4990*/  HMMA.16816.F32 R12, R84.reuse, R68, R12 ;  /* 0x00000044540c723c */ /* 0x048ff0000000180c */
[----:B------:R-:W-:Y:S01]  /*49a0*/  HMMA.16816.F32 R16, R84, R70, R16 ;  /* 0x000000465410723c */ /* 0x000fe20000001810 */
[----:B------:R-:W1:Y:S05]  /*49b0*/  LDSM.16.M88.4 R68, [R246+0xe800] ;  /* 0x00e80000f644783b */ /* 0x000e6a0000000200 */
[----:B------:R-:W3:Y:S02]  /*49c0*/  LDSM.16.M88.4 R84, [R106+0x2000] ;  /* 0x002000006a54783b */ /* 0x000ee40000000200 */
[C---:B--2---:R-:W-:Y:S08]  /*49d0*/  HMMA.16816.F32 R4, R92.reuse, R96, R4 ;  /* 0x000000605c04723c */ /* 0x044ff00000001804 */
[C---:B------:R-:W-:Y:S01]  /*49e0*/  HMMA.16816.F32 R8, R92.reuse, R98, R8 ;  /* 0x000000625c08723c */ /* 0x040fe20000001808 */
[----:B------:R-:W-:Y:S07]  /*49f0*/  LDSM.16.M88.4 R96, [R252+0xe000] ;  /* 0x00e00000fc60783b */ /* 0x000fee0000000200 */
[C---:B----4-:R-:W-:Y:S08]  /*4a00*/  HMMA.16816.F32 R12, R92.reuse, R72, R12 ;  /* 0x000000485c0c723c */ /* 0x050ff0000000180c */
[----:B------:R-:W-:Y:S01]  /*4a10*/  HMMA.16816.F32 R16, R92, R74, R16 ;  /* 0x0000004a5c10723c */ /* 0x000fe20000001810 */
[----:B------:R-:W2:Y:S05]  /*4a20*/  LDSM.16.M88.4 R72, [R245+0xe800] ;  /* 0x00e80000f548783b */ /* 0x000eaa0000000200 */
[----:B------:R-:W4:Y:S02]  /*4a30*/  LDSM.16.M88.4 R92, [R105+0x2000] ;  /* 0x00200000695c783b */ /* 0x000f240000000200 */
[C---:B------:R-:W-:Y:S08]  /*4a40*/  HMMA.16816.F32 R4, R76.reuse, R80, R4 ;  /* 0x000000504c04723c */ /* 0x040ff00000001804 */
[C---:B------:R-:W-:Y:S01]  /*4a50*/  HMMA.16816.F32 R8, R76.reuse, R82, R8 ;  /* 0x000000524c08723c */ /* 0x040fe20000001808 */
[----:B------:R-:W-:Y:S07]  /*4a60*/  LDSM.16.M88.4 R80, [R244+0xe000] ;  /* 0x00e00000f450783b */ /* 0x000fee0000000200 */
[C---:B-1----:R-:W-:Y:S08]  /*4a70*/  HMMA.16816.F32 R12, R76.reuse, R68, R12 ;  /* 0x000000444c0c723c */ /* 0x042ff0000000180c */
[----:B------:R-:W-:Y:S01]  /*4a80*/  HMMA.16816.F32 R16, R76, R70, R16 ;  /* 0x000000464c10723c */ /* 0x000fe20000001810 */
[----:B------:R-:W1:Y:S05]  /*4a90*/  LDSM.16.M88.4 R68, [R252+0xe800] ;  /* 0x00e80000fc44783b */ /* 0x000e6a0000000200 */
[----:B------:R-:W1:Y:S02]  /*4aa0*/  LDSM.16.M88.4 R76, [R104+0x2000] ;  /* 0x00200000684c783b */ /* 0x000e640000000200 */
[C---:B---3--:R-:W-:Y:S08]  /*4ab0*/  HMMA.16816.F32 R4, R84.reuse, R88, R4 ;  /* 0x000000585404723c */ /* 0x048ff00000001804 */
[C---:B------:R-:W-:Y:S01]  /*4ac0*/  HMMA.16816.F32 R8, R84.reuse, R90, R8 ;  /* 0x0000005a5408723c */ /* 0x040fe20000001808 */
[----:B------:R-:W-:Y:S07]  /*4ad0*/  LDSM.16.M88.4 R88, [R246+0x10000] ;  /* 0x01000000f658783b */ /* 0x000fee0000000200 */
[C---:B--2---:R-:W-:Y:S08]  /*4ae0*/  HMMA.16816.F32 R12, R84.reuse, R72, R12 ;  /* 0x00000048540c723c */ /* 0x044ff0000000180c */
[----:B------:R-:W-:Y:S01]  /*4af0*/  HMMA.16816.F32 R16, R84, R74, R16 ;  /* 0x0000004a5410723c */ /* 0x000fe20000001810 */
[----:B------:R-:W2:Y:S05]  /*4b00*/  LDSM.16.M88.4 R72, [R244+0xe800] ;  /* 0x00e80000f448783b */ /* 0x000eaa0000000200 */
[----:B------:R-:W3:Y:S02]  /*4b10*/  LDSM.16.M88.4 R84, [R107+0x4000] ;  /* 0x004000006b54783b */ /* 0x000ee40000000200 */
[C---:B----4-:R-:W-:Y:S08]  /*4b20*/  HMMA.16816.F32 R4, R92.reuse, R96, R4 ;  /* 0x000000605c04723c */ /* 0x050ff00000001804 */
[C---:B------:R-:W-:Y:S01]  /*4b30*/  HMMA.16816.F32 R8, R92.reuse, R98, R8 ;  /* 0x000000625c08723c */ /* 0x040fe20000001808 */
[----:B------:R-:W-:Y:S07]  /*4b40*/  LDSM.16.M88.4 R96, [R245+0x10000] ;  /* 0x01000000f560783b */ /* 0x000fee0000000200 */
[C---:B-1----:R-:W-:Y:S08]  /*4b50*/  HMMA.16816.F32 R12, R92.reuse, R68, R12 ;  /* 0x000000445c0c723c */ /* 0x042ff0000000180c */
[----:B------:R-:W-:Y:S01]  /*4b60*/  HMMA.16816.F32 R16, R92, R70, R16 ;  /* 0x000000465c10723c */ /* 0x000fe20000001810 */
[----:B------:R-:W1:Y:S05]  /*4b70*/  LDSM.16.M88.4 R68, [R246+0x10800] ;  /* 0x01080000f644783b */ /* 0x000e6a0000000200 */
[----:B------:R-:W4:Y:S02]  /*4b80*/  LDSM.16.M88.4 R92, [R106+0x4000] ;  /* 0x004000006a5c783b */ /* 0x000f240000000200 */
[C---:B------:R-:W-:Y:S08]  /*4b90*/  HMMA.16816.F32 R4, R76.reuse, R80, R4 ;  /* 0x000000504c04723c */ /* 0x040ff00000001804 */
[C---:B------:R-:W-:Y:S01]  /*4ba0*/  HMMA.16816.F32 R8, R76.reuse, R82, R8 ;  /* 0x000000524c08723c */ /* 0x040fe20000001808 */
[----:B------:R-:W-:Y:S07]  /*4bb0*/  LDSM.16.M88.4 R80, [R252+0x10000] ;  /* 0x01000000fc50783b */ /* 0x000fee0000000200 */
[C---:B--2---:R-:W-:Y:S08]  /*4bc0*/  HMMA.16816.F32 R12, R76.reuse, R72, R12 ;  /* 0x000000484c0c723c */ /* 0x044ff0000000180c */
[----:B------:R-:W-:Y:S01]  /*4bd0*/  HMMA.16816.F32 R16, R76, R74, R16 ;  /* 0x0000004a4c10723c */ /* 0x000fe20000001810 */
[----:B------:R-:W2:Y:S05]  /*4be0*/  LDSM.16.M88.4 R72, [R245+0x10800] ;  /* 0x01080000f548783b */ /* 0x000eaa0000000200 */
[----:B------:R-:W2:Y:S02]  /*4bf0*/  LDSM.16.M88.4 R76, [R105+0x4000] ;  /* 0x00400000694c783b */ /* 0x000ea40000000200 */
[C---:B---3--:R-:W-:Y:S08]  /*4c00*/  HMMA.16816.F32 R4, R84.reuse, R88, R4 ;  /* 0x000000585404723c */ /* 0x048ff00000001804 */
[C---:B------:R-:W-:Y:S01]  /*4c10*/  HMMA.16816.F32 R8, R84.reuse, R90, R8 ;  /* 0x0000005a5408723c */ /* 0x040fe20000001808 */
[----:B------:R-:W-:Y:S07]  /*4c20*/  LDSM.16.M88.4 R88, [R244+0x10000] ;  /* 0x01000000f458783b */ /* 0x000fee0000000200 */
[C---:B-1----:R-:W-:Y:S08]  /*4c30*/  HMMA.16816.F32 R12, R84.reuse, R68, R12 ;  /* 0x00000044540c723c */ /* 0x042ff0000000180c */
[----:B------:R-:W-:Y:S01]  /*4c40*/  HMMA.16816.F32 R16, R84, R70, R16 ;  /* 0x000000465410723c */ /* 0x000fe20000001810 */
[----:B------:R-:W1:Y:S05]  /*4c50*/  LDSM.16.M88.4 R68, [R252+0x10800] ;  /* 0x01080000fc44783b */ /* 0x000e6a0000000200 */
[----:B------:R-:W3:Y:S02]  /*4c60*/  LDSM.16.M88.4 R84, [R104+0x4000] ;  /* 0x004000006854783b */ /* 0x000ee40000000200 */
[C---:B----4-:R-:W-:Y:S08]  /*4c70*/  HMMA.16816.F32 R4, R92.reuse, R96, R4 ;  /* 0x000000605c04723c */ /* 0x050ff00000001804 */
[C---:B------:R-:W-:Y:S08]  /*4c80*/  HMMA.16816.F32 R8, R92.reuse, R98, R8 ;  /* 0x000000625c08723c */ /* 0x040ff00000001808 */
[C---:B--2---:R-:W-:Y:S01]  /*4c90*/  HMMA.16816.F32 R12, R92.reuse, R72, R12 ;  /* 0x000000485c0c723c */ /* 0x044fe2000000180c */
[----:B------:R-:W2:Y:S05]  /*4ca0*/  LDL R72, [R1+0x38] ;  /* 0x0000380001487983 */ /* 0x000eaa0000100800 */
[----:B------:R-:W4:Y:S02]  /*4cb0*/  LDL R73, [R1+0x74] ;  /* 0x0000740001497983 */ /* 0x000f240000100800 */
[----:B------:R-:W-:Y:S03]  /*4cc0*/  HMMA.16816.F32 R16, R92, R74, R16 ;  /* 0x0000004a5c10723c */ /* 0x000fe60000001810 */
[----:B------:R-:W4:Y:S05]  /*4cd0*/  LDL R74, [R1+0x80] ;  /* 0x00008000014a7983 */ /* 0x000f2a0000100800 */
[C---:B------:R-:W-:Y:S01]  /*4ce0*/  HMMA.16816.F32 R4, R76.reuse, R80, R4 ;  /* 0x000000504c04723c */ /* 0x040fe20000001804 */
[----:B------:R-:W4:Y:S05]  /*4cf0*/  LDL R81, [R1+0xa4] ;  /* 0x0000a40001517983 */ /* 0x000f2a0000100800 */
[----:B------:R-:W4:Y:S02]  /*4d00*/  LDL R75, [R1+0x68] ;  /* 0x00006800014b7983 */ /* 0x000f240000100800 */
[C---:B------:R-:W-:Y:S08]  /*4d10*/  HMMA.16816.F32 R8, R76.reuse, R82, R8 ;  /* 0x000000524c08723c */ /* 0x040ff00000001808 */
[C---:B-1----:R-:W-:Y:S08]  /*4d20*/  HMMA.16816.F32 R12, R76.reuse, R68, R12 ;  /* 0x000000444c0c723c */ /* 0x042ff0000000180c */
[----:B------:R-:W-:Y:S01]  /*4d30*/  HMMA.16816.F32 R16, R76, R70, R16 ;  /* 0x000000464c10723c */ /* 0x000fe20000001810 */
[----:B------:R-:W1:Y:S05]  /*4d40*/  LDSM.16.M88.4 R68, [R244+0x10800] ;  /* 0x01080000f444783b */ /* 0x000e6a0000000200 */
[----:B------:R-:W4:Y:S02]  /*4d50*/  LDL R79, [R1+0x64] ;  /* 0x00006400014f7983 */ /* 0x000f240000100800 */
[C---:B---3--:R-:W-:Y:S08]  /*4d60*/  HMMA.16816.F32 R4, R84.reuse, R88, R4 ;  /* 0x000000585404723c */ /* 0x048ff00000001804 */
[C---:B------:R-:W-:Y:S11]  /*4d70*/  HMMA.16816.F32 R8, R84.reuse, R90, R8 ;  /* 0x0000005a5408723c */ /* 0x040ff60000001808 */
[----:B------:R-:W-:Y:S05]  /*4d80*/  @!UPT UIADD3 URZ, URZ, URZ, URZ ;  /* 0x0000003f3f3ff290 */ /* 0x000fea000fffe03f */
[----:B------:R-:W-:Y:S02]  /*4d90*/  FMUL.FTZ R5, R5, c[0x0][0x2ec] ;  /* 0x0000bb0005057a20 */ /* 0x000fe40000410000 */
[----:B------:R-:W-:Y:S02]  /*4da0*/  FMUL.FTZ R6, R6, c[0x0][0x2ec] ;  /* 0x0000bb0006067a20 */ /* 0x000fe40000410000 */
[----:B------:R-:W4:Y:S01]  /*4db0*/  MUFU.TANH R88, R5 ;  /* 0x0000000500587308 */ /* 0x000f220000002400 */
        /* <DEDUP_REMOVED lines=9> */
[----:B------:R-:W-:Y:S08]  /*4e50*/  MUFU.TANH R244, R7 ;  /* 0x0000000700f47308 */ /* 0x000ff00000002400 */
[----:B------:R-:W-:Y:S02]  /*4e60*/  FMUL.FTZ R13, R13, c[0x0][0x2ec] ;  /* 0x0000bb000d0d7a20 */ /* 0x000fe40000410000 */
[----:B------:R-:W1:Y:S01]  /*4e70*/  MUFU.TANH R92, R4 ;  /* 0x00000004005c7308 */ /* 0x000e620000002400 */
[----:B------:R-:W-:Y:S02]  /*4e80*/  FMUL.FTZ R12, R12, c[0x0][0x2ec] ;  /* 0x0000bb000c0c7a20 */ /* 0x000fe40000410000 */
[----:B------:R-:W-:Y:S02]  /*4e90*/  FMUL.FTZ R15, R15, c[0x0][0x2ec] ;  /* 0x0000bb000f0f7a20 */ /* 0x000fe40000410000 */
[----:B------:R-:W-:Y:S02]  /*4ea0*/  FMUL.FTZ R14, R14, c[0x0][0x2ec] ;  /* 0x0000bb000e0e7a20 */ /* 0x000fe40000410000 */
[----:B------:R-:W-:Y:S02]  /*4eb0*/  FMUL.FTZ R16, R16, c[0x0][0x2ec] ;  /* 0x0000bb0010107a20 */ /* 0x000fe40000410000 */
[----:B------:R-:W-:Y:S01]  /*4ec0*/  FMUL.FTZ R17, R17, c[0x0][0x2ec] ;  /* 0x0000bb0011117a20 */ /* 0x000fe20000410000 */
[----:B------:R3:W-:Y:S01]  /*4ed0*/  MUFU.TANH R78, R13 ;  /* 0x0000000d004e7308 */ /* 0x0007e20000002400 */
[----:B------:R-:W-:Y:S02]  /*4ee0*/  FMUL.FTZ R18, R18, c[0x0][0x2ec] ;  /* 0x0000bb0012127a20 */ /* 0x000fe40000410000 */
[----:B------:R-:W-:Y:S07]  /*4ef0*/  FMUL.FTZ R19, R19, c[0x0][0x2ec] ;  /* 0x0000bb0013137a20 */ /* 0x000fee0000410000 */
[----:B------:R1:W-:Y:S10]  /*4f00*/  MUFU.TANH R89, R12 ;  /* 0x0000000c00597308 */ /* 0x0003f40000002400 */
[----:B------:R-:W-:Y:S01]  /*4f10*/  MUFU.TANH R99, R10 ;  /* 0x0000000a00637308 */ /* 0x000fe20000002400 */
[----:B---3--:R-:W3:Y:S09]  /*4f20*/  LDL R13, [R1+0x78] ;  /* 0x00007800010d7983 */ /* 0x008ef20000100800 */
[----:B------:R-:W3:Y:S01]  /*4f30*/  MUFU.TANH R82, R8 ;  /* 0x0000000800527308 */ /* 0x000ee20000002400 */
[----:B-1----:R-:W3:Y:S09]  /*4f40*/  LDL R12, [R1+0x7c] ;  /* 0x00007c00010c7983 */ /* 0x002ef20000100800 */
[----:B------:R-:W1:Y:S10]  /*4f50*/  MUFU.TANH R80, R9 ;  /* 0x0000000900507308 */ /* 0x000e740000002400 */
[----:B------:R1:W-:Y:S10]  /*4f60*/  MUFU.TANH R94, R15 ;  /* 0x0000000f005e7308 */ /* 0x0003f40000002400 */
[----:B------:R1:W-:Y:S10]  /*4f70*/  MUFU.TANH R95, R14 ;  /* 0x0000000e005f7308 */ /* 0x0003f40000002400 */
[----:B------:R2:W2:Y:S01]  /*4f80*/  MUFU.TANH R98, R11 ;  /* 0x0000000b00627308 */ /* 0x0004a20000002400 */
[----:B-1----:R-:W3:Y:S09]  /*4f90*/  LDL R15, [R1+0x84] ;  /* 0x00008400010f7983 */ /* 0x002ef20000100800 */
[----:B------:R-:W-:Y:S01]  /*4fa0*/  MUFU.TANH R77, R16 ;  /* 0x00000010004d7308 */ /* 0x000fe20000002400 */
[----:B------:R-:W3:Y:S09]  /*4fb0*/  LDL R14, [R1+0x88] ;  /* 0x00008800010e7983 */ /* 0x000ef20000100800 */
[----:B------:R-:W-:Y:S10]  /*4fc0*/  MUFU.TANH R76, R17 ;  /* 0x00000011004c7308 */ /* 0x000ff40000002400 */
[----:B------:R-:W-:Y:S10]  /*4fd0*/  MUFU.TANH R93, R18 ;  /* 0x00000012005d7308 */ /* 0x000ff40000002400 */
[----:B------:R-:W-:Y:S01]  /*4fe0*/  MUFU.TANH R91, R19 ;  /* 0x00000013005b7308 */ /* 0x000fe20000002400 */
[C---:B--2---:R-:W-:Y:S02]  /*4ff0*/  @!P0 IADD3 R10, R72.reuse, 0x1, RZ ;  /* 0x00000001480a8810 */ /* 0x044fe40007ffe0ff */
[----:B------:R-:W-:Y:S01]  /*5000*/  @!P0 IADD3 R11, R72, 0x9, RZ ;  /* 0x00000009480b8810 */ /* 0x000fe20007ffe0ff */
[----:B----4-:R-:W-:Y:S02]  /*5010*/  FFMA.FTZ R8, R73, UR6, R88 ;  /* 0x0000000649087c23 */ /* 0x010fe40008010058 */
[C---:B------:R-:W-:Y:S02]  /*5020*/  FFMA.FTZ R4, R74.reuse, UR6, R92 ;  /* 0x000000064a047c23 */ /* 0x040fe4000801005c */
[----:B------:R-:W-:Y:S01]  /*5030*/  FFMA.FTZ R9, R74, UR6, R245 ;  /* 0x000000064a097c23 */ /* 0x000fe200080100f5 */
[----:B------:R-:W-:Y:S04]  /*5040*/  @!P0 IADD3 R6, R81, UR12, RZ ;  /* 0x0000000c51068c10 */ /* 0x000fe8000fffe0ff */
[C---:B------:R-:W-:Y:S02]  /*5050*/  @!P0 IMNMX R7, R6.reuse, UR18, PT ;  /* 0x0000001206078c17 */ /* 0x040fe4000b800200 */
[----:B------:R-:W-:Y:S02]  /*5060*/  @!P0 IADD3 R6, R6, 0x8, RZ ;  /* 0x0000000806068810 */ /* 0x000fe40007ffe0ff */
[-C--:B------:R-:W-:Y:S02]  /*5070*/  @!P0 ISETP.GE.AND P2, PT, R72, R7.reuse, PT ;  /* 0x000000074800820c */ /* 0x080fe40003f46270 */
[----:B------:R-:W-:Y:S02]  /*5080*/  @!P0 IMNMX R6, R6, UR18, PT ;  /* 0x0000001206068c17 */ /* 0x000fe4000b800200 */
[----:B------:R-:W-:Y:S02]  /*5090*/  @!P0 FSEL R4, R4, -INF , !P2 ;  /* 0xff80000004048808 */ /* 0x000fe40005000000 */
[-C--:B------:R-:W-:Y:S04]  /*50a0*/  @!P0 ISETP.GE.AND P2, PT, R72, R6.reuse, PT ;  /* 0x000000064800820c */ /* 0x080fe80003f46270 */
[----:B------:R-:W-:Y:S01]  /*50b0*/  @!P0 FSEL R9, R9, -INF , !P2 ;  /* 0xff80000009098808 */ /* 0x000fe20005000000 */
[C---:B------:R-:W-:Y:S01]  /*50c0*/  FMUL.FTZ R5, R79.reuse, 1.4426950216293334961 ;  /* 0x3fb8aa3b4f057820 */ /* 0x040fe20000410000 */
[----:B------:R-:W-:Y:S04]  /*50d0*/  FSETP.NEU.FTZ.AND P1, PT, R79, -INF , PT ;  /* 0xff8000004f00780b */ /* 0x000fe80003f3d000 */
[----:B------:R-:W-:Y:S02]  /*50e0*/  FSEL R5, R5, RZ, P1 ;  /* 0x000000ff05057208 */ /* 0x000fe40000800000 */
[-C--:B------:R-:W-:Y:S03]  /*50f0*/  @!P0 ISETP.GE.AND P1, PT, R10, R7.reuse, PT ;  /* 0x000000070a00820c */ /* 0x080fe60003f26270 */
[--C-:B------:R-:W-:Y:S01]  /*5100*/  FFMA.FTZ R4, R4, c[0x0][0x23c], -R5.reuse ;  /* 0x00008f0004047a23 */ /* 0x100fe20000010805 */
[----:B------:R-:W-:Y:S02]  /*5110*/  @!P0 FSEL R8, R8, -INF , !P1 ;  /* 0xff80000008088808 */ /* 0x000fe40004800000 */
[C---:B------:R-:W-:Y:S01]  /*5120*/  FSETP.NEU.FTZ.AND P1, PT, R75.reuse, -INF , PT ;  /* 0xff8000004b00780b */ /* 0x040fe20003f3d000 */
[----:B------:R1:W-:Y:S02]  /*5130*/  MUFU.EX2 R90, R4 ;  /* 0x00000004005a7308 */ /* 0x0003e40000000800 */
[--C-:B------:R-:W-:Y:S08]  /*5140*/  FFMA.FTZ R8, R8, c[0x0][0x23c], -R5.reuse ;  /* 0x00008f0008087a23 */ /* 0x100ff00000010805 */
[----:B------:R2:W-:Y:S01]  /*5150*/  MUFU.EX2 R86, R8 ;  /* 0x0000000800567308 */ /* 0x0005e20000000800 */
[----:B-1----:R-:W-:Y:S05]  /*5160*/  FMUL.FTZ R4, R75, 1.4426950216293334961 ;  /* 0x3fb8aa3b4b047820 */ /* 0x002fea0000410000 */
[----:B------:R-:W-:Y:S02]  /*5170*/  FSEL R4, R4, RZ, P1 ;  /* 0x000000ff04047208 */ /* 0x000fe40000800000 */
[-C--:B------:R-:W-:Y:S02]  /*5180*/  @!P0 ISETP.GE.AND P1, PT, R10, R6.reuse, PT ;  /* 0x000000060a00820c */ /* 0x080fe40003f26270 */
[----:B------:R-:W-:Y:S01]  /*5190*/  @!P0 IADD3 R10, R72, 0x8, RZ ;  /* 0x00000008480a8810 */ /* 0x000fe20007ffe0ff */
[----:B--2---:R-:W-:Y:S02]  /*51a0*/  FFMA.FTZ R8, R73, UR6, R244 ;  /* 0x0000000649087c23 */ /* 0x004fe400080100f4 */
[--C-:B------:R-:W-:Y:S01]  /*51b0*/  FFMA.FTZ R9, R9, c[0x0][0x23c], -R4.reuse ;  /* 0x00008f0009097a23 */ /* 0x100fe20000010804 */
[----:B------:R-:W2:Y:S02]  /*51c0*/  LDL R73, [R1+0x98] ;  /* 0x0000980001497983 */ /* 0x000ea40000100800 */
[----:B------:R-:W-:Y:S01]  /*51d0*/  @!P0 FSEL R8, R8, -INF , !P1 ;  /* 0xff80000008088808 */ /* 0x000fe20004800000 */
[----:B------:R3:W-:Y:S01]  /*51e0*/  MUFU.EX2 R251, R9 ;  /* 0x0000000900fb7308 */ /* 0x0007e20000000800 */
[-C--:B------:R-:W-:Y:S03]  /*51f0*/  @!P0 ISETP.GE.AND P1, PT, R10, R7.reuse, PT ;  /* 0x000000070a00820c */ /* 0x080fe60003f26270 */
[----:B------:R-:W-:Y:S06]  /*5200*/  FFMA.FTZ R8, R8, c[0x0][0x23c], -R4 ;  /* 0x00008f0008087a23 */ /* 0x000fec0000010804 */
[----:B------:R1:W-:Y:S01]  /*5210*/  MUFU.EX2 R249, R8 ;  /* 0x0000000800f97308 */ /* 0x0003e20000000800 */
[----:B---3--:R-:W-:Y:S05]  /*5220*/  FFMA.FTZ R9, R13, UR6, R82 ;  /* 0x000000060d097c23 */ /* 0x008fea0008010052 */
[----:B------:R-:W-:Y:S02]  /*5230*/  @!P0 FSEL R9, R9, -INF , !P1 ;  /* 0xff80000009098808 */ /* 0x000fe40004800000 */
[-C--:B------:R-:W-:Y:S01]  /*5240*/  @!P0 ISETP.GE.AND P1, PT, R11, R7.reuse, PT ;  /* 0x000000070b00820c */ /* 0x080fe20003f26270 */
[----:B-1----:R-:W-:Y:S02]  /*5250*/  FFMA.FTZ R8, R12, UR6, R80 ;  /* 0x000000060c087c23 */ /* 0x002fe40008010050 */
[--C-:B------:R-:W-:Y:S03]  /*5260*/  FFMA.FTZ R9, R9, c[0x0][0x23c], -R5.reuse ;  /* 0x00008f0009097a23 */ /* 0x100fe60000010805 */
[----:B------:R-:W-:Y:S01]  /*5270*/  @!P0 FSEL R8, R8, -INF , !P1 ;  /* 0xff80000008088808 */ /* 0x000fe20004800000 */
[----:B------:R1:W-:Y:S01]  /*5280*/  MUFU.EX2 R85, R9 ;  /* 0x0000000900557308 */ /* 0x0003e20000000800 */
[-C--:B------:R-:W-:Y:S02]  /*5290*/  @!P0 ISETP.GE.AND P1, PT, R10, R6.reuse, PT ;  /* 0x000000060a00820c */ /* 0x080fe40003f26270 */
[----:B------:R-:W-:Y:S01]  /*52a0*/  @!P0 IADD3 R10, R72, 0x10, RZ ;  /* 0x00000010480a8810 */ /* 0x000fe20007ffe0ff */
[----:B------:R-:W-:Y:S06]  /*52b0*/  FFMA.FTZ R8, R8, c[0x0][0x23c], -R5 ;  /* 0x00008f0008087a23 */ /* 0x000fec0000010805 */
[----:B------:R3:W-:Y:S01]  /*52c0*/  MUFU.EX2 R83, R8 ;  /* 0x0000000800537308 */ /* 0x0007e20000000800 */
[----:B-1----:R-:W-:Y:S02]  /*52d0*/  FFMA.FTZ R9, R13, UR6, R99 ;  /* 0x000000060d097c23 */ /* 0x002fe40008010063 */
[----:B------:R-:W4:Y:S03]  /*52e0*/  LDL R13, [R1+0x8c] ;  /* 0x00008c00010d7983 */ /* 0x000f260000100800 */
[----:B------:R-:W-:Y:S02]  /*52f0*/  @!P0 FSEL R9, R9, -INF , !P1 ;  /* 0xff80000009098808 */ /* 0x000fe40004800000 */
[-C--:B------:R-:W-:Y:S02]  /*5300*/  @!P0 ISETP.GE.AND P1, PT, R11, R6.reuse, PT ;  /* 0x000000060b00820c */ /* 0x080fe40003f26270 */
[----:B------:R-:W-:Y:S01]  /*5310*/  @!P0 IADD3 R11, R72, 0x11, RZ ;  /* 0x00000011480b8810 */ /* 0x000fe20007ffe0ff */
[----:B---3--:R-:W-:Y:S02]  /*5320*/  FFMA.FTZ R8, R12, UR6, R98 ;  /* 0x000000060c087c23 */ /* 0x008fe40008010062 */
[----:B------:R-:W3:Y:S01]  /*5330*/  LDL R12, [R1+0x90] ;  /* 0x00009000010c7983 */ /* 0x000ee20000100800 */
[--C-:B------:R-:W-:Y:S02]  /*5340*/  FFMA.FTZ R9, R9, c[0x0][0x23c], -R4.reuse ;  /* 0x00008f0009097a23 */ /* 0x100fe40000010804 */
[----:B------:R-:W-:Y:S02]  /*5350*/  @!P0 FSEL R8, R8, -INF , !P1 ;  /* 0xff80000008088808 */ /* 0x000fe40004800000 */
[----:B------:R1:W-:Y:S01]  /*5360*/  MUFU.EX2 R248, R9 ;  /* 0x0000000900f87308 */ /* 0x0003e20000000800 */
[-C--:B------:R-:W-:Y:S02]  /*5370*/  @!P0 ISETP.GE.AND P1, PT, R10, R7.reuse, PT ;  /* 0x000000070a00820c */ /* 0x080fe40003f26270 */
[----:B------:R-:W-:Y:S07]  /*5380*/  FFMA.FTZ R8, R8, c[0x0][0x23c], -R4 ;  /* 0x00008f0008087a23 */ /* 0x000fee0000010804 */
[----:B------:R1:W1:Y:S02]  /*5390*/  MUFU.EX2 R246, R8 ;  /* 0x0000000800f67308 */ /* 0x0002640000000800 */
[----:B-1----:R-:W-:Y:S05]  /*53a0*/  FFMA.FTZ R9, R15, UR6, R89 ;  /* 0x000000060f097c23 */ /* 0x002fea0008010059 */
[----:B------:R-:W-:Y:S02]  /*53b0*/  @!P0 FSEL R9, R9, -INF , !P1 ;  /* 0xff80000009098808 */ /* 0x000fe40004800000 */
[-C--:B------:R-:W-:Y:S03]  /*53c0*/  @!P0 ISETP.GE.AND P1, PT, R11, R7.reuse, PT ;  /* 0x000000070b00820c */ /* 0x080fe60003f26270 */
[--C-:B------:R-:W-:Y:S02]  /*53d0*/  FFMA.FTZ R9, R9, c[0x0][0x23c], -R5.reuse ;  /* 0x00008f0009097a23 */ /* 0x100fe40000010805 */
[----:B------:R-:W-:Y:S02]  /*53e0*/  FFMA.FTZ R8, R14, UR6, R78 ;  /* 0x000000060e087c23 */ /* 0x000fe4000801004e */
[----:B------:R1:W-:Y:S03]  /*53f0*/  MUFU.EX2 R87, R9 ;  /* 0x0000000900577308 */ /* 0x0003e60000000800 */
[----:B------:R-:W-:Y:S02]  /*5400*/  @!P0 FSEL R8, R8, -INF , !P1 ;  /* 0xff80000008088808 */ /* 0x000fe40004800000 */
[-C--:B------:R-:W-:Y:S02]  /*5410*/  @!P0 ISETP.GE.AND P1, PT, R10, R6.reuse, PT ;  /* 0x000000060a00820c */ /* 0x080fe40003f26270 */
[----:B------:R-:W-:Y:S01]  /*5420*/  @!P0 IADD3 R10, R72, 0x18, RZ ;  /* 0x00000018480a8810 */ /* 0x000fe20007ffe0ff */
[----:B------:R-:W-:Y:S03]  /*5430*/  FFMA.FTZ R8, R8, c[0x0][0x23c], -R5 ;  /* 0x00008f0008087a23 */ /* 0x000fe60000010805 */
[-C--:B------:R-:W-:Y:S01]  /*5440*/  @!P0 ISETP.GE.AND P2, PT, R10, R7.reuse, PT ;  /* 0x000000070a00820c */ /* 0x080fe20003f46270 */
[----:B------:R1:W1:Y:S02]  /*5450*/  MUFU.EX2 R84, R8 ;  /* 0x0000000800547308 */ /* 0x0002640000000800 */
[----:B-1----:R-:W-:Y:S05]  /*5460*/  FFMA.FTZ R9, R15, UR6, R95 ;  /* 0x000000060f097c23 */ /* 0x002fea000801005f */
[----:B------:R-:W-:Y:S02]  /*5470*/  @!P0 FSEL R9, R9, -INF , !P1 ;  /* 0xff80000009098808 */ /* 0x000fe40004800000 */
[----:B------:R-:W-:Y:S02]  /*5480*/  @!P0 ISETP.GE.AND P1, PT, R11, R6, PT ;  /* 0x000000060b00820c */ /* 0x000fe40003f26270 */
[----:B------:R-:W-:Y:S01]  /*5490*/  @!P0 IADD3 R11, R72, 0x19, RZ ;  /* 0x00000019480b8810 */ /* 0x000fe20007ffe0ff */
[----:B------:R-:W-:Y:S01]  /*54a0*/  FFMA.FTZ R9, R9, c[0x0][0x23c], -R4 ;  /* 0x00008f0009097a23 */ /* 0x000fe20000010804 */
[----:B------:R-:W2:Y:S01]  /*54b0*/  LDL R72, [R1+0x94] ;  /* 0x0000940001487983 */ /* 0x000ea20000100800 */
[----:B------:R-:W-:Y:S02]  /*54c0*/  FFMA.FTZ R8, R14, UR6, R94 ;  /* 0x000000060e087c23 */ /* 0x000fe4000801005e */
[----:B------:R-:W-:Y:S03]  /*54d0*/  MUFU.EX2 R250, R9 ;  /* 0x0000000900fa7308 */ /* 0x000fe60000000800 */
[----:B------:R-:W-:Y:S02]  /*54e0*/  @!P0 FSEL R8, R8, -INF , !P1 ;  /* 0xff80000008088808 */ /* 0x000fe40004800000 */
[----:B------:R-:W-:Y:S03]  /*54f0*/  @!P0 ISETP.GE.AND P1, PT, R11, R7, PT ;  /* 0x000000070b00820c */ /* 0x000fe60003f26270 */
[----:B------:R-:W-:Y:S04]  /*5500*/  FFMA.FTZ R8, R8, c[0x0][0x23c], -R4 ;  /* 0x00008f0008087a23 */ /* 0x000fe80000010804 */
[----:B------:R1:W1:Y:S02]  /*5510*/  MUFU.EX2 R247, R8 ;  /* 0x0000000800f77308 */ /* 0x0002640000000800 */
[----:B-1----:R-:W-:Y:S01]  /*5520*/  F2FP.PACK_AB R8, R246, R248 ;  /* 0x000000f8f608723e */ /* 0x002fe200000000ff */
[----:B----4-:R-:W-:Y:S05]  /*5530*/  FFMA.FTZ R9, R13, UR6, R77 ;  /* 0x000000060d097c23 */ /* 0x010fea000801004d */
[----:B------:R-:W-:Y:S01]  /*5540*/  @!P0 FSEL R9, R9, -INF , !P2 ;  /* 0xff80000009098808 */ /* 0x000fe20005000000 */
[----:B---3--:R-:W-:Y:S04]  /*5550*/  FFMA.FTZ R7, R12, UR6, R76 ;  /* 0x000000060c077c23 */ /* 0x008fe8000801004c */
[--C-:B------:R-:W-:Y:S01]  /*5560*/  FFMA.FTZ R9, R9, c[0x0][0x23c], -R5.reuse ;  /* 0x00008f0009097a23 */ /* 0x100fe20000010805 */
[----:B------:R-:W-:Y:S03]  /*5570*/  @!P0 FSEL R7, R7, -INF , !P1 ;  /* 0xff80000007078808 */ /* 0x000fe60004800000 */
[----:B------:R-:W-:Y:S01]  /*5580*/  MUFU.EX2 R81, R9 ;  /* 0x0000000900517308 */ /* 0x000fe20000000800 */
[-C--:B------:R-:W-:Y:S01]  /*5590*/  @!P0 ISETP.GE.AND P1, PT, R10, R6.reuse, PT ;  /* 0x000000060a00820c */ /* 0x080fe20003f26270 */
[----:B------:R-:W-:Y:S02]  /*55a0*/  FFMA.FTZ R5, R7, c[0x0][0x23c], -R5 ;  /* 0x00008f0007057a23 */ /* 0x000fe40000010805 */
[----:B------:R-:W-:Y:S06]  /*55b0*/  FFMA.FTZ R7, R13, UR6, R93 ;  /* 0x000000060d077c23 */ /* 0x000fec000801005d */
[----:B------:R1:W3:Y:S01]  /*55c0*/  MUFU.EX2 R79, R5 ;  /* 0x00000005004f7308 */ /* 0x0002e20000000800 */
[----:B------:R-:W-:Y:S02]  /*55d0*/  @!P0 FSEL R7, R7, -INF , !P1 ;  /* 0xff80000007078808 */ /* 0x000fe40004800000 */
[----:B------:R-:W-:Y:S02]  /*55e0*/  @!P0 ISETP.GE.AND P1, PT, R11, R6, PT ;  /* 0x000000060b00820c */ /* 0x000fe40003f26270 */
[----:B------:R-:W-:Y:S01]  /*55f0*/  F2FP.PACK_AB R6, R86, R90 ;  /* 0x0000005a5606723e */ /* 0x000fe200000000ff */
[--C-:B------:R-:W-:Y:S04]  /*5600*/  FFMA.FTZ R7, R7, c[0x0][0x23c], -R4.reuse ;  /* 0x00008f0007077a23 */ /* 0x100fe80000010804 */
[----:B------:R4:W-:Y:S01]  /*5610*/  MUFU.EX2 R97, R7 ;  /* 0x0000000700617308 */ /* 0x0009e20000000800 */
[----:B------:R2:W-:Y:S01]  /*5620*/  STS [R103+0x14000], R6 ;  /* 0x0140000667007388 */ /* 0x0005e20000000800 */
[----:B-1----:R-:W-:Y:S05]  /*5630*/  FFMA.FTZ R5, R12, UR6, R91 ;  /* 0x000000060c057c23 */ /* 0x002fea000801005b */
[----:B------:R-:W-:Y:S02]  /*5640*/  @!P0 FSEL R5, R5, -INF , !P1 ;  /* 0xff80000005058808 */ /* 0x000fe40004800000 */
[----:B--2---:R-:W-:Y:S03]  /*5650*/  IADD3 R74, P0, R73, UR11, RZ ;  /* 0x0000000b494a7c10 */ /* 0x004fe6000ff1e0ff */
[----:B------:R-:W-:Y:S01]  /*5660*/  FFMA.FTZ R4, R5, c[0x0][0x23c], -R4 ;  /* 0x00008f0005047a23 */ /* 0x000fe20000010804 */
[----:B------:R-:W-:Y:S02]  /*5670*/  F2FP.PACK_AB R5, R249, R251 ;  /* 0x000000fbf905723e */ /* 0x000fe400000000ff */
[----:B----4-:R-:W-:Y:S01]  /*5680*/  F2FP.PACK_AB R7, R84, R87 ;  /* 0x000000575407723e */ /* 0x010fe200000000ff */
[----:B------:R1:W2:Y:S01]  /*5690*/  MUFU.EX2 R96, R4 ;  /* 0x0000000400607308 */ /* 0x0002a20000000800 */
[----:B------:R-:W-:Y:S01]  /*56a0*/  F2FP.PACK_AB R6, R247, R250 ;  /* 0x000000faf706723e */ /* 0x000fe200000000ff */
[----:B------:R3:W-:Y:S01]  /*56b0*/  STS [R103+0x14400], R5 ;  /* 0x0144000567007388 */ /* 0x0007e20000000800 */
[----:B-1----:R-:W-:Y:S02]  /*56c0*/  F2FP.PACK_AB R4, R83, R85 ;  /* 0x000000555304723e */ /* 0x002fe400000000ff */
[----:B------:R-:W-:Y:S02]  /*56d0*/  IADD3.X R75, R72, UR10, RZ, P0, !PT ;  /* 0x0000000a484b7c10 */ /* 0x000fe400087fe4ff */
[----:B---3--:R-:W-:Y:S01]  /*56e0*/  F2FP.PACK_AB R5, R79, R81 ;  /* 0x000000514f05723e */ /* 0x008fe200000000ff */
[----:B------:R2:W-:Y:S01]  /*56f0*/  STS [R102+0x14000], R4 ;  /* 0x0140000466007388 */ /* 0x0005e20000000800 */
[----:B------:R-:W-:Y:S04]  /*5700*/  PLOP3.LUT P0, PT, PT, PT, UP0, 0x80, 0x0 ;  /* 0x000000000000781c */ /* 0x000fe80003f0f008 */
[----:B------:R-:W-:Y:S05]  /*5710*/  STS [R102+0x14400], R8 ;  /* 0x0144000866007388 */ /* 0x000fea0000000800 */
[----:B------:R-:W-:Y:S05]  /*5720*/  STS [R101+0x14000], R7 ;  /* 0x0140000765007388 */ /* 0x000fea0000000800 */
[----:B------:R-:W-:Y:S05]  /*5730*/  STS [R101+0x14400], R6 ;  /* 0x0144000665007388 */ /* 0x000fea0000000800 */
[----:B------:R-:W-:Y:S01]  /*5740*/  STS [R100+0x14000], R5 ;  /* 0x0140000564007388 */ /* 0x000fe20000000800 */
[----:B--2---:R-:W-:Y:S04]  /*5750*/  F2FP.PACK_AB R4, R96, R97 ;  /* 0x000000616004723e */ /* 0x004fe800000000ff */
[----:B------:R-:W2:Y:S05]  /*5760*/  LDG.E R73, [R74.64] ;  /* 0x000000044a497981 */ /* 0x000eaa000c1e1900 */
[----:B------:R-:W-:Y:S05]  /*5770*/  STS [R100+0x14400], R4 ;  /* 0x0144000464007388 */ /* 0x000fea0000000800 */
[----:B------:R-:W1:Y:S05]  /*5780*/  LDSM.16.M88.4 R16, [R107+0x6000] ;  /* 0x006000006b10783b */ /* 0x000e6a0000000200 */
[----:B------:R-:W3:Y:S05]  /*5790*/  LDSM.16.M88.4 R68, [R106+0x6000] ;  /* 0x006000006a44783b */ /* 0x000eea0000000200 */
[----:B------:R-:W4:Y:S01]  /*57a0*/  LDG.E R72, [R74.64+0x20] ;  /* 0x000020044a487981 */ /* 0x000f22000c1e1900 */
[C---:B-1----:R-:W-:Y:S08]  /*57b0*/  HMMA.16816.F32 R4, R16.reuse, R148, RZ ;  /* 0x000000941004723c */ /* 0x042ff000000018ff */
[C---:B------:R-:W-:Y:S08]  /*57c0*/  HMMA.16816.F32 R8, R16.reuse, R150, RZ ;  /* 0x000000961008723c */ /* 0x040ff000000018ff */
[C---:B------:R-:W-:Y:S08]  /*57d0*/  HMMA.16816.F32 R12, R16.reuse, R152, RZ ;  /* 0x00000098100c723c */ /* 0x040ff000000018ff */
[----:B------:R-:W-:Y:S08]  /*57e0*/  HMMA.16816.F32 R16, R16, R154, RZ ;  /* 0x0000009a1010723c */ /* 0x000ff000000018ff */
[C---:B---3--:R-:W-:Y:S08]  /*57f0*/  HMMA.16816.F32 R4, R68.reuse, R156, R4 ;  /* 0x0000009c4404723c */ /* 0x048ff00000001804 */
        /* <DEDUP_REMOVED lines=33> */
[----:B------:R1:W3:Y:S05]  /*5a10*/  LDSM.16.M88.4 R68, [R107+0xa000] ;  /* 0x00a000006b44783b */ /* 0x0002ea0000000200 */
[----:B-1----:R1:W5:Y:S02]  /*5a20*/  LDL.LU R107, [R1+0xc8] ;  /* 0x0000c800016b7983 */ /* 0x0023640000300800 */
[C---:B---3--:R-:W-:Y:S08]  /*5a30*/  HMMA.16816.F32 R4, R68.reuse, R212, R4 ;  /* 0x000000d44404723c */ /* 0x048ff00000001804 */
[C---:B------:R-:W-:Y:S08]  /*5a40*/  HMMA.16816.F32 R8, R68.reuse, R214, R8 ;  /* 0x000000d64408723c */ /* 0x040ff00000001808 */
[C---:B------:R-:W-:Y:S08]  /*5a50*/  HMMA.16816.F32 R12, R68.reuse, R216, R12 ;  /* 0x000000d8440c723c */ /* 0x040ff0000000180c */
[----:B------:R-:W-:Y:S01]  /*5a60*/  HMMA.16816.F32 R16, R68, R218, R16 ;  /* 0x000000da4410723c */ /* 0x000fe20000001810 */
[----:B------:R3:W1:Y:S05]  /*5a70*/  LDSM.16.M88.4 R68, [R106+0xa000] ;  /* 0x00a000006a44783b */ /* 0x00066a0000000200 */
[----:B---3--:R3:W5:Y:S02]  /*5a80*/  LDL.LU R106, [R1+0xc4] ;  /* 0x0000c400016a7983 */ /* 0x0087640000300800 */
[C---:B-1----:R-:W-:Y:S08]  /*5a90*/  HMMA.16816.F32 R4, R68.reuse, R220, R4 ;  /* 0x000000dc4404723c */ /* 0x042ff00000001804 */
[C---:B------:R-:W-:Y:S08]  /*5aa0*/  HMMA.16816.F32 R8, R68.reuse, R222, R8 ;  /* 0x000000de4408723c */ /* 0x040ff00000001808 */
[C---:B------:R-:W-:Y:S08]  /*5ab0*/  HMMA.16816.F32 R12, R68.reuse, R224, R12 ;  /* 0x000000e0440c723c */ /* 0x040ff0000000180c */
[----:B------:R-:W-:Y:S01]  /*5ac0*/  HMMA.16816.F32 R16, R68, R226, R16 ;  /* 0x000000e24410723c */ /* 0x000fe20000001810 */
[----:B------:R1:W2:Y:S05]  /*5ad0*/  LDSM.16.M88.4 R68, [R105+0xa000] ;  /* 0x00a000006944783b */ /* 0x0002aa0000000200 */
[----:B-1----:R3:W5:Y:S02]  /*5ae0*/  LDL.LU R105, [R1+0xc0] ;  /* 0x0000c00001697983 */ /* 0x0027640000300800 */
[C---:B--2---:R-:W-:Y:S08]  /*5af0*/  HMMA.16816.F32 R4, R68.reuse, R228, R4 ;  /* 0x000000e44404723c */ /* 0x044ff00000001804 */
        /* <DEDUP_REMOVED lines=8> */
[----:B------:R-:W-:Y:S04]  /*5b80*/  HMMA.16816.F32 R16, R68, R242, R16 ;  /* 0x000000f24410723c */ /* 0x000fe80000001810 */
[C---:B------:R-:W-:Y:S02]  /*5b90*/  FADD.FTZ R4, -R73.reuse, R4 ;  /* 0x0000000449047221 */ /* 0x040fe40000010100 */
[C---:B------:R-:W-:Y:S02]  /*5ba0*/  FADD.FTZ R5, -R73.reuse, R5 ;  /* 0x0000000549057221 */ /* 0x040fe40000010100 */
[----:B------:R-:W-:Y:S04]  /*5bb0*/  FMUL.FTZ R68, R90, R4 ;  /* 0x000000045a447220 */ /* 0x000fe80000410000 */
[----:B------:R-:W-:Y:S02]  /*5bc0*/  FMUL.FTZ R69, R86, R5 ;  /* 0x0000000556457220 */ /* 0x000fe40000410000 */
[----:B------:R-:W-:Y:S02]  /*5bd0*/  FFMA.FTZ R5, -R88, R88, 1 ;  /* 0x3f80000058057423 */ /* 0x000fe40000010158 */
[----:B------:R-:W-:Y:S01]  /*5be0*/  FFMA.FTZ R4, -R92, R92, 1 ;  /* 0x3f8000005c047423 */ /* 0x000fe2000001015c */
[----:B------:R-:W-:Y:S01]  /*5bf0*/  MOV R92, c[0x0][0x22c] ;  /* 0x00008b00005c7a02 */ /* 0x000fe20000000f00 */
        /* <DEDUP_REMOVED lines=27> */
[----:B------:R-:W-:Y:S02]  /*5db0*/  FADD.FTZ R13, -R73, R13 ;  /* 0x0000000d490d7221 */ /* 0x000fe40000010100 */
[----:B------:R-:W-:Y:S02]  /*5dc0*/  FMUL.FTZ R12, R12, R68 ;  /* 0x000000440c0c7220 */ /* 0x000fe40000410000 */
[----:B------:R-:W-:Y:S02]  /*5dd0*/  FMUL.FTZ R5, R16, R69 ;  /* 0x0000004510057220 */ /* 0x000fe40000410000 */
[----:B----4-:R-:W-:Y:S02]  /*5de0*/  FADD.FTZ R4, -R72, R7 ;  /* 0x0000000748047221 */ /* 0x010fe40000010100 */
[----:B------:R-:W-:Y:S01]  /*5df0*/  FMUL.FTZ R73, R84, R13 ;  /* 0x0000000d54497220 */ /* 0x000fe20000410000 */
[----:B------:R-:W-:Y:S01]  /*5e00*/  F2FP.PACK_AB R7, R5, R12 ;  /* 0x0000000c0507723e */ /* 0x000fe200000000ff */
[----:B------:R-:W-:Y:S02]  /*5e10*/  FFMA.FTZ R13, -R89, R89, 1 ;  /* 0x3f800000590d7423 */ /* 0x000fe40000010159 */
[----:B------:R-:W-:Y:S02]  /*5e20*/  FFMA.FTZ R8, -R78, R78, 1 ;  /* 0x3f8000004e087423 */ /* 0x000fe4000001014e */
[----:B------:R-:W-:Y:S02]  /*5e30*/  FADD.FTZ R6, -R72, R6 ;  /* 0x0000000648067221 */ /* 0x000fe40000010100 */
[----:B------:R-:W-:Y:S02]  /*5e40*/  FMUL.FTZ R12, R249, R4 ;  /* 0x00000004f90c7220 */ /* 0x000fe40000410000 */
[----:B------:R-:W-:Y:S02]  /*5e50*/  FFMA.FTZ R4, -R245, R245, 1 ;  /* 0x3f800000f5047423 */ /* 0x000fe400000101f5 */
[----:B------:R-:W-:Y:S02]  /*5e60*/  FFMA.FTZ R5, -R244, R244, 1 ;  /* 0x3f800000f4057423 */ /* 0x000fe400000101f4 */
[----:B------:R-:W-:Y:S02]  /*5e70*/  FMUL.FTZ R8, R8, c[0x0][0x2ec] ;  /* 0x0000bb0008087a20 */ /* 0x000fe40000410000 */
[----:B------:R-:W-:Y:S02]  /*5e80*/  FMUL.FTZ R13, R13, c[0x0][0x2ec] ;  /* 0x0000bb000d0d7a20 */ /* 0x000fe40000410000 */
[----:B------:R-:W-:Y:S02]  /*5e90*/  FADD.FTZ R16, -R72, R10 ;  /* 0x0000000a48107221 */ /* 0x000fe40000010100 */
[----:B------:R-:W-:Y:S02]  /*5ea0*/  FMUL.FTZ R6, R251, R6 ;  /* 0x00000006fb067220 */ /* 0x000fe40000410000 */
[----:B------:R-:W-:Y:S02]  /*5eb0*/  FMUL.FTZ R10, R4, c[0x0][0x2ec] ;  /* 0x0000bb00040a7a20 */ /* 0x000fe40000410000 */
[----:B------:R-:W-:Y:S02]  /*5ec0*/  FMUL.FTZ R4, R5, c[0x0][0x2ec] ;  /* 0x0000bb0005047a20 */ /* 0x000fe40000410000 */
[----:B------:R-:W-:Y:S02]  /*5ed0*/  FMUL.FTZ R8, R8, R73 ;  /* 0x0000004908087220 */ /* 0x000fe40000410000 */
[----:B------:R-:W-:Y:S02]  /*5ee0*/  FMUL.FTZ R13, R13, R17 ;  /* 0x000000110d0d7220 */ /* 0x000fe40000410000 */
[----:B------:R-:W-:Y:S02]  /*5ef0*/  FMUL.FTZ R10, R10, R6 ;  /* 0x000000060a0a7220 */ /* 0x000fe40000410000 */
[----:B------:R-:W-:Y:S01]  /*5f00*/  FMUL.FTZ R4, R4, R12 ;  /* 0x0000000c04047220 */ /* 0x000fe20000410000 */
[----:B------:R-:W-:Y:S01]  /*5f10*/  F2FP.PACK_AB R8, R8, R13 ;  /* 0x0000000d0808723e */ /* 0x000fe200000000ff */
[----:B------:R-:W-:Y:S02]  /*5f20*/  FADD.FTZ R13, -R72, R11 ;  /* 0x0000000b480d7221 */ /* 0x000fe40000010100 */
[----:B------:R-:W-:Y:S01]  /*5f30*/  FFMA.FTZ R5, -R99, R99, 1 ;  /* 0x3f80000063057423 */ /* 0x000fe20000010163 */
[----:B------:R-:W-:Y:S01]  /*5f40*/  F2FP.PACK_AB R4, R4, R10 ;  /* 0x0000000a0404723e */ /* 0x000fe200000000ff */
[----:B------:R-:W-:Y:S02]  /*5f50*/  FFMA.FTZ R6, -R98, R98, 1 ;  /* 0x3f80000062067423 */ /* 0x000fe40000010162 */
[----:B------:R-:W-:Y:S02]  /*5f60*/  FMUL.FTZ R11, R248, R16 ;  /* 0x00000010f80b7220 */ /* 0x000fe40000410000 */
[----:B------:R-:W-:Y:S01]  /*5f70*/  FMUL.FTZ R13, R246, R13 ;  /* 0x0000000df60d7220 */ /* 0x000fe20000410000 */
[----:B------:R1:W-:Y:S01]  /*5f80*/  STS [R103+0x12400], R4 ;  /* 0x0124000467007388 */ /* 0x0003e20000000800 */
[----:B------:R-:W-:Y:S02]  /*5f90*/  FMUL.FTZ R5, R5, c[0x0][0x2ec] ;  /* 0x0000bb0005057a20 */ /* 0x000fe40000410000 */
[----:B------:R-:W-:Y:S02]  /*5fa0*/  FMUL.FTZ R6, R6, c[0x0][0x2ec] ;  /* 0x0000bb0006067a20 */ /* 0x000fe40000410000 */
[----:B------:R-:W-:Y:S01]  /*5fb0*/  FMUL.FTZ R5, R5, R11 ;  /* 0x0000000b05057220 */ /* 0x000fe20000410000 */
[----:B------:R-:W-:Y:S01]  /*5fc0*/  STS [R102+0x12000], R9 ;  /* 0x0120000966007388 */ /* 0x000fe20000000800 */
[----:B------:R-:W-:Y:S02]  /*5fd0*/  FMUL.FTZ R6, R6, R13 ;  /* 0x0000000d06067220 */ /* 0x000fe40000410000 */
[C---:B------:R-:W-:Y:S02]  /*5fe0*/  FADD.FTZ R14, -R72.reuse, R14 ;  /* 0x0000000e480e7221 */ /* 0x040fe40000010100 */
[----:B------:R-:W-:Y:S01]  /*5ff0*/  FADD.FTZ R15, -R72, R15 ;  /* 0x0000000f480f7221 */ /* 0x000fe20000010100 */
[----:B------:R-:W-:Y:S01]  /*6000*/  F2FP.PACK_AB R6, R6, R5 ;  /* 0x000000050606723e */ /* 0x000fe200000000ff */
[----:B------:R-:W-:Y:S02]  /*6010*/  FFMA.FTZ R11, -R95, R95, 1 ;  /* 0x3f8000005f0b7423 */ /* 0x000fe4000001015f */
[----:B------:R-:W-:Y:S02]  /*6020*/  FFMA.FTZ R10, -R94, R94, 1 ;  /* 0x3f8000005e0a7423 */ /* 0x000fe4000001015e */
[----:B------:R-:W-:Y:S01]  /*6030*/  FMUL.FTZ R16, R250, R14 ;  /* 0x0000000efa107220 */ /* 0x000fe20000410000 */
[----:B------:R2:W-:Y:S01]  /*6040*/  STS [R102+0x12400], R6 ;  /* 0x0124000666007388 */ /* 0x0005e20000000800 */
[----:B------:R-:W-:Y:S02]  /*6050*/  FMUL.FTZ R17, R247, R15 ;  /* 0x0000000ff7117220 */ /* 0x000fe40000410000 */
[----:B------:R-:W-:Y:S02]  /*6060*/  FMUL.FTZ R11, R11, c[0x0][0x2ec] ;  /* 0x0000bb000b0b7a20 */ /* 0x000fe40000410000 */
[----:B------:R-:W-:Y:S01]  /*6070*/  FMUL.FTZ R10, R10, c[0x0][0x2ec] ;  /* 0x0000bb000a0a7a20 */ /* 0x000fe20000410000 */
[----:B------:R-:W-:Y:S01]  /*6080*/  STS [R101+0x12000], R8 ;  /* 0x0120000865007388 */ /* 0x000fe20000000800 */
[----:B------:R-:W-:Y:S02]  /*6090*/  FMUL.FTZ R11, R11, R16 ;  /* 0x000000100b0b7220 */ /* 0x000fe40000410000 */
[----:B------:R-:W-:Y:S02]  /*60a0*/  FMUL.FTZ R10, R10, R17 ;  /* 0x000000110a0a7220 */ /* 0x000fe40000410000 */
[C---:B------:R-:W-:Y:S01]  /*60b0*/  FADD.FTZ R18, -R72.reuse, R18 ;  /* 0x0000001248127221 */ /* 0x040fe20000010100 */
[----:B-1----:R3:W5:Y:S01]  /*60c0*/  LDL.LU R103, [R1+0xb8] ;  /* 0x0000b80001677983 */ /* 0x0027620000300800 */
[----:B------:R-:W-:Y:S01]  /*60d0*/  FADD.FTZ R19, -R72, R19 ;  /* 0x0000001348137221 */ /* 0x000fe20000010100 */
[----:B------:R-:W-:Y:S01]  /*60e0*/  F2FP.PACK_AB R5, R10, R11 ;  /* 0x0000000b0a05723e */ /* 0x000fe200000000ff */
[----:B------:R-:W-:Y:S02]  /*60f0*/  FFMA.FTZ R12, -R91, R91, 1 ;  /* 0x3f8000005b0c7423 */ /* 0x000fe4000001015b */
[----:B------:R-:W-:Y:S02]  /*6100*/  FFMA.FTZ R13, -R93, R93, 1 ;  /* 0x3f8000005d0d7423 */ /* 0x000fe4000001015d */
[----:B------:R-:W-:Y:S01]  /*6110*/  FMUL.FTZ R14, R97, R18 ;  /* 0x00000012610e7220 */ /* 0x000fe20000410000 */
[----:B------:R-:W-:Y:S01]  /*6120*/  STS [R101+0x12400], R5 ;  /* 0x0124000565007388 */ /* 0x000fe20000000800 */
[----:B------:R-:W-:Y:S02]  /*6130*/  FMUL.FTZ R15, R96, R19 ;  /* 0x00000013600f7220 */ /* 0x000fe40000410000 */
[----:B------:R-:W-:Y:S02]  /*6140*/  FMUL.FTZ R13, R13, c[0x0][0x2ec] ;  /* 0x0000bb000d0d7a20 */ /* 0x000fe40000410000 */
[----:B------:R-:W-:Y:S01]  /*6150*/  FMUL.FTZ R12, R12, c[0x0][0x2ec] ;  /* 0x0000bb000c0c7a20 */ /* 0x000fe20000410000 */
[----:B------:R-:W-:Y:S01]  /*6160*/  STS [R100+0x12000], R7 ;  /* 0x0120000764007388 */ /* 0x000fe20000000800 */
[----:B------:R-:W-:Y:S02]  /*6170*/  FMUL.FTZ R13, R13, R14 ;  /* 0x0000000e0d0d7220 */ /* 0x000fe40000410000 */
[----:B------:R-:W-:Y:S02]  /*6180*/  FMUL.FTZ R12, R12, R15 ;  /* 0x0000000f0c0c7220 */ /* 0x000fe40000410000 */
[----:B--2---:R3:W5:Y:S01]  /*6190*/  LDL.LU R102, [R1+0xb4] ;  /* 0x0000b40001667983 */ /* 0x0047620000300800 */
[----:B------:R-:W-:Y:S02]  /*61a0*/  IMAD R92, R92, c[0x0][0x1c0], RZ ;  /* 0x000070005c5c7a24 */ /* 0x000fe400078e02ff */
[----:B------:R-:W-:Y:S03]  /*61b0*/  F2FP.PACK_AB R4, R12, R13 ;  /* 0x0000000d0c04723e */ /* 0x000fe600000000ff */
[----:B------:R-:W-:Y:S02]  /*61c0*/  LEA R92, -R92, RZ, 0x6 ;  /* 0x000000ff5c5c7211 */ /* 0x000fe400078e31ff */
[----:B------:R-:W-:Y:S05]  /*61d0*/  STS [R100+0x12400], R4 ;  /* 0x0124000464007388 */ /* 0x000fea0000000800 */
[----:B------:R-:W-:Y:S06]  /*61e0*/  BAR.SYNC.DEFER_BLOCKING 0x0 ;  /* 0x0000000000007b1d */ /* 0x000fec0000010000 */
[----:B------:R-:W-:Y:S05]  /*61f0*/  LDSM.16.MT88.4 R4, [R3+0x14000] ;  /* 0x014000000304783b */ /* 0x000fea0000004200 */
[----:B------:R-:W1:Y:S05]  /*6200*/  LDSM.16.MT88.4 R8, [R0+0x6000] ;  /* 0x006000000008783b */ /* 0x000e6a0000004200 */
[----:B------:R-:W2:Y:S05]  /*6210*/  LDSM.16.MT88.4 R12, [R2+0x14000] ;  /* 0x01400000020c783b */ /* 0x000eaa0000004200 */
[----:B------:R-:W4:Y:S05]  /*6220*/  LDSM.16.MT88.4 R16, [R0+0x8000] ;  /* 0x008000000010783b */ /* 0x000f2a0000004200 */
[----:B------:R-:W3:Y:S05]  /*6230*/  LDSM.16.MT88.4 R68, [R0+0xa000] ;  /* 0x00a000000044783b */ /* 0x000eea0000004200 */
[----:B------:R-:W-:Y:S05]  /*6240*/  LDSM.16.MT88.4 R72, [R3+0x14800] ;  /* 0x014800000348783b */ /* 0x000fea0000004200 */
[----:B------:R-:W3:Y:S05]  /*6250*/  LDSM.16.MT88.4 R76, [R0+0x6800] ;  /* 0x00680000004c783b */ /* 0x000eea0000004200 */
[----:B------:R-:W3:Y:S05]  /*6260*/  LDSM.16.MT88.4 R80, [R2+0x14800] ;  /* 0x014800000250783b */ /* 0x000eea0000004200 */
[----:B------:R-:W3:Y:S01]  /*6270*/  LDSM.16.MT88.4 R84, [R0+0x8800] ;  /* 0x008800000054783b */ /* 0x000ee20000004200 */
[-C--:B-1----:R-:W-:Y:S04]  /*6280*/  HMMA.16816.F32 R20, R4, R8.reuse, R20 ;  /* 0x000000080414723c */ /* 0x082fe80000001814 */
[----:B------:R-:W-:Y:S05]  /*6290*/  LDSM.16.MT88.4 R88, [R2+0x15800] ;  /* 0x015800000258783b */ /* 0x000fea0000004200 */
[----:B------:R1:W5:Y:S01]  /*62a0*/  LDL.LU R101, [R1+0xb0] ;  /* 0x0000b00001657983 */ /* 0x0003620000300800 */
[C---:B--2---:R-:W-:Y:S04]  /*62b0*/  HMMA.16816.F32 R24, R12.reuse, R8, R24 ;  /* 0x000000080c18723c */ /* 0x044fe80000001818 */
[----:B------:R1:W5:Y:S04]  /*62c0*/  LDL.LU R100, [R1+0xa8] ;  /* 0x0000a80001647983 */ /* 0x0003680000300800 */
[-C--:B------:R-:W-:Y:S01]  /*62d0*/  HMMA.16816.F32 R28, R12, R10.reuse, R28 ;  /* 0x0000000a0c1c723c */ /* 0x080fe2000000181c */
[----:B------:R-:W2:Y:S07]  /*62e0*/  LDL.LU.64 R94, [R1+0x30] ;  /* 0x00003000015e7983 */ /* 0x000eae0000300a00 */
[C---:B------:R-:W-:Y:S01]  /*62f0*/  HMMA.16816.F32 R32, R4.reuse, R10, R32 ;  /* 0x0000000a0420723c */ /* 0x040fe20000001820 */
[----:B------:R-:W1:Y:S07]  /*6300*/  LDSM.16.MT88.4 R8, [R0+0xa800] ;  /* 0x00a800000008783b */ /* 0x000e6e0000004200 */
[-C--:B----4-:R-:W-:Y:S08]  /*6310*/  HMMA.16816.F32 R36, R4, R16.reuse, R36 ;  /* 0x000000100424723c */ /* 0x090ff00000001824 */
[C---:B------:R-:W-:Y:S08]  /*6320*/  HMMA.16816.F32 R40, R12.reuse, R16, R40 ;  /* 0x000000100c28723c */ /* 0x040ff00000001828 */
[-C--:B------:R-:W-:Y:S08]  /*6330*/  HMMA.16816.F32 R44, R12, R18.reuse, R44 ;  /* 0x000000120c2c723c */ /* 0x080ff0000000182c */
[C---:B------:R-:W-:Y:S01]  /*6340*/  HMMA.16816.F32 R48, R4.reuse, R18, R48 ;  /* 0x000000120430723c */ /* 0x040fe20000001830 */
[----:B------:R-:W-:Y:S07]  /*6350*/  LDSM.16.MT88.4 R16, [R2+0x15000] ;  /* 0x015000000210783b */ /* 0x000fee0000004200 */
[-C--:B---3--:R-:W-:Y:S08]  /*6360*/  HMMA.16816.F32 R52, R4, R68.reuse, R52 ;  /* 0x000000440434723c */ /* 0x088ff00000001834 */
[C---:B------:R-:W-:Y:S08]  /*6370*/  HMMA.16816.F32 R56, R12.reuse, R68, R56 ;  /* 0x000000440c38723c */ /* 0x040ff00000001838 */
[-C--:B------:R-:W-:Y:S01]  /*6380*/  HMMA.16816.F32 R60, R12, R70.reuse, R60 ;  /* 0x000000460c3c723c */ /* 0x080fe2000000183c */
[----:B------:R-:W-:Y:S07]  /*6390*/  LDSM.16.MT88.4 R12, [R0+0x7000] ;  /* 0x00700000000c783b */ /* 0x000fee0000004200 */
[----:B------:R-:W-:Y:S01]  /*63a0*/  HMMA.16816.F32 R64, R4, R70, R64 ;  /* 0x000000460440723c */ /* 0x000fe20000001840 */
[----:B------:R-:W3:Y:S05]  /*63b0*/  LDSM.16.MT88.4 R4, [R3+0x15000] ;  /* 0x015000000304783b */ /* 0x000eea0000004200 */
[----:B------:R-:W4:Y:S02]  /*63c0*/  LDSM.16.MT88.4 R68, [R0+0x9000] ;  /* 0x009000000044783b */ /* 0x000f240000004200 */
[-C--:B------:R-:W-:Y:S08]  /*63d0*/  HMMA.16816.F32 R20, R72, R76.reuse, R20 ;  /* 0x0000004c4814723c */ /* 0x080ff00000001814 */
[C---:B------:R-:W-:Y:S08]  /*63e0*/  HMMA.16816.F32 R24, R80.reuse, R76, R24 ;  /* 0x0000004c5018723c */ /* 0x040ff00000001818 */
        /* <DEDUP_REMOVED lines=13> */
[----:B------:R-:W1:Y:S05]  /*64c0*/  LDSM.16.MT88.4 R8, [R0+0x9800] ;  /* 0x009800000008783b */ /* 0x000e6a0000004200 */
[----:B------:R-:W1:Y:S02]  /*64d0*/  LDSM.16.MT88.4 R72, [R0+0xb800] ;  /* 0x00b800000048783b */ /* 0x000e640000004200 */
[-C--:B---3--:R-:W-:Y:S03]  /*64e0*/  HMMA.16816.F32 R20, R4, R12.reuse, R20 ;  /* 0x0000000c0414723c */ /* 0x088fe60000001814 */
[----:B------:R-:W-:Y:S05]  /*64f0*/  BAR.SYNC.DEFER_BLOCKING 0x0 ;  /* 0x0000000000007b1d */ /* 0x000fea0000010000 */
[C---:B------:R-:W-:Y:S08]  /*6500*/  HMMA.16816.F32 R24, R16.reuse, R12, R24 ;  /* 0x0000000c1018723c */ /* 0x040ff00000001818 */
[-C--:B------:R-:W-:Y:S08]  /*6510*/  HMMA.16816.F32 R28, R16, R14.reuse, R28 ;  /* 0x0000000e101c723c */ /* 0x080ff0000000181c */
[C---:B------:R-:W-:Y:S08]  /*6520*/  HMMA.16816.F32 R32, R4.reuse, R14, R32 ;  /* 0x0000000e0420723c */ /* 0x040ff00000001820 */
[-C--:B----4-:R-:W-:Y:S08]  /*6530*/  HMMA.16816.F32 R36, R4, R68.reuse, R36 ;  /* 0x000000440424723c */ /* 0x090ff00000001824 */
[C---:B------:R-:W-:Y:S08]  /*6540*/  HMMA.16816.F32 R40, R16.reuse, R68, R40 ;  /* 0x000000441028723c */ /* 0x040ff00000001828 */
[-C--:B------:R-:W-:Y:S08]  /*6550*/  HMMA.16816.F32 R44, R16, R70.reuse, R44 ;  /* 0x00000046102c723c */ /* 0x080ff0000000182c */
[C---:B------:R-:W-:Y:S08]  /*6560*/  HMMA.16816.F32 R48, R4.reuse, R70, R48 ;  /* 0x000000460430723c */ /* 0x040ff00000001830 */
[-C--:B------:R-:W-:Y:S08]  /*6570*/  HMMA.16816.F32 R52, R4, R76.reuse, R52 ;  /* 0x0000004c0434723c */ /* 0x080ff00000001834 */
[C---:B------:R-:W-:Y:S08]  /*6580*/  HMMA.16816.F32 R56, R16.reuse, R76, R56 ;  /* 0x0000004c1038723c */ /* 0x040ff00000001838 */
[-C--:B------:R-:W-:Y:S08]  /*6590*/  HMMA.16816.F32 R60, R16, R78.reuse, R60 ;  /* 0x0000004e103c723c */ /* 0x080ff0000000183c */
[----:B------:R-:W-:Y:S08]  /*65a0*/  HMMA.16816.F32 R64, R4, R78, R64 ;  /* 0x0000004e0440723c */ /* 0x000ff00000001840 */
[-C--:B-1----:R-:W-:Y:S08]  /*65b0*/  HMMA.16816.F32 R20, R80, R84.reuse, R20 ;  /* 0x000000545014723c */ /* 0x082ff00000001814 */
[C---:B------:R-:W-:Y:S08]  /*65c0*/  HMMA.16816.F32 R24, R88.reuse, R84, R24 ;  /* 0x000000545818723c */ /* 0x040ff00000001818 */
[-C--:B------:R-:W-:Y:S08]  /*65d0*/  HMMA.16816.F32 R28, R88, R86.reuse, R28 ;  /* 0x00000056581c723c */ /* 0x080ff0000000181c */
[C---:B------:R-:W-:Y:S04]  /*65e0*/  HMMA.16816.F32 R32, R80.reuse, R86, R32 ;  /* 0x000000565020723c */ /* 0x040fe80000001820 */
[C---:B--2---:R-:W-:Y:S04]  /*65f0*/  LEA R5, P1, R92.reuse, R94, 0x2 ;  /* 0x0000005e5c057211 */ /* 0x044fe800078210ff */
[-C--:B------:R-:W-:Y:S04]  /*6600*/  HMMA.16816.F32 R36, R80, R8.reuse, R36 ;  /* 0x000000085024723c */ /* 0x080fe80000001824 */
[----:B------:R-:W-:Y:S04]  /*6610*/  LEA.HI.X.SX32 R4, R92, R95, 0x2, P1 ;  /* 0x0000005f5c047211 */ /* 0x000fe800008f16ff */
        /* <DEDUP_REMOVED lines=10> */
[----:B------:R-:W-:Y:S01]  /*66c0*/  HMMA.16816.F32 R64, R80, R74, R64 ;  /* 0x0000004a5040723c */ /* 0x000fe20000001840 */
[----:B------:R-:W-:-:S07]  /*66d0*/  @!P0 BRA `(.L_x_483) ;  /* 0x0000036000008947 */ /* 0x000fce0003800000 */
        /* <DEDUP_REMOVED lines=54> */
.L_x_483:
        /* <DEDUP_REMOVED lines=418> */
.L_x_484:
        /* <DEDUP_REMOVED lines=172> */
.L_x_486:
        /* <DEDUP_REMOVED lines=18> */
.L_x_487:
        /* <DEDUP_REMOVED lines=55> */
.L_x_489:
[----:B------:R-:W-:Y:S05]  /*93b0*/  BSYNC B0 ;  /* 0x0000000000007941 */ /* 0x000fea0003800000 */
.L_x_488:
        /* <DEDUP_REMOVED lines=19> */
.L_x_491:
[----:B------:R-:W-:Y:S05]  /*94f0*/  BSYNC B0 ;  /* 0x0000000000007941 */ /* 0x000fea0003800000 */
.L_x_490:
        /* <DEDUP_REMOVED lines=29> */
.L_x_493:
[----:B------:R-:W-:Y:S05]  /*96d0*/  BSYNC B0 ;  /* 0x0000000000007941 */ /* 0x000fea0003800000 */
.L_x_492:
        /* <DEDUP_REMOVED lines=16> */
.L_x_466:
[----:B------:R-:W-:Y:S05]  /*97e0*/  BSYNC B1 ;  /* 0x0000000000017941 */ /* 0x000fea0003800000 */
.L_x_452:
        /* <DEDUP_REMOVED lines=11> */
.L_x_494:
[----:B------:R-:W-:Y:S05]  /*98a0*/  EXIT ;  /* 0x000000000000794d */ /* 0x000fea0003800000 */
.L_x_496:
        /* <DEDUP_REMOVED lines=13> */
.L_x_810:


//--------------------- .text._ZN5flash25flash_bwd_dot_do_o_kernelILb0E23Flash_bwd_kernel_traitsILi192ELi64ELi64ELi8ELi4ELi2ELi2ELb1ELb1EN7cutlass6half_tE19Flash_kernel_traitsILi192ELi64ELi64ELi8ES3_EEEEvNS_16Flash_bwd_paramsE --------------------------
	.section	.text._ZN5flash25flash_bwd_dot_do_o_kernelILb0E23Flash_bwd_kernel_traitsILi192ELi64ELi64ELi8ELi4ELi2ELi2ELb1ELb1EN7cutlass6half_tE19Flash_kernel_traitsILi192ELi64ELi64ELi8ES3_EEEEvNS_16Flash_bwd_paramsE,"ax",@progbits
	.sectioninfo	@"SHI_REGISTERS=62"
	.align	128
        .global         _ZN5flash25flash_bwd_dot_do_o_kernelILb0E23Flash_bwd_kernel_traitsILi192ELi64ELi64ELi8ELi4ELi2ELi2ELb1ELb1EN7cutlass6half_tE19Flash_kernel_traitsILi192ELi64ELi64ELi8ES3_EEEEvNS_16Flash_bwd_paramsE
        .type           _ZN5flash25flash_bwd_dot_do_o_kernelILb0E23Flash_bwd_kernel_traitsILi192ELi64ELi64ELi8ELi4ELi2ELi2ELb1ELb1EN7cutlass6half_tE19Flash_kernel_traitsILi192ELi64ELi64ELi8ES3_EEEEvNS_16Flash_bwd_paramsE,@function
        .size           _ZN5flash25flash_bwd_dot_do_o_kernelILb0E23Flash_bwd_kernel_traitsILi192ELi64ELi64ELi8ELi4ELi2ELi2ELb1ELb1EN7cutlass6half_tE19Flash_kernel_traitsILi192ELi64ELi64ELi8ES3_EEEEvNS_16Flash_bwd_paramsE,(.L_x_811 - _ZN5flash25flash_bwd_dot_do_o_kernelILb0E23Flash_bwd_kernel_traitsILi192ELi64ELi64ELi8ELi4ELi2ELi2ELb1ELb1EN7cutlass6half_tE19Flash_kernel_traitsILi192ELi64ELi64ELi8ES3_EEEEvNS_16Flash_bwd_paramsE)
        .other          _ZN5flash25flash_bwd_dot_do_o_kernelILb0E23Flash_bwd_kernel_traitsILi192ELi64ELi64ELi8ELi4ELi2ELi2ELb1ELb1EN7cutlass6half_tE19Flash_kernel_traitsILi192ELi64ELi64ELi8ES3_EEEEvNS_16Flash_bwd_paramsE,@"STO_CUDA_ENTRY STV_DEFAULT"
_ZN5flash25flash_bwd_dot_do_o_kernelILb0E23Flash_bwd_kernel_traitsILi192ELi64ELi64ELi8ELi4ELi2ELi2ELb1ELb1EN7cutlass6half_tE19Flash_kernel_traitsILi192ELi64ELi64ELi8ES3_EEEEvNS_16Flash_bwd_paramsE:
.text._ZN5flash25flash_bwd_dot_do_o_kernelILb0E23Flash_bwd_kernel_traitsILi192ELi64ELi64ELi8ELi4ELi2ELi2ELb1ELb1EN7cutlass6half_tE19Flash_kernel_traitsILi192ELi64ELi64ELi8ES3_EEEEvNS_16Flash_bwd_paramsE:
        /* <DEDUP_REMOVED lines=17> */
[----:B------:R-:W0:Y:S01]  /*0110*/  S2R R13, SR_CTAID.Z ;  /* 0x00000000000d7919 */ /* 0x000e220000002700 */
[----:B------:R-:W-:Y:S02]  /*0120*/  ULDC.U8 UR6, c[0x0][0x328] ;  /* 0x0000ca0000067ab9 */ /* 0x000fe40000000000 */
[----:B------:R-:W-:Y:S01]  /*0130*/  ISETP.NE.AND P0, PT, RZ, UR6, PT ;  /* 0x00000006ff007c0c */ /* 0x000fe2000bf05270 */
[----:B------:R-:W1:Y:S08]  /*0140*/  S2R R6, SR_TID.X ;  /* 0x0000000000067919 */ /* 0x000e700000002100 */
[----:B------:R-:W-:Y:S01]  /*0150*/  @P1 IMAD.WIDE.U32 R2, R9, c[0x0][0x370], RZ ;  /* 0x0000dc0009021a25 */ /* 0x000fe200078e00ff */
[----:B------:R-:W-:-:S02]  /*0160*/  @!P1 SHF.R.S32.HI R4, RZ, 0x1f, R8 ;  /* 0x0000001fff049819 */ /* 0x000fc40000011408 */
[----:B------:R-:W-:Y:S01]  /*0170*/  @!P1 SHF.R.S32.HI R21, RZ, 0x1f, R8 ;  /* 0x0000001fff159819 */ /* 0x000fe20000011408 */
[C---:B------:R-:W-:Y:S01]  /*0180*/  @P1 IMAD R17, R9.reuse, c[0x0][0x374], R3 ;  /* 0x0000dd0009111a24 */ /* 0x040fe200078e0203 */
[----:B------:R-:W-:Y:S01]  /*0190*/  @P1 MOV R33, R2 ;  /* 0x0000000200211202 */ /* 0x000fe20000000f00 */
[----:B------:R-:W-:-:S04]  /*01a0*/  @P1 IMAD.WIDE.U32 R2, R9, c[0x0][0x1e8], RZ ;  /* 0x00007a0009021a25 */ /* 0x000fc800078e00ff */
[----:B------:R-:W-:Y:S02]  /*01b0*/  @!P1 IMAD R5, R4, c[0x0][0x368], RZ ;  /* 0x0000da0004059a24 */ /* 0x000fe400078e02ff */
[----:B------:R-:W-:Y:S02]  /*01c0*/  @!P1 IMAD R21, R21, c[0x0][0x1e0], RZ ;  /* 0x0000780015159a24 */ /* 0x000fe400078e02ff */
[----:B------:R-:W-:Y:S02]  /*01d0*/  @P1 IMAD R15, R9, c[0x0][0x1ec], R3 ;  /* 0x00007b00090f1a24 */ /* 0x000fe400078e0203 */
[----:B------:R-:W-:Y:S02]  /*01e0*/  @P1 IMAD.MOV.U32 R11, RZ, RZ, R2 ;  /* 0x000000ffff0b1224 */ /* 0x000fe400078e0002 */
[C---:B------:R-:W-:Y:S02]  /*01f0*/  @!P1 IMAD R19, R8.reuse, c[0x0][0x36c], R5 ;  /* 0x0000db0008139a24 */ /* 0x040fe400078e0205 */
[----:B------:R-:W-:-:S04]  /*0200*/  @!P1 IMAD.WIDE.U32 R2, R8, c[0x0][0x368], RZ ;  /* 0x0000da0008029a25 */ /* 0x000fc800078e00ff */
[----:B------:R-:W-:Y:S01]  /*0210*/  @!P1 IMAD.WIDE.U32 R4, R8, c[0x0][0x1e0], RZ ;  /* 0x0000780008049a25 */ /* 0x000fe200078e00ff */
[----:B------:R-:W-:Y:S02]  /*0220*/  @!P1 MOV R33, R2 ;  /* 0x0000000200219202 */ /* 0x000fe40000000f00 */
[----:B------:R-:W-:Y:S01]  /*0230*/  @!P1 IADD3 R17, R3, R19, RZ ;  /* 0x0000001303119210 */ /* 0x000fe20007ffe0ff */
[----:B------:R-:W-:Y:S01]  /*0240*/  @!P1 IMAD R21, R8, c[0x0][0x1e4], R21 ;  /* 0x0000790008159a24 */ /* 0x000fe200078e0215 */
[----:B------:R-:W-:-:S04]  /*0250*/  @!P1 MOV R11, R4 ;  /* 0x00000004000b9202 */ /* 0x000fc80000000f00 */
[----:B------:R-:W-:Y:S01]  /*0260*/  @!P1 IADD3 R15, R5, R21, RZ ;  /* 0x00000015050f9210 */ /* 0x000fe20007ffe0ff */
[----:B------:R-:W-:Y:S05]  /*0270*/  @!P0 BRA `(.L_x_497) ;  /* 0x0000007000008947 */ /* 0x000fea0003800000 */
[----:B01----:R-:W-:Y:S01]  /*0280*/  HFMA2.MMA R2, -RZ, RZ, 0, 7.62939453125e-06 ;  /* 0x00000080ff027435 */ /* 0x003fe200000001ff */
[----:B------:R-:W-:Y:S01]  /*0290*/  MOV R5, c[0x0][0x210] ;  /* 0x0000840000057a02 */ /* 0x000fe20000000f00 */
[----:B------:R-:W-:-:S04]  /*02a0*/  @!P1 IMAD R9, R8, c[0x0][0x224], RZ ;  /* 0x0000890008099a24 */ /* 0x000fc800078e02ff */
[----:B------:R-:W-:-:S04]  /*02b0*/  IMAD R3, R8, 0x80, R9 ;  /* 0x0000008008037824 */ /* 0x000fc800078e0209 */
[----:B------:R-:W-:-:S04]  /*02c0*/  IMAD R2, R2, R5, c[0x0][0x234] ;  /* 0x00008d0002027624 */ /* 0x000fc800078e0205 */
[----:B------:R-:W-:Y:S01]  /*02d0*/  IMAD R2, R2, R13, R3 ;  /* 0x0000000d02027224 */ /* 0x000fe200078e0203 */
[----:B------:R-:W-:Y:S05]  /*02e0*/  BRA `(.L_x_498) ;  /* 0x0000002000007947 */ /* 0x000fea0003800000 */
.L_x_497:
[----:B01----:R-:W-:-:S04]  /*02f0*/  IMAD R2, R8, c[0x0][0x1c0], R13 ;  /* 0x0000700008027a24 */ /* 0x003fc800078e020d */
[----:B------:R-:W-:-:S03]  /*0300*/  IMAD R2, R2, c[0x0][0x224], RZ ;  /* 0x0000890002027a24 */ /* 0x000fc600078e02ff */
.L_x_498:
[----:B------:R-:W-:Y:S01]  /*0310*/  SHF.R.S32.HI R3, RZ, 0x1f, R6 ;  /* 0x0000001fff037819 */ /* 0x000fe20000011406 */
[----:B------:R-:W-:Y:S01]  /*0320*/  BSSY B0, `(.L_x_499) ;  /* 0x0000038000007945 */ /* 0x000fe20003800000 */
[----:B------:R-:W-:Y:S01]  /*0330*/  IADD3 R5, R7, R2, RZ ;  /* 0x0000000207057210 */ /* 0x000fe20007ffe0ff */
[----:B------:R-:W-:Y:S01]  /*0340*/  CS2R R30, SRZ ;  /* 0x00000000001e7805 */ /* 0x000fe2000001ff00 */
[-C--:B------:R-:W-:Y:S01]  /*0350*/  LEA.HI R4, R3, R6.reuse, RZ, 0x3 ;  /* 0x0000000603047211 */ /* 0x080fe200078f18ff */
[----:B------:R-:W-:Y:S01]  /*0360*/  CS2R R26, SRZ ;  /* 0x00000000001a7805 */ /* 0x000fe2000001ff00 */
[----:B------:R-:W-:Y:S01]  /*0370*/  SHF.R.S32.HI R12, RZ, 0x1f, R13 ;  /* 0x0000001fff0c7819 */ /* 0x000fe2000001140d */
[----:B------:R-:W-:Y:S01]  /*0380*/  CS2R R24, SRZ ;  /* 0x0000000000187805 */ /* 0x000fe2000001ff00 */
[----:B------:R-:W-:Y:S01]  /*0390*/  LOP3.LUT R3, R4, 0x1ffffff8, RZ, 0xc0, !PT ;  /* 0x1ffffff804037812 */ /* 0x000fe200078ec0ff */
[----:B------:R-:W-:Y:S01]  /*03a0*/  CS2R R22, SRZ ;  /* 0x0000000000167805 */ /* 0x000fe2000001ff00 */
[----:B------:R-:W-:Y:S01]  /*03b0*/  SHF.R.S32.HI R4, RZ, 0x3, R4 ;  /* 0x00000003ff047819 */ /* 0x000fe20000011404 */
[----:B------:R-:W-:Y:S01]  /*03c0*/  CS2R R20, SRZ ;  /* 0x0000000000147805 */ /* 0x000fe2000001ff00 */
[----:B------:R-:W-:-:S02]  /*03d0*/  IADD3 R3, -R3, R6, RZ ;  /* 0x0000000603037210 */ /* 0x000fc40007ffe1ff */
[----:B------:R-:W-:Y:S02]  /*03e0*/  MOV R18, RZ ;  /* 0x000000ff00127202 */ /* 0x000fe40000000f00 */
[----:B------:R-:W-:Y:S02]  /*03f0*/  SHF.L.U32 R40, R3, 0x3, RZ ;  /* 0x0000000303287819 */ /* 0x000fe400000006ff */
[----:B------:R-:W-:Y:S02]  /*0400*/  SHF.R.S32.HI R3, RZ, 0x1f, R7 ;  /* 0x0000001fff037819 */ /* 0x000fe40000011407 */
[----:B------:R-:W-:-:S03]  /*0410*/  SHF.R.S32.HI R41, RZ, 0x1f, R40 ;  /* 0x0000001fff297819 */ /* 0x000fc60000011428 */
[C---:B------:R-:W-:Y:S02]  /*0420*/  IMAD R10, R3.reuse, c[0x0][0x370], RZ ;  /* 0x0000dc00030a7a24 */ /* 0x040fe400078e02ff */
[----:B------:R-:W-:Y:S02]  /*0430*/  IMAD R16, R3, c[0x0][0x1e8], RZ ;  /* 0x00007a0003107a24 */ /* 0x000fe400078e02ff */
[----:B------:R-:W-:-:S04]  /*0440*/  IMAD.WIDE.U32 R2, R7, c[0x0][0x370], R40 ;  /* 0x0000dc0007027a25 */ /* 0x000fc800078e0028 */
[----:B------:R-:W-:Y:S01]  /*0450*/  IMAD R14, R7, c[0x0][0x374], R10 ;  /* 0x0000dd00070e7a24 */ /* 0x000fe200078e020a */
[----:B------:R-:W-:Y:S01]  /*0460*/  IADD3 R32, P0, R33, R2, RZ ;  /* 0x0000000221207210 */ /* 0x000fe20007f1e0ff */
[----:B------:R-:W-:-:S03]  /*0470*/  IMAD.WIDE.U32 R8, R7, c[0x0][0x1e8], R40 ;  /* 0x00007a0007087a25 */ /* 0x000fc600078e0028 */
[----:B------:R-:W-:Y:S01]  /*0480*/  IADD3.X R33, R17, R3, R14, P0, !PT ;  /* 0x0000000311217210 */ /* 0x000fe200007fe40e */
[C---:B------:R-:W-:Y:S01]  /*0490*/  IMAD R16, R7.reuse, c[0x0][0x1ec], R16 ;  /* 0x00007b0007107a24 */ /* 0x040fe200078e0210 */
[----:B------:R-:W-:Y:S01]  /*04a0*/  IADD3 R7, -R7, R0, RZ ;  /* 0x0000000007077210 */ /* 0x000fe20007ffe1ff */
[C---:B------:R-:W-:Y:S01]  /*04b0*/  IMAD R2, R12.reuse, c[0x0][0x378], RZ ;  /* 0x0000de000c027a24 */ /* 0x040fe200078e02ff */
[----:B------:R-:W-:Y:S01]  /*04c0*/  IADD3 R10, P1, R11, R8, RZ ;  /* 0x000000080b0a7210 */ /* 0x000fe20007f3e0ff */
[----:B------:R-:W-:Y:S01]  /*04d0*/  IMAD R12, R12, c[0x0][0x1f0], RZ ;  /* 0x00007c000c0c7a24 */ /* 0x000fe200078e02ff */
[C---:B------:R-:W-:Y:S01]  /*04e0*/  ISETP.GE.AND P0, PT, R4.reuse, R7, PT ;  /* 0x000000070400720c */ /* 0x040fe20003f06270 */
[----:B------:R-:W-:Y:S01]  /*04f0*/  IMAD R35, R13, c[0x0][0x37c], R2 ;  /* 0x0000df000d237a24 */ /* 0x000fe200078e0202 */
[----:B------:R-:W-:Y:S01]  /*0500*/  IADD3.X R11, R15, R9, R16, P1, !PT ;  /* 0x000000090f0b7210 */ /* 0x000fe20000ffe410 */
[C---:B------:R-:W-:Y:S01]  /*0510*/  IMAD.WIDE.U32 R32, R13.reuse, c[0x0][0x378], R32 ;  /* 0x0000de000d207a25 */ /* 0x040fe200078e0020 */
[----:B------:R-:W-:Y:S01]  /*0520*/  IADD3 R0, R4, 0x20, RZ ;  /* 0x0000002004007810 */ /* 0x000fe20007ffe0ff */
[----:B------:R-:W-:Y:S01]  /*0530*/  CS2R R14, SRZ ;  /* 0x00000000000e7805 */ /* 0x000fe2000001ff00 */
[----:B------:R-:W-:Y:S01]  /*0540*/  SHF.R.S32.HI R3, RZ, 0x1f, R4 ;  /* 0x0000001fff037819 */ /* 0x000fe20000011404 */
[C---:B------:R-:W-:Y:S01]  /*0550*/  IMAD R45, R13.reuse, c[0x0][0x1f4], R12 ;  /* 0x00007d000d2d7a24 */ /* 0x040fe200078e020c */
[----:B------:R-:W-:Y:S01]  /*0560*/  ISETP.GE.AND P1, PT, R0, R7, PT ;  /* 0x000000070000720c */ /* 0x000fe20003f26270 */
[----:B------:R-:W-:Y:S01]  /*0570*/  IMAD.WIDE.U32 R10, R13, c[0x0][0x1f0], R10 ;  /* 0x00007c000d0a7a25 */ /* 0x000fe200078e000a */
[----:B------:R-:W-:Y:S01]  /*0580*/  IADD3 R2, R40, 0x40, RZ ;  /* 0x0000004028027810 */ /* 0x000fe20007ffe0ff */
[----:B------:R-:W-:Y:S01]  /*0590*/  CS2R R12, SRZ ;  /* 0x00000000000c7805 */ /* 0x000fe2000001ff00 */
[----:B------:R-:W-:Y:S01]  /*05a0*/  IADD3 R35, R33, R35, RZ ;  /* 0x0000002321237210 */ /* 0x000fe20007ffe0ff */
[----:B------:R-:W-:Y:S05]  /*05b0*/  @P0 BRA `(.L_x_500) ;  /* 0x000000e000000947 */ /* 0x000fea0003800000 */
[----:B------:R-:W-:Y:S01]  /*05c0*/  IMAD R7, R3, c[0x0][0x370], RZ ;  /* 0x0000dc0003077a24 */ /* 0x000fe200078e02ff */
[C---:B------:R-:W-:Y:S01]  /*05d0*/  IADD3 R0, R40.reuse, 0x80, RZ ;  /* 0x0000008028007810 */ /* 0x040fe20007ffe0ff */
[----:B------:R-:W-:Y:S01]  /*05e0*/  IMAD.MOV.U32 R34, RZ, RZ, R32 ;  /* 0x000000ffff227224 */ /* 0x000fe200078e0020 */
[----:B------:R-:W-:Y:S01]  /*05f0*/  ISETP.GE.AND P2, PT, R40, c[0x0][0x220], PT ;  /* 0x0000880028007a0c */ /* 0x000fe20003f46270 */
[----:B------:R-:W-:Y:S01]  /*0600*/  IMAD R7, R4, c[0x0][0x374], R7 ;  /* 0x0000dd0004077a24 */ /* 0x000fe200078e0207 */
[----:B------:R-:W-:Y:S01]  /*0610*/  ISETP.GE.AND P4, PT, R0, c[0x0][0x220], PT ;  /* 0x0000880000007a0c */ /* 0x000fe20003f86270 */
[----:B------:R-:W-:Y:S01]  /*0620*/  IMAD.WIDE.U32 R8, R4, c[0x0][0x370], R34 ;  /* 0x0000dc0004087a25 */ /* 0x000fe200078e0022 */
[----:B------:R-:W-:-:S04]  /*0630*/  ISETP.GE.AND P3, PT, R2, c[0x0][0x220], PT ;  /* 0x0000880002007a0c */ /* 0x000fc80003f66270 */
[----:B------:R-:W-:Y:S02]  /*0640*/  IADD3 R7, R9, R7, RZ ;  /* 0x0000000709077210 */ /* 0x000fe40007ffe0ff */
[----:B------:R-:W-:-:S04]  /*0650*/  LEA R16, P5, R8, c[0x0][0x330], 0x1 ;  /* 0x0000cc0008107a11 */ /* 0x000fc800078a08ff */
[----:B------:R-:W-:-:S05]  /*0660*/  LEA.HI.X R17, R8, c[0x0][0x334], R7, 0x1, P5 ;  /* 0x0000cd0008117a11 */ /* 0x000fca00028f0c07 */
[----:B------:R0:W5:Y:S04]  /*0670*/  @!P2 LDG.E.128 R20, [R16.64] ;  /* 0x000000041014a981 */ /* 0x000168000c1e1d00 */
[----:B------:R0:W5:Y:S04]  /*0680*/  @!P3 LDG.E.128 R24, [R16.64+0x80] ;  /* 0x000080041018b981 */ /* 0x000168000c1e1d00 */
[----:B------:R0:W5:Y:S02]  /*0690*/  @!P4 LDG.E.128 R12, [R16.64+0x100] ;  /* 0x00010004100cc981 */ /* 0x000164000c1e1d00 */
.L_x_500:
[----:B------:R-:W-:Y:S05]  /*06a0*/  BSYNC B0 ;  /* 0x0000000000007941 */ /* 0x000fea0003800000 */
.L_x_499:
[----:B------:R-:W-:Y:S01]  /*06b0*/  BSSY B0, `(.L_x_501) ;  /* 0x0000020000007945 */ /* 0x000fe20003800000 */
[----:B------:R-:W-:Y:S01]  /*06c0*/  HFMA2.MMA R19, -RZ, RZ, 0, 0 ;  /* 0x00000000ff137435 */ /* 0x000fe200000001ff */
[----:B-----5:R-:W-:Y:S01]  /*06d0*/  MOV R9, R22 ;  /* 0x0000001600097202 */ /* 0x020fe20000000f00 */
[----:B------:R-:W-:Y:S01]  /*06e0*/  IMAD.MOV.U32 R46, RZ, RZ, R23 ;  /* 0x000000ffff2e7224 */ /* 0x000fe200078e0017 */
[----:B------:R-:W-:Y:S01]  /*06f0*/  MOV R43, R20 ;  /* 0x00000014002b7202 */ /* 0x000fe20000000f00 */
[----:B------:R-:W-:Y:S01]  /*0700*/  CS2R R28, SRZ ;  /* 0x00000000001c7805 */ /* 0x000fe2000001ff00 */
[----:B------:R-:W-:Y:S01]  /*0710*/  MOV R48, R21 ;  /* 0x0000001500307202 */ /* 0x000fe20000000f00 */
[----:B------:R-:W-:Y:S01]  /*0720*/  CS2R R22, SRZ ;  /* 0x0000000000167805 */ /* 0x000fe2000001ff00 */
[----:B------:R-:W-:Y:S01]  /*0730*/  MOV R0, R26 ;  /* 0x0000001a00007202 */ /* 0x000fe20000000f00 */
[----:B------:R-:W-:Y:S01]  /*0740*/  CS2R R20, SRZ ;  /* 0x0000000000147805 */ /* 0x000fe2000001ff00 */
[----:B------:R-:W-:Y:S01]  /*0750*/  MOV R7, R27 ;  /* 0x0000001b00077202 */ /* 0x000fe20000000f00 */
[----:B0-----:R-:W-:Y:S01]  /*0760*/  CS2R R16, SRZ ;  /* 0x0000000000107805 */ /* 0x001fe2000001ff00 */
[----:B------:R-:W-:-:S02]  /*0770*/  MOV R8, R24 ;  /* 0x0000001800087202 */ /* 0x000fc40000000f00 */
[----:B------:R-:W-:Y:S01]  /*0780*/  MOV R42, R25 ;  /* 0x00000019002a7202 */ /* 0x000fe20000000f00 */
[----:B------:R-:W-:Y:S05]  /*0790*/  @P1 BRA `(.L_x_502) ;  /* 0x0000011000001947 */ /* 0x000fea0003800000 */
[----:B------:R-:W-:Y:S02]  /*07a0*/  IADD3 R27, P2, R4, 0x20, RZ ;  /* 0x00000020041b7810 */ /* 0x000fe40007f5e0ff */
[----:B------:R-:W-:Y:S02]  /*07b0*/  MOV R25, R35 ;  /* 0x0000002300197202 */ /* 0x000fe40000000f00 */
[----:B------:R-:W-:Y:S02]  /*07c0*/  IADD3.X R24, RZ, R3, RZ, P2, !PT ;  /* 0x00000003ff187210 */ /* 0x000fe400017fe4ff */
[C---:B------:R-:W-:Y:S02]  /*07d0*/  IADD3 R33, R40.reuse, 0x80, RZ ;  /* 0x0000008028217810 */ /* 0x040fe40007ffe0ff */
[----:B------:R-:W-:Y:S01]  /*07e0*/  ISETP.GE.AND P3, PT, R40, c[0x0][0x220], PT ;  /* 0x0000880028007a0c */ /* 0x000fe20003f66270 */
[----:B------:R-:W-:Y:S01]  /*07f0*/  IMAD R26, R24, c[0x0][0x370], RZ ;  /* 0x0000dc00181a7a24 */ /* 0x000fe200078e02ff */
[----:B------:R-:W-:-:S02]  /*0800*/  MOV R24, R32 ;  /* 0x0000002000187202 */ /* 0x000fc40000000f00 */
[----:B------:R-:W-:Y:S02]  /*0810*/  ISETP.GE.AND P5, PT, R33, c[0x0][0x220], PT ;  /* 0x0000880021007a0c */ /* 0x000fe40003fa6270 */
[----:B------:R-:W-:Y:S01]  /*0820*/  ISETP.GE.AND P4, PT, R2, c[0x0][0x220], PT ;  /* 0x0000880002007a0c */ /* 0x000fe20003f86270 */
[----:B------:R-:W-:-:S04]  /*0830*/  IMAD.WIDE.U32 R24, R27, c[0x0][0x370], R24 ;  /* 0x0000dc001b187a25 */ /* 0x000fc800078e0018 */
[----:B------:R-:W-:Y:S01]  /*0840*/  IMAD R27, R27, c[0x0][0x374], R26 ;  /* 0x0000dd001b1b7a24 */ /* 0x000fe200078e021a */
[----:B------:R-:W-:-:S03]  /*0850*/  LEA R26, P2, R24, c[0x0][0x330], 0x1 ;  /* 0x0000cc00181a7a11 */ /* 0x000fc600078408ff */
[----:B------:R-:W-:-:S05]  /*0860*/  IMAD.IADD R25, R25, 0x1, R27 ;  /* 0x0000000119197824 */ /* 0x000fca00078e021b */
[----:B------:R-:W-:-:S05]  /*0870*/  LEA.HI.X R27, R24, c[0x0][0x334], R25, 0x1, P2 ;  /* 0x0000cd00181b7a11 */ /* 0x000fca00010f0c19 */
[----:B------:R0:W5:Y:S04]  /*0880*/  @!P3 LDG.E.128 R20, [R26.64] ;  /* 0x000000041a14b981 */ /* 0x000168000c1e1d00 */
[----:B------:R0:W5:Y:S04]  /*0890*/  @!P4 LDG.E.128 R28, [R26.64+0x80] ;  /* 0x000080041a1cc981 */ /* 0x000168000c1e1d00 */
[----:B------:R0:W5:Y:S02]  /*08a0*/  @!P5 LDG.E.128 R16, [R26.64+0x100] ;  /* 0x000100041a10d981 */ /* 0x000164000c1e1d00 */
.L_x_502:
[----:B------:R-:W-:Y:S05]  /*08b0*/  BSYNC B0 ;  /* 0x0000000000007941 */ /* 0x000fea0003800000 */
.L_x_501:
[----:B------:R-:W-:Y:S01]  /*08c0*/  BSSY B0, `(.L_x_503) ;  /* 0x0000021000007945 */ /* 0x000fe20003800000 */
[----:B------:R-:W-:Y:S01]  /*08d0*/  HFMA2.MMA R38, -RZ, RZ, 0, 0 ;  /* 0x00000000ff267435 */ /* 0x000fe200000001ff */
[----:B-----5:R-:W-:Y:S01]  /*08e0*/  MOV R47, R30 ;  /* 0x0000001e002f7202 */ /* 0x020fe20000000f00 */
[----:B------:R-:W-:Y:S01]  /*08f0*/  IMAD.MOV.U32 R53, RZ, RZ, R20 ;  /* 0x000000ffff357224 */ /* 0x000fe200078e0014 */
[----:B------:R-:W-:Y:S01]  /*0900*/  MOV R50, R31 ;  /* 0x0000001f00327202 */ /* 0x000fe20000000f00 */
[----:B------:R-:W-:Y:S01]  /*0910*/  CS2R R34, SRZ ;  /* 0x0000000000227805 */ /* 0x000fe2000001ff00 */
[----:B------:R-:W-:Y:S01]  /*0920*/  MOV R49, R28 ;  /* 0x0000001c00317202 */ /* 0x000fe20000000f00 */
[----:B0-----:R-:W-:Y:S01]  /*0930*/  CS2R R26, SRZ ;  /* 0x00000000001a7805 */ /* 0x001fe2000001ff00 */
[----:B------:R-:W-:Y:S01]  /*0940*/  MOV R52, R29 ;  /* 0x0000001d00347202 */ /* 0x000fe20000000f00 */
[----:B------:R-:W-:Y:S01]  /*0950*/  CS2R R24, SRZ ;  /* 0x0000000000187805 */ /* 0x000fe2000001ff00 */
[----:B------:R-:W-:Y:S01]  /*0960*/  MOV R51, R22 ;  /* 0x0000001600337202 */ /* 0x000fe20000000f00 */
[----:B------:R-:W-:Y:S01]  /*0970*/  CS2R R30, SRZ ;  /* 0x00000000001e7805 */ /* 0x000fe2000001ff00 */
[----:B------:R-:W-:Y:S01]  /*0980*/  MOV R54, R23 ;  /* 0x0000001700367202 */ /* 0x000fe20000000f00 */
[----:B------:R-:W-:Y:S01]  /*0990*/  CS2R R28, SRZ ;  /* 0x00000000001c7805 */ /* 0x000fe2000001ff00 */
[----:B------:R-:W-:Y:S01]  /*09a0*/  MOV R55, R21 ;  /* 0x0000001500377202 */ /* 0x000fe20000000f00 */
[----:B------:R-:W-:Y:S01]  /*09b0*/  CS2R R22, SRZ ;  /* 0x0000000000167805 */ /* 0x000fe2000001ff00 */
[----:B------:R-:W-:Y:S01]  /*09c0*/  CS2R R20, SRZ ;  /* 0x0000000000147805 */ /* 0x000fe2000001ff00 */
[----:B------:R-:W-:Y:S01]  /*09d0*/  IADD3 R45, R11, R45, RZ ;  /* 0x0000002d0b2d7210 */ /* 0x000fe20007ffe0ff */
[----:B------:R-:W-:Y:S05]  /*09e0*/  @P0 BRA `(.L_x_504) ;  /* 0x000000e000000947 */ /* 0x000fea0003800000 */
[----:B------:R-:W-:Y:S01]  /*09f0*/  MOV R44, R10 ;  /* 0x0000000a002c7202 */ /* 0x000fe20000000f00 */
[----:B------:R-:W-:Y:S01]  /*0a00*/  IMAD R33, R3, c[0x0][0x1e8], RZ ;  /* 0x00007a0003217a24 */ /* 0x000fe200078e02ff */
[----:B------:R-:W-:-:S02]  /*0a10*/  IADD3 R32, R40, 0x80, RZ ;  /* 0x0000008028207810 */ /* 0x000fc40007ffe0ff */
[----:B------:R-:W-:Y:S01]  /*0a20*/  ISETP.GE.AND P2, PT, R40, c[0x0][0x220], PT ;  /* 0x0000880028007a0c */ /* 0x000fe20003f46270 */
[----:B------:R-:W-:Y:S01]  /*0a30*/  IMAD.WIDE.U32 R36, R4, c[0x0][0x1e8], R44 ;  /* 0x00007a0004247a25 */ /* 0x000fe200078e002c */
[----:B------:R-:W-:Y:S02]  /*0a40*/  ISETP.GE.AND P4, PT, R32, c[0x0][0x220], PT ;  /* 0x0000880020007a0c */ /* 0x000fe40003f86270 */
[----:B------:R-:W-:Y:S01]  /*0a50*/  ISETP.GE.AND P3, PT, R2, c[0x0][0x220], PT ;  /* 0x0000880002007a0c */ /* 0x000fe20003f66270 */
[----:B------:R-:W-:Y:S01]  /*0a60*/  IMAD R33, R4, c[0x0][0x1ec], R33 ;  /* 0x00007b0004217a24 */ /* 0x000fe200078e0221 */
[----:B------:R-:W-:-:S04]  /*0a70*/  LEA R32, P0, R36, c[0x0][0x1d0], 0x1 ;  /* 0x0000740024207a11 */ /* 0x000fc800078008ff */
[----:B------:R-:W-:-:S04]  /*0a80*/  IADD3 R33, R37, R33, RZ ;  /* 0x0000002125217210 */ /* 0x000fc80007ffe0ff */
[----:B------:R-:W-:-:S05]  /*0a90*/  LEA.HI.X R33, R36, c[0x0][0x1d4], R33, 0x1, P0 ;  /* 0x0000750024217a11 */ /* 0x000fca00000f0c21 */
[----:B------:R0:W5:Y:S04]  /*0aa0*/  @!P2 LDG.E.128 R24, [R32.64] ;  /* 0x000000042018a981 */ /* 0x000168000c1e1d00 */
[----:B------:R0:W5:Y:S04]  /*0ab0*/  @!P3 LDG.E.128 R20, [R32.64+0x80] ;  /* 0x000080042014b981 */ /* 0x000168000c1e1d00 */
[----:B------:R0:W5:Y:S02]  /*0ac0*/  @!P4 LDG.E.128 R28, [R32.64+0x100] ;  /* 0x00010004201cc981 */ /* 0x000164000c1e1d00 */
.L_x_504:
[----:B------:R-:W-:Y:S05]  /*0ad0*/  BSYNC B0 ;  /* 0x0000000000007941 */ /* 0x000fea0003800000 */
.L_x_503:
[----:B------:R-:W-:Y:S01]  /*0ae0*/  BSSY B0, `(.L_x_505) ;  /* 0x000001b000007945 */ /* 0x000fe20003800000 */
[----:B------:R-:W-:Y:S01]  /*0af0*/  HFMA2.MMA R39, -RZ, RZ, 0, 0 ;  /* 0x00000000ff277435 */ /* 0x000fe200000001ff */
[----:B-----5:R-:W-:Y:S01]  /*0b00*/  MOV R56, R22 ;  /* 0x0000001600387202 */ /* 0x020fe20000000f00 */
[----:B------:R-:W-:Y:S01]  /*0b10*/  IMAD.MOV.U32 R58, RZ, RZ, R23 ;  /* 0x000000ffff3a7224 */ /* 0x000fe200078e0017 */
[----:B------:R-:W-:Y:S01]  /*0b20*/  MOV R57, R20 ;  /* 0x0000001400397202 */ /* 0x000fe20000000f00 */
[----:B0-----:R-:W-:Y:S01]  /*0b30*/  CS2R R32, SRZ ;  /* 0x0000000000207805 */ /* 0x001fe2000001ff00 */
[----:B------:R-:W-:Y:S01]  /*0b40*/  MOV R59, R21 ;  /* 0x00000015003b7202 */ /* 0x000fe20000000f00 */
[----:B------:R-:W-:Y:S01]  /*0b50*/  CS2R R22, SRZ ;  /* 0x0000000000167805 */ /* 0x000fe2000001ff00 */
[----:B------:R-:W-:Y:S01]  /*0b60*/  CS2R R36, SRZ ;  /* 0x0000000000247805 */ /* 0x000fe2000001ff00 */
[----:B------:R-:W-:Y:S01]  /*0b70*/  CS2R R20, SRZ ;  /* 0x0000000000147805 */ /* 0x000fe2000001ff00 */
[----:B------:R-:W-:Y:S05]  /*0b80*/  @P1 BRA `(.L_x_506) ;  /* 0x0000010000001947 */ /* 0x000fea0003800000 */
[----:B------:R-:W-:Y:S02]  /*0b90*/  IADD3 R41, P0, R4, 0x20, RZ ;  /* 0x0000002004297810 */ /* 0x000fe40007f1e0ff */
[----:B------:R-:W-:-:S02]  /*0ba0*/  ISETP.GE.AND P2, PT, R2, c[0x0][0x220], PT ;  /* 0x0000880002007a0c */ /* 0x000fc40003f46270 */
[----:B------:R-:W-:Y:S02]  /*0bb0*/  IADD3.X R3, RZ, R3, RZ, P0, !PT ;  /* 0x00000003ff037210 */ /* 0x000fe400007fe4ff */
[----:B------:R-:W-:Y:S02]  /*0bc0*/  MOV R11, R45 ;  /* 0x0000002d000b7202 */ /* 0x000fe40000000f00 */
[----:B------:R-:W-:Y:S01]  /*0bd0*/  ISETP.GE.AND P1, PT, R40, c[0x0][0x220], PT ;  /* 0x0000880028007a0c */ /* 0x000fe20003f26270 */
[----:B------:R-:W-:Y:S02]  /*0be0*/  IMAD R2, R3, c[0x0][0x1e8], RZ ;  /* 0x00007a0003027a24 */ /* 0x000fe400078e02ff */
[----:B------:R-:W-:-:S04]  /*0bf0*/  IMAD.WIDE.U32 R10, R41, c[0x0][0x1e8], R10 ;  /* 0x00007a00290a7a25 */ /* 0x000fc800078e000a */
[----:B------:R-:W-:Y:S01]  /*0c00*/  IMAD R3, R41, c[0x0][0x1ec], R2 ;  /* 0x00007b0029037a24 */ /* 0x000fe200078e0202 */
[----:B------:R-:W-:-:S04]  /*0c10*/  IADD3 R2, R40, 0x80, RZ ;  /* 0x0000008028027810 */ /* 0x000fc80007ffe0ff */
[----:B------:R-:W-:Y:S02]  /*0c20*/  ISETP.GE.AND P3, PT, R2, c[0x0][0x220], PT ;  /* 0x0000880002007a0c */ /* 0x000fe40003f66270 */
[----:B------:R-:W-:Y:S02]  /*0c30*/  LEA R2, P0, R10, c[0x0][0x1d0], 0x1 ;  /* 0x000074000a027a11 */ /* 0x000fe400078008ff */
[----:B------:R-:W-:-:S04]  /*0c40*/  IADD3 R3, R11, R3, RZ ;  /* 0x000000030b037210 */ /* 0x000fc80007ffe0ff */
[----:B------:R-:W-:-:S05]  /*0c50*/  LEA.HI.X R3, R10, c[0x0][0x1d4], R3, 0x1, P0 ;  /* 0x000075000a037a11 */ /* 0x000fca00000f0c03 */
[----:B------:R0:W5:Y:S04]  /*0c60*/  @!P1 LDG.E.128 R20, [R2.64] ;  /* 0x0000000402149981 */ /* 0x000168000c1e1d00 */
[----:B------:R0:W5:Y:S04]  /*0c70*/  @!P2 LDG.E.128 R32, [R2.64+0x80] ;  /* 0x000080040220a981 */ /* 0x000168000c1e1d00 */
[----:B------:R0:W5:Y:S02]  /*0c80*/  @!P3 LDG.E.128 R36, [R2.64+0x100] ;  /* 0x000100040224b981 */ /* 0x000164000c1e1d00 */
.L_x_506:
[----:B------:R-:W-:Y:S05]  /*0c90*/  BSYNC B0 ;  /* 0x0000000000007941 */ /* 0x000fea0003800000 */
.L_x_505:
[----:B0-----:R-:W-:Y:S01]  /*0ca0*/  HADD2.F32 R2, -RZ, R43.H1_H1 ;  /* 0x3000002bff027230 */ /* 0x001fe20000004100 */
[----:B------:R-:W-:Y:S01]  /*0cb0*/  LOP3.LUT P0, RZ, R6, 0x7, RZ, 0xc0, !PT ;  /* 0x0000000706ff7812 */ /* 0x000fe2000780c0ff */
[----:B------:R-:W-:-:S02]  /*0cc0*/  HADD2.F32 R3, -RZ, R24.H1_H1 ;  /* 0x30000018ff037230 */ /* 0x000fc40000004100 */
[----:B------:R-:W-:Y:S02]  /*0cd0*/  HADD2.F32 R43, -RZ, R43.H0_H0 ;  /* 0x2000002bff2b7230 */ /* 0x000fe40000004100 */
[----:B------:R-:W-:Y:S01]  /*0ce0*/  HADD2.F32 R24, -RZ, R24.H0_H0 ;  /* 0x20000018ff187230 */ /* 0x000fe20000004100 */
[----:B------:R-:W-:Y:S01]  /*0cf0*/  FMUL.FTZ R2, R2, R3 ;  /* 0x0000000302027220 */ /* 0x000fe20000410000 */
[----:B------:R-:W-:Y:S02]  /*0d00*/  HADD2.F32 R3, -RZ, R25.H0_H0 ;  /* 0x20000019ff037230 */ /* 0x000fe40000004100 */
[----:B------:R-:W-:Y:S01]  /*0d10*/  HADD2.F32 R4, -RZ, R53.H1_H1 ;  /* 0x30000035ff047230 */ /* 0x000fe20000004100 */
[----:B------:R-:W-:Y:S01]  /*0d20*/  FFMA.FTZ R24, R43, R24, R2 ;  /* 0x000000182b187223 */ /* 0x000fe20000010002 */
[----:B------:R-:W-:Y:S02]  /*0d30*/  HADD2.F32 R2, -RZ, R48.H0_H0 ;  /* 0x20000030ff027230 */ /* 0x000fe40000004100 */
[----:B-----5:R-:W-:-:S02]  /*0d40*/  HADD2.F32 R11, -RZ, R20.H1_H1 ;  /* 0x30000014ff0b7230 */ /* 0x020fc40000004100 */
[----:B------:R-:W-:Y:S01]  /*0d50*/  HADD2.F32 R48, -RZ, R48.H1_H1 ;  /* 0x30000030ff307230 */ /* 0x000fe20000004100 */
[----:B------:R-:W-:Y:S01]  /*0d60*/  FFMA.FTZ R24, R2, R3, R24 ;  /* 0x0000000302187223 */ /* 0x000fe20000010018 */
[----:B------:R-:W-:Y:S01]  /*0d70*/  HADD2.F32 R25, -RZ, R25.H1_H1 ;  /* 0x30000019ff197230 */ /* 0x000fe20000004100 */
[----:B------:R-:W-:Y:S01]  /*0d80*/  FMUL.FTZ R4, R4, R11 ;  /* 0x0000000b04047220 */ /* 0x000fe20000410000 */
[----:B------:R-:W-:Y:S02]  /*0d90*/  HADD2.F32 R2, -RZ, R9.H0_H0 ;  /* 0x20000009ff027230 */ /* 0x000fe40000004100 */
[----:B------:R-:W-:Y:S01]  /*0da0*/  HADD2.F32 R53, -RZ, R53.H0_H0 ;  /* 0x20000035ff357230 */ /* 0x000fe20000004100 */
[----:B------:R-:W-:Y:S01]  /*0db0*/  FFMA.FTZ R24, R48, R25, R24 ;  /* 0x0000001930187223 */ /* 0x000fe20000010018 */
[----:B------:R-:W-:Y:S02]  /*0dc0*/  HADD2.F32 R10, -RZ, R20.H0_H0 ;  /* 0x20000014ff0a7230 */ /* 0x000fe40000004100 */
[----:B------:R-:W-:-:S02]  /*0dd0*/  HADD2.F32 R3, -RZ, R26.H0_H0 ;  /* 0x2000001aff037230 */ /* 0x000fc40000004100 */
[----:B------:R-:W-:Y:S01]  /*0de0*/  HADD2.F32 R9, -RZ, R9.H1_H1 ;  /* 0x30000009ff097230 */ /* 0x000fe20000004100 */
[----:B------:R-:W-:Y:S01]  /*0df0*/  FFMA.FTZ R4, R53, R10, R4 ;  /* 0x0000000a35047223 */ /* 0x000fe20000010004 */
[----:B------:R-:W-:Y:S01]  /*0e00*/  HADD2.F32 R10, -RZ, R21.H0_H0 ;  /* 0x20000015ff0a7230 */ /* 0x000fe20000004100 */
[----:B------:R-:W-:Y:S01]  /*0e10*/  FFMA.FTZ R2, R2, R3, R24 ;  /* 0x0000000302027223 */ /* 0x000fe20000010018 */
[--C-:B------:R-:W-:Y:S02]  /*0e20*/  HADD2.F32 R3, -RZ, R55.reuse.H0_H0 ;  /* 0x20000037ff037230 */ /* 0x100fe40000004100 */
[----:B------:R-:W-:Y:S02]  /*0e30*/  HADD2.F32 R26, -RZ, R26.H1_H1 ;  /* 0x3000001aff1a7230 */ /* 0x000fe40000004100 */
[----:B------:R-:W-:Y:S01]  /*0e40*/  HADD2.F32 R55, -RZ, R55.H1_H1 ;  /* 0x30000037ff377230 */ /* 0x000fe20000004100 */
[----:B------:R-:W-:Y:S01]  /*0e50*/  FFMA.FTZ R4, R3, R10, R4 ;  /* 0x0000000a03047223 */ /* 0x000fe20000010004 */
[----:B------:R-:W-:Y:S01]  /*0e60*/  HADD2.F32 R3, -RZ, R27.H0_H0 ;  /* 0x2000001bff037230 */ /* 0x000fe20000004100 */
[----:B------:R-:W-:Y:S01]  /*0e70*/  FFMA.FTZ R9, R9, R26, R2 ;  /* 0x0000001a09097223 */ /* 0x000fe20000010002 */
[----:B------:R-:W-:-:S02]  /*0e80*/  HADD2.F32 R2, -RZ, R46.H0_H0 ;  /* 0x2000002eff027230 */ /* 0x000fc40000004100 */
[----:B------:R-:W-:Y:S02]  /*0e90*/  HADD2.F32 R21, -RZ, R21.H1_H1 ;  /* 0x30000015ff157230 */ /* 0x000fe40000004100 */
[----:B------:R-:W-:Y:S01]  /*0ea0*/  HADD2.F32 R46, -RZ, R46.H1_H1 ;  /* 0x3000002eff2e7230 */ /* 0x000fe20000004100 */
[----:B------:R-:W-:Y:S01]  /*0eb0*/  FFMA.FTZ R2, R2, R3, R9 ;  /* 0x0000000302027223 */ /* 0x000fe20000010009 */
[----:B------:R-:W-:Y:S01]  /*0ec0*/  HADD2.F32 R27, -RZ, R27.H1_H1 ;  /* 0x3000001bff1b7230 */ /* 0x000fe20000004100 */
[----:B------:R-:W-:Y:S01]  /*0ed0*/  FFMA.FTZ R4, R55, R21, R4 ;  /* 0x0000001537047223 */ /* 0x000fe20000010004 */
[--C-:B------:R-:W-:Y:S02]  /*0ee0*/  HADD2.F32 R11, -RZ, R51.reuse.H0_H0 ;  /* 0x20000033ff0b7230 */ /* 0x100fe40000004100 */
[----:B------:R-:W-:Y:S01]  /*0ef0*/  HADD2.F32 R10, -RZ, R22.H0_H0 ;  /* 0x20000016ff0a7230 */ /* 0x000fe20000004100 */
[----:B------:R-:W-:Y:S01]  /*0f00*/  FFMA.FTZ R27, R46, R27, R2 ;  /* 0x0000001b2e1b7223 */ /* 0x000fe20000010002 */
[----:B------:R-:W-:-:S02]  /*0f10*/  HADD2.F32 R51, -RZ, R51.H1_H1 ;  /* 0x30000033ff337230 */ /* 0x000fc40000004100 */
[----:B------:R-:W-:Y:S01]  /*0f20*/  HADD2.F32 R22, -RZ, R22.H1_H1 ;  /* 0x30000016ff167230 */ /* 0x000fe20000004100 */
[----:B------:R-:W-:Y:S01]  /*0f30*/  FFMA.FTZ R4, R11, R10, R4 ;  /* 0x0000000a0b047223 */ /* 0x000fe20000010004 */
[----:B------:R-:W-:Y:S02]  /*0f40*/  HADD2.F32 R2, -RZ, R8.H0_H0 ;  /* 0x20000008ff027230 */ /* 0x000fe40000004100 */
[----:B------:R-:W-:Y:S01]  /*0f50*/  HADD2.F32 R3, -RZ, R57.H0_H0 ;  /* 0x20000039ff037230 */ /* 0x000fe20000004100 */
[----:B------:R-:W-:Y:S01]  /*0f60*/  FFMA.FTZ R4, R51, R22, R4 ;  /* 0x0000001633047223 */ /* 0x000fe20000010004 */
[----:B------:R-:W-:Y:S02]  /*0f70*/  HADD2.F32 R9, -RZ, R54.H0_H0 ;  /* 0x20000036ff097230 */ /* 0x000fe40000004100 */
        /* <DEDUP_REMOVED lines=8> */
[----:B------:R-:W-:Y:S02]  /*1000*/  HADD2.F32 R9, -RZ, R54.H1_H1 ;  /* 0x30000036ff097230 */ /* 0x000fe40000004100 */
[----:B------:R-:W-:Y:S01]  /*1010*/  HADD2.F32 R23, -RZ, R23.H1_H1 ;  /* 0x30000017ff177230 */ /* 0x000fe20000004100 */
[----:B------:R-:W-:Y:S01]  /*1020*/  FFMA.FTZ R2, R2, R3, R8 ;  /* 0x0000000302027223 */ /* 0x000fe20000010008 */
[----:B------:R-:W-:-:S02]  /*1030*/  HADD2.F32 R42, -RZ, R42.H1_H1 ;  /* 0x3000002aff2a7230 */ /* 0x000fc40000004100 */
[----:B------:R-:W-:Y:S01]  /*1040*/  HADD2.F32 R59, -RZ, R59.H1_H1 ;  /* 0x3000003bff3b7230 */ /* 0x000fe20000004100 */
[----:B------:R-:W-:Y:S01]  /*1050*/  FFMA.FTZ R4, R9, R23, R4 ;  /* 0x0000001709047223 */ /* 0x000fe20000010004 */
[--C-:B------:R-:W-:Y:S02]  /*1060*/  HADD2.F32 R3, -RZ, R49.reuse.H0_H0 ;  /* 0x20000031ff037230 */ /* 0x100fe40000004100 */
        /* <DEDUP_REMOVED lines=8> */
[----:B------:R-:W-:Y:S02]  /*10f0*/  HADD2.F32 R22, -RZ, R0.H1_H1 ;  /* 0x30000000ff167230 */ /* 0x000fe40000004100 */
        /* <DEDUP_REMOVED lines=11> */
[--C-:B------:R-:W-:Y:S02]  /*11b0*/  HADD2.F32 R21, -RZ, R29.reuse.H0_H0 ;  /* 0x2000001dff157230 */ /* 0x100fe40000004100 */
[----:B------:R-:W-:Y:S01]  /*11c0*/  HADD2.F32 R20, -RZ, R29.H1_H1 ;  /* 0x3000001dff147230 */ /* 0x000fe20000004100 */
[----:B------:R-:W-:Y:S01]  /*11d0*/  FFMA.FTZ R22, R22, R25, R42 ;  /* 0x0000001916167223 */ /* 0x000fe2000001002a */
[----:B------:R-:W-:-:S02]  /*11e0*/  HADD2.F32 R7, -RZ, R7.H1_H1 ;  /* 0x30000007ff077230 */ /* 0x000fc40000004100 */
[--C-:B------:R-:W-:Y:S02]  /*11f0*/  HADD2.F32 R29, -RZ, R47.reuse.H0_H0 ;  /* 0x2000002fff1d7230 */ /* 0x100fe40000004100 */
[----:B------:R-:W-:Y:S02]  /*1200*/  HADD2.F32 R26, -RZ, R34.H0_H0 ;  /* 0x20000022ff1a7230 */ /* 0x000fe40000004100 */
[----:B------:R-:W-:Y:S02]  /*1210*/  HADD2.F32 R58, -RZ, R58.H1_H1 ;  /* 0x3000003aff3a7230 */ /* 0x000fe40000004100 */
[----:B------:R-:W-:Y:S01]  /*1220*/  HADD2.F32 R8, -RZ, R12.H0_H0 ;  /* 0x2000000cff087230 */ /* 0x000fe20000004100 */
[----:B------:R-:W-:Y:S01]  /*1230*/  FFMA.FTZ R24, R29, R26, R24 ;  /* 0x0000001a1d187223 */ /* 0x000fe20000010018 */
        /* <DEDUP_REMOVED lines=8> */
[----:B------:R-:W-:Y:S02]  /*12c0*/  HADD2.F32 R25, -RZ, R50.H0_H0 ;  /* 0x20000032ff197230 */ /* 0x000fe40000004100 */
[----:B------:R-:W-:Y:S01]  /*12d0*/  HADD2.F32 R22, -RZ, R35.H0_H0 ;  /* 0x20000023ff167230 */ /* 0x000fe20000004100 */
[----:B------:R-:W-:Y:S01]  /*12e0*/  FFMA.FTZ R7, R12, R23, R7 ;  /* 0x000000170c077223 */ /* 0x000fe20000010007 */
[----:B------:R-:W-:-:S02]  /*12f0*/  HADD2.F32 R4, -RZ, R13.H0_H0 ;  /* 0x2000000dff047230 */ /* 0x000fc40000004100 */
[----:B------:R-:W-:Y:S01]  /*1300*/  HADD2.F32 R27, -RZ, R50.H1_H1 ;  /* 0x30000032ff1b7230 */ /* 0x000fe20000004100 */
[----:B------:R-:W-:Y:S01]  /*1310*/  FFMA.FTZ R24, R25, R22, R24 ;  /* 0x0000001619187223 */ /* 0x000fe20000010018 */
[----:B------:R-:W-:Y:S01]  /*1320*/  HADD2.F32 R35, -RZ, R35.H1_H1 ;  /* 0x30000023ff237230 */ /* 0x000fe20000004100 */
[----:B------:R-:W-:Y:S01]  /*1330*/  FFMA.FTZ R4, R4, R21, R7 ;  /* 0x0000001504047223 */ /* 0x000fe20000010007 */
[----:B------:R-:W-:Y:S02]  /*1340*/  HADD2.F32 R13, -RZ, R13.H1_H1 ;  /* 0x3000000dff0d7230 */ /* 0x000fe40000004100 */
[----:B------:R-:W-:Y:S01]  /*1350*/  HADD2.F32 R23, -RZ, R16.H0_H0 ;  /* 0x20000010ff177230 */ /* 0x000fe20000004100 */
[----:B------:R-:W-:Y:S01]  /*1360*/  FFMA.FTZ R24, R27, R35, R24 ;  /* 0x000000231b187223 */ /* 0x000fe20000010018 */
[----:B------:R-:W-:Y:S01]  /*1370*/  HADD2.F32 R8, -RZ, R36.H0_H0 ;  /* 0x20000024ff087230 */ /* 0x000fe20000004100 */
[----:B------:R-:W-:Y:S01]  /*1380*/  FFMA.FTZ R4, R13, R20, R4 ;  /* 0x000000140d047223 */ /* 0x000fe20000010004 */
[----:B------:R-:W-:-:S02]  /*1390*/  HADD2.F32 R3, -RZ, R14.H0_H0 ;  /* 0x2000000eff037230 */ /* 0x000fc40000004100 */
[----:B------:R-:W-:Y:S01]  /*13a0*/  HADD2.F32 R10, -RZ, R30.H0_H0 ;  /* 0x2000001eff0a7230 */ /* 0x000fe20000004100 */
[----:B------:R-:W-:Y:S01]  /*13b0*/  FFMA.FTZ R24, R23, R8, R24 ;  /* 0x0000000817187223 */ /* 0x000fe20000010018 */
[----:B------:R-:W-:Y:S02]  /*13c0*/  HADD2.F32 R7, -RZ, R16.H1_H1 ;  /* 0x30000010ff077230 */ /* 0x000fe40000004100 */
[----:B------:R-:W-:Y:S01]  /*13d0*/  HADD2.F32 R36, -RZ, R36.H1_H1 ;  /* 0x30000024ff247230 */ /* 0x000fe20000004100 */
[----:B------:R-:W-:Y:S01]  /*13e0*/  FFMA.FTZ R3, R3, R10, R4 ;  /* 0x0000000a03037223 */ /* 0x000fe20000010004 */
[----:B------:R-:W-:Y:S02]  /*13f0*/  HADD2.F32 R14, -RZ, R14.H1_H1 ;  /* 0x3000000eff0e7230 */ /* 0x000fe40000004100 */
[----:B------:R-:W-:Y:S01]  /*1400*/  HADD2.F32 R11, -RZ, R30.H1_H1 ;  /* 0x3000001eff0b7230 */ /* 0x000fe20000004100 */
[----:B------:R-:W-:Y:S01]  /*1410*/  FFMA.FTZ R24, R7, R36, R24 ;  /* 0x0000002407187223 */ /* 0x000fe20000010018 */
[----:B------:R-:W-:-:S02]  /*1420*/  HADD2.F32 R13, -RZ, R17.H0_H0 ;  /* 0x20000011ff0d7230 */ /* 0x000fc40000004100 */
[----:B------:R-:W-:Y:S01]  /*1430*/  HADD2.F32 R8, -RZ, R37.H0_H0 ;  /* 0x20000025ff087230 */ /* 0x000fe20000004100 */
        /* <DEDUP_REMOVED lines=16> */
[----:B------:R-:W-:-:S02]  /*1540*/  HADD2.F32 R7, -RZ, R19.H0_H0 ;  /* 0x20000013ff077230 */ /* 0x000fc40000004100 */
[----:B------:R-:W-:Y:S01]  /*1550*/  HADD2.F32 R2, -RZ, R39.H0_H0 ;  /* 0x20000027ff027230 */ /* 0x000fe20000004100 */
[----:B------:R-:W-:Y:S01]  /*1560*/  FFMA.FTZ R24, R3, R38, R24 ;  /* 0x0000002603187223 */ /* 0x000fe20000010018 */
[----:B------:R-:W-:Y:S01]  /*1570*/  HADD2.F32 R19, -RZ, R19.H1_H1 ;  /* 0x30000013ff137230 */ /* 0x000fe20000004100 */
[----:B------:R-:W0:Y:S01]  /*1580*/  SHFL.BFLY PT, R3, R0, 0x4, 0x1f ;  /* 0x0c801f0000037f89 */ /* 0x000e2200000e0000 */
[----:B------:R-:W-:Y:S01]  /*1590*/  HADD2.F32 R39, -RZ, R39.H1_H1 ;  /* 0x30000027ff277230 */ /* 0x000fe20000004100 */
[----:B------:R-:W-:-:S04]  /*15a0*/  FFMA.FTZ R24, R7, R2, R24 ;  /* 0x0000000207187223 */ /* 0x000fc80000010018 */
[----:B------:R-:W-:-:S05]  /*15b0*/  FFMA.FTZ R24, R19, R39, R24 ;  /* 0x0000002713187223 */ /* 0x000fca0000010018 */
[----:B------:R-:W1:Y:S01]  /*15c0*/  SHFL.BFLY PT, R7, R24, 0x4, 0x1f ;  /* 0x0c801f0018077f89 */ /* 0x000e6200000e0000 */
[----:B0-----:R-:W-:-:S05]  /*15d0*/  FADD.FTZ R3, R0, R3 ;  /* 0x0000000300037221 */ /* 0x001fca0000010000 */
[----:B------:R-:W0:Y:S01]  /*15e0*/  SHFL.BFLY PT, R2, R3, 0x2, 0x1f ;  /* 0x0c401f0003027f89 */ /* 0x000e2200000e0000 */
[----:B-1----:R-:W-:-:S05]  /*15f0*/  FADD.FTZ R8, R24, R7 ;  /* 0x0000000718087221 */ /* 0x002fca0000010000 */
[----:B------:R-:W1:Y:S01]  /*1600*/  SHFL.BFLY PT, R9, R8, 0x2, 0x1f ;  /* 0x0c401f0008097f89 */ /* 0x000e6200000e0000 */
[----:B0-----:R-:W-:Y:S01]  /*1610*/  FADD.FTZ R4, R3, R2 ;  /* 0x0000000203047221 */ /* 0x001fe20000010000 */
[----:B------:R-:W-:Y:S02]  /*1620*/  SHF.R.S32.HI R2, RZ, 0x1f, R5 ;  /* 0x0000001fff027819 */ /* 0x000fe40000011405 */
[----:B------:R-:W-:Y:S02]  /*1630*/  LEA.HI R5, P1, R6, R5, RZ, 0x1d ;  /* 0x0000000506057211 */ /* 0x000fe4000783e8ff */
[----:B------:R-:W0:Y:S02]  /*1640*/  SHFL.BFLY PT, R7, R4, 0x1, 0x1f ;  /* 0x0c201f0004077f89 */ /* 0x000e2400000e0000 */
[----:B------:R-:W-:Y:S02]  /*1650*/  IADD3.X R6, RZ, R2, RZ, P1, !PT ;  /* 0x00000002ff067210 */ /* 0x000fe40000ffe4ff */
[----:B------:R-:W-:Y:S01]  /*1660*/  LEA R2, P1, R5, c[0x0][0x3c8], 0x2 ;  /* 0x0000f20005027a11 */ /* 0x000fe200078210ff */
[----:B-1----:R-:W-:-:S03]  /*1670*/  FADD.FTZ R9, R8, R9 ;  /* 0x0000000908097221 */ /* 0x002fc60000010000 */
[----:B------:R-:W-:Y:S02]  /*1680*/  LEA.HI.X R3, R5, c[0x0][0x3cc], R6, 0x2, P1 ;  /* 0x0000f30005037a11 */ /* 0x000fe400008f1406 */
[----:B------:R-:W1:Y:S01]  /*1690*/  SHFL.BFLY PT, R0, R9, 0x1, 0x1f ;  /* 0x0c201f0009007f89 */ /* 0x000e6200000e0000 */
[----:B0-----:R-:W-:-:S04]  /*16a0*/  FADD.FTZ R7, R4, R7 ;  /* 0x0000000704077221 */ /* 0x001fc80000010000 */
[----:B------:R-:W-:-:S05]  /*16b0*/  FMUL.FTZ R7, R7, c[0x0][0x2d4] ;  /* 0x0000b50007077a20 */ /* 0x000fca0000410000 */
[----:B------:R0:W-:Y:S01]  /*16c0*/  @!P0 STG.E [R2.64], R7 ;  /* 0x0000000702008986 */ /* 0x0001e2000c101904 */
[----:B-1----:R-:W-:Y:S01]  /*16d0*/  FADD.FTZ R0, R9, R0 ;  /* 0x0000000009007221 */ /* 0x002fe20000010000 */
[----:B------:R-:W-:Y:S06]  /*16e0*/  @P0 EXIT ;  /* 0x000000000000094d */ /* 0x000fec0003800000 */
[----:B------:R-:W-:-:S05]  /*16f0*/  FMUL.FTZ R5, R0, c[0x0][0x2d4] ;  /* 0x0000b50000057a20 */ /* 0x000fca0000410000 */
[----:B------:R-:W-:Y:S01]  /*1700*/  STG.E [R2.64+0x80], R5 ;  /* 0x0000800502007986 */ /* 0x000fe2000c101904 */
[----:B------:R-:W-:Y:S05]  /*1710*/  EXIT ;  /* 0x000000000000794d */ /* 0x000fea0003800000 */
.L_x_507:
        /* <DEDUP_REMOVED lines=14> */
.L_x_811:


//--------------------- .text._ZN5flash25flash_bwd_dot_do_o_kernelILb1E23Flash_bwd_kernel_traitsILi192ELi64ELi64ELi8ELi4ELi2ELi2ELb1ELb1EN7cutlass6half_tE19Flash_kernel_traitsILi192ELi64ELi64ELi8ES3_EEEEvNS_16Flash_bwd_paramsE --------------------------
	.section	.text._ZN5flash25flash_bwd_dot_do_o_kernelILb1E23Flash_bwd_kernel_traitsILi192ELi64ELi64ELi8ELi4ELi2ELi2ELb1ELb1EN7cutlass6half_tE19Flash_kernel_traitsILi192ELi64ELi64ELi8ES3_EEEEvNS_16Flash_bwd_paramsE,"ax",@progbits
	.sectioninfo	@"SHI_REGISTERS=65"
	.align	128
        .global         _ZN5flash25flash_bwd_dot_do_o_kernelILb1E23Flash_bwd_kernel_traitsILi192ELi64ELi64ELi8ELi4ELi2ELi2ELb1ELb1EN7cutlass6half_tE19Flash_kernel_traitsILi192ELi64ELi64ELi8ES3_EEEEvNS_16Flash_bwd_paramsE
        .type           _ZN5flash25flash_bwd_dot_do_o_kernelILb1E23Flash_bwd_kernel_traitsILi192ELi64ELi64ELi8ELi4ELi2ELi2ELb1ELb1EN7cutlass6half_tE19Flash_kernel_traitsILi192ELi64ELi64ELi8ES3_EEEEvNS_16Flash_bwd_paramsE,@function
        .size           _ZN5flash25flash_bwd_dot_do_o_kernelILb1E23Flash_bwd_kernel_traitsILi192ELi64ELi64ELi8ELi4ELi2ELi2ELb1ELb1EN7cutlass6half_tE19Flash_kernel_traitsILi192ELi64ELi64ELi8ES3_EEEEvNS_16Flash_bwd_paramsE,(.L_x_812 - _ZN5flash25flash_bwd_dot_do_o_kernelILb1E23Flash_bwd_kernel_traitsILi192ELi64ELi64ELi8ELi4ELi2ELi2ELb1ELb1EN7cutlass6half_tE19Flash_kernel_traitsILi192ELi64ELi64ELi8ES3_EEEEvNS_16Flash_bwd_paramsE)
        .other          _ZN5flash25flash_bwd_dot_do_o_kernelILb1E23Flash_bwd_kernel_traitsILi192ELi64ELi64ELi8ELi4ELi2ELi2ELb1ELb1EN7cutlass6half_tE19Flash_kernel_traitsILi192ELi64ELi64ELi8ES3_EEEEvNS_16Flash_bwd_paramsE,@"STO_CUDA_ENTRY STV_DEFAULT"
_ZN5flash25flash_bwd_dot_do_o_kernelILb1E23Flash_bwd_kernel_traitsILi192ELi64ELi64ELi8ELi4ELi2ELi2ELb1ELb1EN7cutlass6half_tE19Flash_kernel_traitsILi192ELi64ELi64ELi8ES3_EEEEvNS_16Flash_bwd_paramsE:
.text._ZN5flash25flash_bwd_dot_do_o_kernelILb1E23Flash_bwd_kernel_traitsILi192ELi64ELi64ELi8ELi4ELi2ELi2ELb1ELb1EN7cutlass6half_tE19Flash_kernel_traitsILi192ELi64ELi64ELi8ES3_EEEEvNS_16Flash_bwd_paramsE:
        /* <DEDUP_REMOVED lines=11> */
[----:B0-----:R-:W-:Y:S01]  /*00b0*/  IMAD.SHL.U32 R5, R5, 0x40, RZ ;  /* 0x0000004005057824 */ /* 0x001fe200078e00ff */
[----:B--2---:R-:W-:-:S02]  /*00c0*/  @P0 IADD3 R8, R8, -R7, RZ ;  /* 0x8000000708080210 */ /* 0x004fc40007ffe0ff */
[----:B------:R-:W-:-:S04]  /*00d0*/  @!P0 MOV R8, c[0x0][0x214] ;  /* 0x0000850000088a02 */ /* 0x000fc80000000f00 */
[----:B------:R-:W-:-:S13]  /*00e0*/  ISETP.GT.AND P1, PT, R8, R5, PT ;  /* 0x000000050800720c */ /* 0x000fda0003f24270 */
[----:B------:R-:W-:Y:S05]  /*00f0*/  @!P1 EXIT ;  /* 0x000000000000994d */ /* 0x000fea0003800000 */
[----:B------:R-:W-:Y:S01]  /*0100*/  ISETP.NE.AND P1, PT, R7, -0x1, PT ;  /* 0xffffffff0700780c */ /* 0x000fe20003f25270 */
[----:B------:R-:W-:Y:S01]  /*0110*/  IMAD.WIDE R2, R12, 0x80, RZ ;  /* 0x000000800c027825 */ /* 0x000fe200078e02ff */
[----:B------:R-:W-:Y:S01]  /*0120*/  MOV R36, c[0x0][0x1c0] ;  /* 0x0000700000247a02 */ /* 0x000fe20000000f00 */
[----:B------:R-:W0:Y:S01]  /*0130*/  S2R R38, SR_TID.X ;  /* 0x0000000000267919 */ /* 0x000e220000002100 */
[----:B------:R-:W-:Y:S02]  /*0140*/  ULDC.U8 UR6, c[0x0][0x328] ;  /* 0x0000ca0000067ab9 */ /* 0x000fe40000000000 */
[----:B------:R-:W-:Y:S02]  /*0150*/  SEL R18, R2, RZ, P0 ;  /* 0x000000ff02127207 */ /* 0x000fe40000000000 */
[----:B------:R-:W-:Y:S02]  /*0160*/  SEL R19, R3, RZ, P0 ;  /* 0x000000ff03137207 */ /* 0x000fe40000000000 */
[----:B------:R-:W-:-:S03]  /*0170*/  SHF.R.S32.HI R3, RZ, 0x1f, R36 ;  /* 0x0000001fff037819 */ /* 0x000fc60000011424 */
[C---:B------:R-:W-:Y:S01]  /*0180*/  @P1 IMAD.WIDE.U32 R10, R7.reuse, c[0x0][0x370], RZ ;  /* 0x0000dc00070a1a25 */ /* 0x040fe200078e00ff */
[--C-:B------:R-:W-:Y:S02]  /*0190*/  @!P1 SHF.R.S32.HI R0, RZ, 0x1f, R12.reuse ;  /* 0x0000001fff009819 */ /* 0x100fe4000001140c */
[----:B------:R-:W-:Y:S01]  /*01a0*/  @!P1 SHF.R.S32.HI R20, RZ, 0x1f, R12 ;  /* 0x0000001fff149819 */ /* 0x000fe2000001140c */
[----:B------:R-:W-:Y:S01]  /*01b0*/  @P1 IMAD R2, R7, c[0x0][0x374], R11 ;  /* 0x0000dd0007021a24 */ /* 0x000fe200078e020b */
[----:B------:R-:W-:Y:S01]  /*01c0*/  @P1 MOV R4, R10 ;  /* 0x0000000a00041202 */ /* 0x000fe20000000f00 */
[----:B------:R-:W-:Y:S01]  /*01d0*/  IMAD.WIDE R10, R12, c[0x0][0x224], RZ ;  /* 0x000089000c0a7a25 */ /* 0x000fe200078e02ff */
[----:B------:R-:W-:Y:S02]  /*01e0*/  @P1 MOV R21, R7 ;  /* 0x0000000700151202 */ /* 0x000fe40000000f00 */
[----:B------:R-:W-:Y:S01]  /*01f0*/  @!P1 MOV R21, 0xffffffff ;  /* 0xffffffff00159802 */ /* 0x000fe20000000f00 */
[----:B------:R-:W-:-:S02]  /*0200*/  @!P1 IMAD R9, R0, c[0x0][0x368], RZ ;  /* 0x0000da0000099a24 */ /* 0x000fc400078e02ff */
[----:B------:R-:W-:Y:S02]  /*0210*/  IMAD R11, R11, c[0x0][0x1c0], RZ ;  /* 0x000070000b0b7a24 */ /* 0x000fe400078e02ff */
[----:B------:R-:W-:-:S04]  /*0220*/  @!P1 IMAD.WIDE.U32 R14, R12, c[0x0][0x368], RZ ;  /* 0x0000da000c0e9a25 */ /* 0x000fc800078e00ff */
[----:B------:R-:W-:Y:S02]  /*0230*/  @!P1 IMAD R9, R12, c[0x0][0x36c], R9 ;  /* 0x0000db000c099a24 */ /* 0x000fe400078e0209 */
[----:B------:R-:W-:Y:S02]  /*0240*/  IMAD R13, R10, R3, R11 ;  /* 0x000000030a0d7224 */ /* 0x000fe400078e020b */
[----:B------:R-:W-:Y:S01]  /*0250*/  @!P1 IMAD R3, R20, c[0x0][0x1e0], RZ ;  /* 0x0000780014039a24 */ /* 0x000fe200078e02ff */
[----:B------:R-:W-:Y:S01]  /*0260*/  @!P1 IADD3 R2, R15, R9, RZ ;  /* 0x000000090f029210 */ /* 0x000fe20007ffe0ff */
[----:B------:R-:W-:Y:S01]  /*0270*/  @!P1 IMAD.MOV.U32 R4, RZ, RZ, R14 ;  /* 0x000000ffff049224 */ /* 0x000fe200078e000e */
[----:B------:R-:W-:Y:S01]  /*0280*/  SHF.R.S32.HI R20, RZ, 0x1f, R5 ;  /* 0x0000001fff147819 */ /* 0x000fe20000011405 */
[----:B------:R-:W-:-:S04]  /*0290*/  @P1 IMAD.WIDE.U32 R16, R7, c[0x0][0x1e8], RZ ;  /* 0x00007a0007101a25 */ /* 0x000fc800078e00ff */
[----:B------:R-:W-:Y:S01]  /*02a0*/  @!P1 IMAD.WIDE.U32 R14, R12, c[0x0][0x1e0], RZ ;  /* 0x000078000c0e9a25 */ /* 0x000fe200078e00ff */
[----:B------:R-:W-:-:S03]  /*02b0*/  @P1 MOV R6, R16 ;  /* 0x0000001000061202 */ /* 0x000fc60000000f00 */
[----:B------:R-:W-:Y:S01]  /*02c0*/  @!P1 IMAD R9, R12, c[0x0][0x1e4], R3 ;  /* 0x000079000c099a24 */ /* 0x000fe200078e0203 */
[----:B------:R-:W-:Y:S01]  /*02d0*/  @!P1 MOV R6, R14 ;  /* 0x0000000e00069202 */ /* 0x000fe20000000f00 */
[----:B------:R-:W-:Y:S01]  /*02e0*/  IMAD.WIDE.U32 R10, R10, c[0x0][0x1c0], RZ ;  /* 0x000070000a0a7a25 */ /* 0x000fe200078e00ff */
[----:B------:R-:W1:Y:S03]  /*02f0*/  S2R R3, SR_CTAID.Z ;  /* 0x0000000000037919 */ /* 0x000e660000002700 */
[----:B------:R-:W-:Y:S01]  /*0300*/  @P1 IMAD R0, R7, c[0x0][0x1ec], R17 ;  /* 0x00007b0007001a24 */ /* 0x000fe200078e0211 */
[----:B------:R-:W-:Y:S01]  /*0310*/  @!P1 IADD3 R0, R15, R9, RZ ;  /* 0x000000090f009210 */ /* 0x000fe20007ffe0ff */
[----:B------:R-:W-:Y:S01]  /*0320*/  IMAD.MOV.U32 R9, RZ, RZ, c[0x0][0x22c] ;  /* 0x00008b00ff097624 */ /* 0x000fe200078e00ff */
[----:B------:R-:W-:Y:S01]  /*0330*/  IADD3 R11, R11, R13, RZ ;  /* 0x0000000d0b0b7210 */ /* 0x000fe20007ffe0ff */
[----:B------:R-:W-:Y:S01]  /*0340*/  IMAD.WIDE R14, R36, c[0x0][0x22c], RZ ;  /* 0x00008b00240e7a25 */ /* 0x000fe200078e02ff */
[----:B------:R-:W-:-:S02]  /*0350*/  IADD3 R13, P0, R5, R18, RZ ;  /* 0x00000012050d7210 */ /* 0x000fc40007f1e0ff */
[----:B------:R-:W-:Y:S01]  /*0360*/  SHF.R.S32.HI R9, RZ, 0x1f, R9 ;  /* 0x0000001fff097819 */ /* 0x000fe20000011409 */
[----:B------:R-:W-:Y:S01]  /*0370*/  IMAD R11, R11, c[0x0][0x22c], RZ ;  /* 0x00008b000b0b7a24 */ /* 0x000fe200078e02ff */
[----:B------:R-:W-:Y:S01]  /*0380*/  MOV R17, RZ ;  /* 0x000000ff00117202 */ /* 0x000fe20000000f00 */
[----:B------:R-:W-:Y:S02]  /*0390*/  IMAD R16, R15, R21, RZ ;  /* 0x000000150f107224 */ /* 0x000fe400078e02ff */
[----:B------:R-:W-:Y:S01]  /*03a0*/  IMAD R11, R9, R10, R11 ;  /* 0x0000000a090b7224 */ /* 0x000fe200078e020b */
[----:B------:R-:W-:Y:S01]  /*03b0*/  IADD3.X R9, R20, R19, RZ, P0, !PT ;  /* 0x0000001314097210 */ /* 0x000fe200007fe4ff */
[----:B------:R-:W-:Y:S01]  /*03c0*/  IMAD R23, R14, R17, R16 ;  /* 0x000000110e177224 */ /* 0x000fe200078e0210 */
[----:B------:R-:W-:Y:S01]  /*03d0*/  ISETP.NE.AND P0, PT, RZ, UR6, PT ;  /* 0x00000006ff007c0c */ /* 0x000fe2000bf05270 */
[----:B------:R-:W-:-:S04]  /*03e0*/  IMAD.WIDE.U32 R16, R10, c[0x0][0x22c], RZ ;  /* 0x00008b000a107a25 */ /* 0x000fc800078e00ff */
[----:B------:R-:W-:-:S04]  /*03f0*/  IMAD.WIDE.U32 R18, R14, R21, RZ ;  /* 0x000000150e127225 */ /* 0x000fc800078e00ff */
[-C--:B------:R-:W-:Y:S02]  /*0400*/  IMAD R21, R9, R14.reuse, RZ ;  /* 0x0000000e09157224 */ /* 0x080fe400078e02ff */
[----:B------:R-:W-:Y:S01]  /*0410*/  IMAD.IADD R22, R17, 0x1, R11 ;  /* 0x0000000111167824 */ /* 0x000fe200078e020b */
[----:B------:R-:W-:Y:S01]  /*0420*/  @P1 IADD3 R22, R19, R23, RZ ;  /* 0x0000001713161210 */ /* 0x000fe20007ffe0ff */
[----:B-1----:R-:W-:Y:S02]  /*0430*/  IMAD R9, R3, c[0x0][0x22c], RZ ;  /* 0x00008b0003097a24 */ /* 0x002fe400078e02ff */
[----:B------:R-:W-:Y:S01]  /*0440*/  IMAD.WIDE.U32 R10, R13, R14, RZ ;  /* 0x0000000e0d0a7225 */ /* 0x000fe200078e00ff */
[----:B------:R-:W-:-:S03]  /*0450*/  SHF.R.S32.HI R14, RZ, 0x1f, R3 ;  /* 0x0000001fff0e7819 */ /* 0x000fc60000011403 */
[----:B------:R-:W-:Y:S01]  /*0460*/  IMAD R17, R15, R13, R21 ;  /* 0x0000000d0f117224 */ /* 0x000fe200078e0215 */
[----:B------:R-:W-:Y:S02]  /*0470*/  SEL R21, R16, R18, !P1 ;  /* 0x0000001210157207 */ /* 0x000fe40004800000 */
[----:B------:R-:W-:Y:S02]  /*0480*/  SHF.R.S32.HI R16, RZ, 0x1f, R9 ;  /* 0x0000001fff107819 */ /* 0x000fe40000011409 */
[----:B------:R-:W-:Y:S01]  /*0490*/  IADD3 R17, R11, R17, RZ ;  /* 0x000000110b117210 */ /* 0x000fe20007ffe0ff */
[----:B------:R-:W-:Y:S05]  /*04a0*/  @!P0 BRA `(.L_x_508) ;  /* 0x0000007000008947 */ /* 0x000fea0003800000 */
[----:B0-----:R-:W-:Y:S01]  /*04b0*/  HFMA2.MMA R13, -RZ, RZ, 0, 7.62939453125e-06 ;  /* 0x00000080ff0d7435 */ /* 0x001fe200000001ff */
[----:B------:R-:W-:Y:S01]  /*04c0*/  @!P1 IMAD R7, R12, c[0x0][0x224], RZ ;  /* 0x000089000c079a24 */ /* 0x000fe200078e02ff */
[----:B------:R-:W-:-:S03]  /*04d0*/  MOV R18, c[0x0][0x210] ;  /* 0x0000840000127a02 */ /* 0x000fc60000000f00 */
[----:B------:R-:W-:-:S05]  /*04e0*/  IMAD R7, R12, 0x80, R7 ;  /* 0x000000800c077824 */ /* 0x000fca00078e0207 */
[----:B------:R-:W-:-:S04]  /*04f0*/  IMAD R12, R13, R18, c[0x0][0x234] ;  /* 0x00008d000d0c7624 */ /* 0x000fc800078e0212 */
[----:B------:R-:W-:Y:S01]  /*0500*/  IMAD R12, R12, R3, R7 ;  /* 0x000000030c0c7224 */ /* 0x000fe200078e0207 */
[----:B------:R-:W-:Y:S05]  /*0510*/  BRA `(.L_x_509) ;  /* 0x0000002000007947 */ /* 0x000fea0003800000 */
.L_x_508:
[----:B0-----:R-:W-:-:S04]  /*0520*/  IMAD R12, R12, c[0x0][0x1c0], R3 ;  /* 0x000070000c0c7a24 */ /* 0x001fc800078e0203 */
[----:B------:R-:W-:Y:S02]  /*0530*/  IMAD R12, R12, c[0x0][0x224], RZ ;  /* 0x000089000c0c7a24 */ /* 0x000fe400078e02ff */
.L_x_509:
[----:B------:R-:W-:Y:S01]  /*0540*/  SHF.R.S32.HI R7, RZ, 0x1f, R38 ;  /* 0x0000001fff077819 */ /* 0x000fe20000011426 */
[----:B------:R-:W-:Y:S01]  /*0550*/  IMAD R36, R36, c[0x0][0x22c], RZ ;  /* 0x00008b0024247a24 */ /* 0x000fe200078e02ff */
[----:B------:R-:W-:Y:S01]  /*0560*/  IADD3 R18, P0, P1, R10, R21, R9 ;  /* 0x000000150a127210 */ /* 0x000fe2000791e009 */
[C---:B------:R-:W-:Y:S01]  /*0570*/  IMAD R10, R20.reuse, c[0x0][0x370], RZ ;  /* 0x0000dc00140a7a24 */ /* 0x040fe200078e02ff */
[CC--:B------:R-:W-:Y:S01]  /*0580*/  LEA.HI R13, R7.reuse, R38.reuse, RZ, 0x4 ;  /* 0x00000026070d7211 */ /* 0x0c0fe200078f20ff */
[----:B------:R-:W-:Y:S01]  /*0590*/  IMAD R20, R20, c[0x0][0x1e8], RZ ;  /* 0x00007a0014147a24 */ /* 0x000fe200078e02ff */
[----:B------:R-:W-:Y:S01]  /*05a0*/  LEA.HI R7, R7, R38, RZ, 0x3 ;  /* 0x0000002607077211 */ /* 0x000fe200078f18ff */
[----:B------:R-:W-:Y:S01]  /*05b0*/  IMAD.IADD R35, R5, 0x1, R12 ;  /* 0x0000000105237824 */ /* 0x000fe200078e020c */
[----:B------:R-:W-:Y:S01]  /*05c0*/  LOP3.LUT R15, R13, 0x3ffffff0, RZ, 0xc0, !PT ;  /* 0x3ffffff00d0f7812 */ /* 0x000fe200078ec0ff */
[----:B------:R-:W-:Y:S01]  /*05d0*/  BSSY B0, `(.L_x_510) ;  /* 0x000003b000007945 */ /* 0x000fe20003800000 */
[----:B------:R-:W-:-:S02]  /*05e0*/  LOP3.LUT R11, R7, 0x1ffffff8, RZ, 0xc0, !PT ;  /* 0x1ffffff8070b7812 */ /* 0x000fc400078ec0ff */
[-C--:B------:R-:W-:Y:S02]  /*05f0*/  IADD3 R15, -R15, R38.reuse, RZ ;  /* 0x000000260f0f7210 */ /* 0x080fe40007ffe1ff */
[----:B------:R-:W-:Y:S02]  /*0600*/  IADD3 R11, -R11, R38, RZ ;  /* 0x000000260b0b7210 */ /* 0x000fe40007ffe1ff */
[----:B------:R-:W-:Y:S02]  /*0610*/  SHF.R.S32.HI R13, RZ, 0x4, R13 ;  /* 0x00000004ff0d7819 */ /* 0x000fe4000001140d */
[----:B------:R-:W-:Y:S02]  /*0620*/  SHF.L.U32 R30, R11, 0x3, RZ ;  /* 0x000000030b1e7819 */ /* 0x000fe400000006ff */
[----:B------:R-:W-:Y:S02]  /*0630*/  SHF.L.U32 R15, R15, 0x2, RZ ;  /* 0x000000020f0f7819 */ /* 0x000fe400000006ff */
[----:B------:R-:W-:-:S02]  /*0640*/  SHF.R.S32.HI R31, RZ, 0x1f, R30 ;  /* 0x0000001fff1f7819 */ /* 0x000fc4000001141e */
[----:B------:R-:W-:Y:S01]  /*0650*/  IADD3.X R16, R17, R22, R16, P0, P1 ;  /* 0x0000001611107210 */ /* 0x000fe200007e2410 */
[----:B------:R-:W-:Y:S01]  /*0660*/  IMAD R13, R13, R36, R15 ;  /* 0x000000240d0d7224 */ /* 0x000fe200078e020f */
[C---:B------:R-:W-:Y:S01]  /*0670*/  IADD3 R17, -R5.reuse, R8, RZ ;  /* 0x0000000805117210 */ /* 0x040fe20007ffe1ff */
[----:B------:R-:W-:Y:S01]  /*0680*/  IMAD.WIDE.U32 R8, R5, c[0x0][0x370], R30 ;  /* 0x0000dc0005087a25 */ /* 0x000fe200078e001e */
[----:B------:R-:W-:Y:S01]  /*0690*/  SHF.R.S32.HI R34, RZ, 0x3, R7 ;  /* 0x00000003ff227819 */ /* 0x000fe20000011407 */
[----:B------:R-:W-:Y:S01]  /*06a0*/  CS2R R22, SRZ ;  /* 0x0000000000167805 */ /* 0x000fe2000001ff00 */
[----:B------:R-:W-:Y:S01]  /*06b0*/  IADD3 R12, P2, R13, R18, RZ ;  /* 0x000000120d0c7210 */ /* 0x000fe20007f5e0ff */
[C---:B------:R-:W-:Y:S01]  /*06c0*/  IMAD R15, R5.reuse, c[0x0][0x374], R10 ;  /* 0x0000dd00050f7a24 */ /* 0x040fe200078e020a */
[----:B------:R-:W-:Y:S01]  /*06d0*/  IADD3 R24, P3, R4, R8, RZ ;  /* 0x0000000804187210 */ /* 0x000fe20007f7e0ff */
[C---:B------:R-:W-:Y:S01]  /*06e0*/  IMAD.WIDE.U32 R10, R5.reuse, c[0x0][0x1e8], R30 ;  /* 0x00007a00050a7a25 */ /* 0x040fe200078e001e */
[----:B------:R-:W-:Y:S01]  /*06f0*/  ISETP.GE.AND P0, PT, R34, R17, PT ;  /* 0x000000112200720c */ /* 0x000fe20003f06270 */
[----:B------:R-:W-:Y:S01]  /*0700*/  CS2R R18, SRZ ;  /* 0x0000000000127805 */ /* 0x000fe2000001ff00 */
[----:B------:R-:W-:Y:S01]  /*0710*/  IADD3.X R25, R2, R9, R15, P3, !PT ;  /* 0x0000000902197210 */ /* 0x000fe20001ffe40f */
[----:B------:R-:W-:Y:S01]  /*0720*/  IMAD R7, R5, c[0x0][0x1ec], R20 ;  /* 0x00007b0005077a24 */ /* 0x000fe200078e0214 */
[----:B------:R-:W-:Y:S01]  /*0730*/  IADD3 R6, P3, R6, R10, RZ ;  /* 0x0000000a06067210 */ /* 0x000fe20007f7e0ff */
[C---:B------:R-:W-:Y:S01]  /*0740*/  IMAD R2, R14.reuse, c[0x0][0x378], RZ ;  /* 0x0000de000e027a24 */ /* 0x040fe200078e02ff */
[----:B------:R-:W-:Y:S01]  /*0750*/  LEA.HI.X.SX32 R13, R13, R16, 0x1, P2 ;  /* 0x000000100d0d7211 */ /* 0x000fe200010f0eff */
[----:B------:R-:W-:Y:S01]  /*0760*/  IMAD R14, R14, c[0x0][0x1f0], RZ ;  /* 0x00007c000e0e7a24 */ /* 0x000fe200078e02ff */
[----:B------:R-:W-:Y:S01]  /*0770*/  IADD3.X R7, R0, R11, R7, P3, !PT ;  /* 0x0000000b00077210 */ /* 0x000fe20001ffe407 */
[C---:B------:R-:W-:Y:S01]  /*0780*/  IMAD R27, R3.reuse, c[0x0][0x37c], R2 ;  /* 0x0000df00031b7a24 */ /* 0x040fe200078e0202 */
[----:B------:R-:W-:Y:S01]  /*0790*/  IADD3 R5, R34, 0x20, RZ ;  /* 0x0000002022057810 */ /* 0x000fe20007ffe0ff */
[----:B------:R-:W-:Y:S01]  /*07a0*/  IMAD.WIDE.U32 R24, R3, c[0x0][0x378], R24 ;  /* 0x0000de0003187a25 */ /* 0x000fe200078e0018 */
[C---:B------:R-:W-:Y:S01]  /*07b0*/  LEA R28, P2, R12.reuse, c[0x0][0x350], 0x2 ;  /* 0x0000d4000c1c7a11 */ /* 0x040fe200078410ff */
[----:B------:R-:W-:Y:S01]  /*07c0*/  CS2R R20, SRZ ;  /* 0x0000000000147805 */ /* 0x000fe2000001ff00 */
[----:B------:R-:W-:Y:S01]  /*07d0*/  ISETP.GE.AND P1, PT, R5, R17, PT ;  /* 0x000000110500720c */ /* 0x000fe20003f26270 */
[C---:B------:R-:W-:Y:S01]  /*07e0*/  IMAD R41, R3.reuse, c[0x0][0x1f4], R14 ;  /* 0x00007d0003297a24 */ /* 0x040fe200078e020e */
[----:B------:R-:W-:Y:S01]  /*07f0*/  LEA.HI.X R29, R12, c[0x0][0x354], R13, 0x2, P2 ;  /* 0x0000d5000c1d7a11 */ /* 0x000fe200010f140d */
[----:B------:R-:W-:Y:S01]  /*0800*/  IMAD.WIDE.U32 R2, R3, c[0x0][0x1f0], R6 ;  /* 0x00007c0003027a25 */ /* 0x000fe200078e0006 */
[----:B------:R-:W-:Y:S01]  /*0810*/  CS2R R12, SRZ ;  /* 0x00000000000c7805 */ /* 0x000fe2000001ff00 */
[----:B------:R-:W-:Y:S01]  /*0820*/  CS2R R16, SRZ ;  /* 0x0000000000107805 */ /* 0x000fe2000001ff00 */
[----:B------:R-:W-:Y:S01]  /*0830*/  MOV R8, RZ ;  /* 0x000000ff00087202 */ /* 0x000fe20000000f00 */
[----:B------:R-:W-:Y:S01]  /*0840*/  CS2R R4, SRZ ;  /* 0x0000000000047805 */ /* 0x000fe2000001ff00 */
[----:B------:R-:W-:Y:S01]  /*0850*/  CS2R R6, SRZ ;  /* 0x0000000000067805 */ /* 0x000fe2000001ff00 */
[----:B------:R-:W-:-:S02]  /*0860*/  SHF.R.S32.HI R33, RZ, 0x1f, R34 ;  /* 0x0000001fff217819 */ /* 0x000fc40000011422 */
[----:B------:R-:W-:Y:S02]  /*0870*/  IADD3 R32, R30, 0x40, RZ ;  /* 0x000000401e207810 */ /* 0x000fe40007ffe0ff */
[----:B------:R-:W-:Y:S01]  /*0880*/  IADD3 R27, R25, R27, RZ ;  /* 0x0000001b191b7210 */ /* 0x000fe20007ffe0ff */
[----:B------:R-:W-:Y:S05]  /*0890*/  @P0 BRA `(.L_x_511) ;  /* 0x000000e000000947 */ /* 0x000fea0003800000 */
[----:B------:R-:W-:Y:S01]  /*08a0*/  MOV R26, R24 ;  /* 0x00000018001a7202 */ /* 0x000fe20000000f00 */
[----:B------:R-:W-:Y:S01]  /*08b0*/  IMAD R9, R33, c[0x0][0x370], RZ ;  /* 0x0000dc0021097a24 */ /* 0x000fe200078e02ff */
[C---:B------:R-:W-:Y:S02]  /*08c0*/  IADD3 R0, R30.reuse, 0x80, RZ ;  /* 0x000000801e007810 */ /* 0x040fe40007ffe0ff */
[----:B------:R-:W-:Y:S01]  /*08d0*/  ISETP.GE.AND P2, PT, R30, c[0x0][0x220], PT ;  /* 0x000088001e007a0c */ /* 0x000fe20003f46270 */
[----:B------:R-:W-:Y:S01]  /*08e0*/  IMAD.WIDE.U32 R10, R34, c[0x0][0x370], R26 ;  /* 0x0000dc00220a7a25 */ /* 0x000fe200078e001a */
[----:B------:R-:W-:Y:S02]  /*08f0*/  ISETP.GE.AND P4, PT, R0, c[0x0][0x220], PT ;  /* 0x0000880000007a0c */ /* 0x000fe40003f86270 */
[----:B------:R-:W-:Y:S01]  /*0900*/  ISETP.GE.AND P3, PT, R32, c[0x0][0x220], PT ;  /* 0x0000880020007a0c */ /* 0x000fe20003f66270 */
[----:B------:R-:W-:Y:S01]  /*0910*/  IMAD R9, R34, c[0x0][0x374], R9 ;  /* 0x0000dd0022097a24 */ /* 0x000fe200078e0209 */
[----:B------:R-:W-:-:S03]  /*0920*/  LEA R14, P5, R10, c[0x0][0x330], 0x1 ;  /* 0x0000cc000a0e7a11 */ /* 0x000fc600078a08ff */
[----:B------:R-:W-:-:S05]  /*0930*/  IMAD.IADD R9, R11, 0x1, R9 ;  /* 0x000000010b097824 */ /* 0x000fca00078e0209 */
[----:B------:R-:W-:-:S05]  /*0940*/  LEA.HI.X R15, R10, c[0x0][0x334], R9, 0x1, P5 ;  /* 0x0000cd000a0f7a11 */ /* 0x000fca00028f0c09 */
[----:B------:R0:W5:Y:S04]  /*0950*/  @!P2 LDG.E.128 R16, [R14.64] ;  /* 0x000000040e10a981 */ /* 0x000168000c1e1d00 */
[----:B------:R0:W5:Y:S04]  /*0960*/  @!P3 LDG.E.128 R20, [R14.64+0x80] ;  /* 0x000080040e14b981 */ /* 0x000168000c1e1d00 */
[----:B------:R0:W5:Y:S02]  /*0970*/  @!P4 LDG.E.128 R4, [R14.64+0x100] ;  /* 0x000100040e04c981 */ /* 0x000164000c1e1d00 */
.L_x_511:
[----:B------:R-:W-:Y:S05]  /*0980*/  BSYNC B0 ;  /* 0x0000000000007941 */ /* 0x000fea0003800000 */
.L_x_510:
        /* <DEDUP_REMOVED lines=21> */
[----:B------:R-:W-:Y:S01]  /*0ae0*/  ISETP.GE.AND P5, PT, R25, c[0x0][0x220], PT ;  /* 0x0000880019007a0c */ /* 0x000fe20003fa6270 */
[----:B------:R-:W-:Y:S01]  /*0af0*/  IMAD.MOV.U32 R20, RZ, RZ, R24 ;  /* 0x000000ffff147224 */ /* 0x000fe200078e0018 */
[----:B------:R-:W-:-:S03]  /*0b00*/  ISETP.GE.AND P4, PT, R32, c[0x0][0x220], PT ;  /* 0x0000880020007a0c */ /* 0x000fc60003f86270 */
[----:B------:R-:W-:-:S04]  /*0b10*/  IMAD.WIDE.U32 R20, R23, c[0x0][0x370], R20 ;  /* 0x0000dc0017147a25 */ /* 0x000fc800078e0014 */
[----:B------:R-:W-:Y:S01]  /*0b20*/  IMAD R23, R23, c[0x0][0x374], R22 ;  /* 0x0000dd0017177a24 */ /* 0x000fe200078e0216 */
[----:B------:R-:W-:-:S04]  /*0b30*/  LEA R22, P2, R20, c[0x0][0x330], 0x1 ;  /* 0x0000cc0014167a11 */ /* 0x000fc800078408ff */
[----:B------:R-:W-:-:S04]  /*0b40*/  IADD3 R21, R21, R23, RZ ;  /* 0x0000001715157210 */ /* 0x000fc80007ffe0ff */
[----:B------:R-:W-:-:S05]  /*0b50*/  LEA.HI.X R23, R20, c[0x0][0x334], R21, 0x1, P2 ;  /* 0x0000cd0014177a11 */ /* 0x000fca00010f0c15 */
[----:B------:R0:W5:Y:S04]  /*0b60*/  @!P3 LDG.E.128 R12, [R22.64] ;  /* 0x00000004160cb981 */ /* 0x000168000c1e1d00 */
[----:B------:R0:W5:Y:S04]  /*0b70*/  @!P4 LDG.E.128 R16, [R22.64+0x80] ;  /* 0x000080041610c981 */ /* 0x000168000c1e1d00 */
[----:B------:R0:W5:Y:S02]  /*0b80*/  @!P5 LDG.E.128 R8, [R22.64+0x100] ;  /* 0x000100041608d981 */ /* 0x000164000c1e1d00 */
.L_x_513:
[----:B------:R-:W-:Y:S05]  /*0b90*/  BSYNC B0 ;  /* 0x0000000000007941 */ /* 0x000fea0003800000 */
.L_x_512:
[----:B-----5:R-:W-:Y:S01]  /*0ba0*/  MOV R53, R16 ;  /* 0x0000001000357202 */ /* 0x020fe20000000f00 */
[----:B------:R-:W-:Y:S01]  /*0bb0*/  BSSY B0, `(.L_x_514) ;  /* 0x000001f000007945 */ /* 0x000fe20003800000 */
[----:B------:R-:W-:Y:S01]  /*0bc0*/  HFMA2.MMA R16, -RZ, RZ, 0, 0 ;  /* 0x00000000ff107435 */ /* 0x000fe200000001ff */
[----:B------:R-:W-:Y:S01]  /*0bd0*/  MOV R46, R12 ;  /* 0x0000000c002e7202 */ /* 0x000fe20000000f00 */
        /* <DEDUP_REMOVED lines=9> */
[----:B------:R-:W-:Y:S01]  /*0c70*/  MOV R56, R19 ;  /* 0x0000001300387202 */ /* 0x000fe20000000f00 */
[----:B------:R-:W-:Y:S01]  /*0c80*/  CS2R R12, SRZ ;  /* 0x00000000000c7805 */ /* 0x000fe2000001ff00 */
[----:B------:R-:W-:Y:S01]  /*0c90*/  CS2R R14, SRZ ;  /* 0x00000000000e7805 */ /* 0x000fe2000001ff00 */
[----:B------:R-:W-:Y:S01]  /*0ca0*/  IMAD.IADD R41, R3, 0x1, R41 ;  /* 0x0000000103297824 */ /* 0x000fe200078e0229 */
        /* <DEDUP_REMOVED lines=15> */
.L_x_515:
[----:B------:R-:W-:Y:S05]  /*0da0*/  BSYNC B0 ;  /* 0x0000000000007941 */ /* 0x000fea0003800000 */
.L_x_514:
[----:B------:R-:W-:Y:S01]  /*0db0*/  BSSY B0, `(.L_x_516) ;  /* 0x0000020000007945 */ /* 0x000fe20003800000 */
[----:B------:R-:W-:Y:S01]  /*0dc0*/  HFMA2.MMA R17, -RZ, RZ, 0, 0 ;  /* 0x00000000ff117435 */ /* 0x000fe200000001ff */
[----:B0----5:R-:W-:Y:S01]  /*0dd0*/  MOV R48, R24 ;  /* 0x0000001800307202 */ /* 0x021fe20000000f00 */
[----:B------:R-:W-:Y:S01]  /*0de0*/  IMAD.MOV.U32 R59, RZ, RZ, R27 ;  /* 0x000000ffff3b7224 */ /* 0x000fe200078e001b */
        /* <DEDUP_REMOVED lines=8> */
[----:B------:R-:W-:Y:S01]  /*0e70*/  CS2R R20, SRZ ;  /* 0x0000000000147805 */ /* 0x000fe2000001ff00 */
[----:B------:R-:W-:Y:S02]  /*0e80*/  MOV R62, R23 ;  /* 0x00000017003e7202 */ /* 0x000fe40000000f00 */
[----:B------:R-:W-:Y:S01]  /*0e90*/  CS2R R22, SRZ ;  /* 0x0000000000167805 */ /* 0x000fe2000001ff00 */
[----:B------:R-:W-:Y:S05]  /*0ea0*/  @P1 BRA `(.L_x_517) ;  /* 0x0000010000001947 */ /* 0x000fea0003800000 */
[----:B------:R-:W-:Y:S02]  /*0eb0*/  IADD3 R34, P0, R34, 0x20, RZ ;  /* 0x0000002022227810 */ /* 0x000fe40007f1e0ff */
[----:B------:R-:W-:Y:S02]  /*0ec0*/  MOV R3, R41 ;  /* 0x0000002900037202 */ /* 0x000fe40000000f00 */
[C---:B------:R-:W-:Y:S01]  /*0ed0*/  ISETP.GE.AND P1, PT, R30.reuse, c[0x0][0x220], PT ;  /* 0x000088001e007a0c */ /* 0x040fe20003f26270 */
[----:B------:R-:W-:Y:S01]  /*0ee0*/  IMAD.X R31, RZ, RZ, R33, P0 ;  /* 0x000000ffff1f7224 */ /* 0x000fe200000e0621 */
[----:B------:R-:W-:Y:S01]  /*0ef0*/  IADD3 R30, R30, 0x80, RZ ;  /* 0x000000801e1e7810 */ /* 0x000fe20007ffe0ff */
[----:B------:R-:W-:Y:S01]  /*0f00*/  IMAD.WIDE.U32 R2, R34, c[0x0][0x1e8], R2 ;  /* 0x00007a0022027a25 */ /* 0x000fe200078e0002 */
[----:B------:R-:W-:-:S02]  /*0f10*/  ISETP.GE.AND P2, PT, R32, c[0x0][0x220], PT ;  /* 0x0000880020007a0c */ /* 0x000fc40003f46270 */
[----:B------:R-:W-:Y:S01]  /*0f20*/  ISETP.GE.AND P3, PT, R30, c[0x0][0x220], PT ;  /* 0x000088001e007a0c */ /* 0x000fe20003f66270 */
[----:B------:R-:W-:Y:S01]  /*0f30*/  IMAD R31, R31, c[0x0][0x1e8], RZ ;  /* 0x00007a001f1f7a24 */ /* 0x000fe200078e02ff */
[----:B------:R-:W-:-:S03]  /*0f40*/  LEA R30, P0, R2, c[0x0][0x1d0], 0x1 ;  /* 0x00007400021e7a11 */ /* 0x000fc600078008ff */
[----:B------:R-:W-:-:S05]  /*0f50*/  IMAD R31, R34, c[0x0][0x1ec], R31 ;  /* 0x00007b00221f7a24 */ /* 0x000fca00078e021f */
[----:B------:R-:W-:-:S04]  /*0f60*/  IADD3 R3, R3, R31, RZ ;  /* 0x0000001f03037210 */ /* 0x000fc80007ffe0ff */
[----:B------:R-:W-:-:S05]  /*0f70*/  LEA.HI.X R31, R2, c[0x0][0x1d4], R3, 0x1, P0 ;  /* 0x00007500021f7a11 */ /* 0x000fca00000f0c03 */
[----:B------:R0:W5:Y:S04]  /*0f80*/  @!P1 LDG.E.128 R20, [R30.64] ;  /* 0x000000041e149981 */ /* 0x000168000c1e1d00 */
[----:B------:R0:W5:Y:S04]  /*0f90*/  @!P2 LDG.E.128 R24, [R30.64+0x80] ;  /* 0x000080041e18a981 */ /* 0x000168000c1e1d00 */
[----:B------:R0:W5:Y:S02]  /*0fa0*/  @!P3 LDG.E.128 R16, [R30.64+0x100] ;  /* 0x000100041e10b981 */ /* 0x000164000c1e1d00 */
.L_x_517:
[----:B------:R-:W-:Y:S05]  /*0fb0*/  BSYNC B0 ;  /* 0x0000000000007941 */ /* 0x000fea0003800000 */
.L_x_516:
[----:B------:R-:W-:Y:S01]  /*0fc0*/  HADD2.F32 R2, -RZ, R0.H1_H1 ;  /* 0x30000000ff027230 */ /* 0x000fe20000004100 */
[----:B0----5:R-:W-:Y:S01]  /*0fd0*/  MOV R30, R21 ;  /* 0x00000015001e7202 */ /* 0x021fe20000000f00 */
[----:B------:R-:W-:Y:S01]  /*0fe0*/  HADD2.F32 R3, -RZ, R48.H1_H1 ;  /* 0x30000030ff037230 */ /* 0x000fe20000004100 */
[----:B------:R-:W-:Y:S01]  /*0ff0*/  LOP3.LUT P0, RZ, R38, 0x7, RZ, 0xc0, !PT ;  /* 0x0000000726ff7812 */ /* 0x000fe2000780c0ff */
[----:B------:R-:W-:-:S02]  /*1000*/  HADD2.F32 R0, -RZ, R0.H0_H0 ;  /* 0x20000000ff007230 */ /* 0x000fc40000004100 */
[----:B------:R-:W-:Y:S01]  /*1010*/  HADD2.F32 R32, -RZ, R51.H0_H0 ;  /* 0x20000033ff207230 */ /* 0x000fe20000004100 */
[----:B------:R-:W-:Y:S01]  /*1020*/  FMUL.FTZ R2, R2, R3 ;  /* 0x0000000302027220 */ /* 0x000fe20000410000 */
[----:B------:R-:W-:Y:S02]  /*1030*/  HADD2.F32 R3, -RZ, R48.H0_H0 ;  /* 0x20000030ff037230 */ /* 0x000fe40000004100 */
[--C-:B------:R-:W-:Y:S02]  /*1040*/  HADD2.F32 R31, -RZ, R30.reuse.H0_H0 ;  /* 0x2000001eff1f7230 */ /* 0x100fe40000004100 */
[----:B------:R-:W-:Y:S01]  /*1050*/  HADD2.F32 R30, -RZ, R30.H1_H1 ;  /* 0x3000001eff1e7230 */ /* 0x000fe20000004100 */
[----:B------:R-:W-:Y:S01]  /*1060*/  FFMA.FTZ R2, R0, R3, R2 ;  /* 0x0000000300027223 */ /* 0x000fe20000010002 */
[----:B------:R-:W-:Y:S02]  /*1070*/  HADD2.F32 R0, -RZ, R37.H0_H0 ;  /* 0x20000025ff007230 */ /* 0x000fe40000004100 */
[----:B------:R-:W-:-:S02]  /*1080*/  HADD2.F32 R3, -RZ, R57.H0_H0 ;  /* 0x20000039ff037230 */ /* 0x000fc40000004100 */
[----:B------:R-:W-:Y:S02]  /*1090*/  HADD2.F32 R37, -RZ, R37.H1_H1 ;  /* 0x30000025ff257230 */ /* 0x000fe40000004100 */
[----:B------:R-:W-:Y:S01]  /*10a0*/  HADD2.F32 R33, -RZ, R12.H1_H1 ;  /* 0x3000000cff217230 */ /* 0x000fe20000004100 */
[----:B------:R-:W-:Y:S01]  /*10b0*/  FFMA.FTZ R2, R0, R3, R2 ;  /* 0x0000000300027223 */ /* 0x000fe20000010002 */
[----:B------:R-:W-:Y:S02]  /*10c0*/  HADD2.F32 R3, -RZ, R46.H1_H1 ;  /* 0x3000002eff037230 */ /* 0x000fe40000004100 */
[----:B------:R-:W-:Y:S02]  /*10d0*/  HADD2.F32 R0, -RZ, R20.H1_H1 ;  /* 0x30000014ff007230 */ /* 0x000fe40000004100 */
[----:B------:R-:W-:Y:S02]  /*10e0*/  HADD2.F32 R46, -RZ, R46.H0_H0 ;  /* 0x2000002eff2e7230 */ /* 0x000fe40000004100 */
[----:B------:R-:W-:Y:S01]  /*10f0*/  HADD2.F32 R20, -RZ, R20.H0_H0 ;  /* 0x20000014ff147230 */ /* 0x000fe20000004100 */
[----:B------:R-:W-:Y:S01]  /*1100*/  FMUL.FTZ R3, R3, R0 ;  /* 0x0000000003037220 */ /* 0x000fe20000410000 */
[----:B------:R-:W-:-:S03]  /*1110*/  HADD2.F32 R0, -RZ, R57.H1_H1 ;  /* 0x30000039ff007230 */ /* 0x000fc60000004100 */
[----:B------:R-:W-:Y:S01]  /*1120*/  FFMA.FTZ R21, R46, R20, R3 ;  /* 0x000000142e157223 */ /* 0x000fe20000010003 */
[----:B------:R-:W-:Y:S01]  /*1130*/  HADD2.F32 R3, -RZ, R49.H0_H0 ;  /* 0x20000031ff037230 */ /* 0x000fe20000004100 */
[----:B------:R-:W-:Y:S01]  /*1140*/  FFMA.FTZ R2, R37, R0, R2 ;  /* 0x0000000025027223 */ /* 0x000fe20000010002 */
[--C-:B------:R-:W-:Y:S01]  /*1150*/  HADD2.F32 R0, -RZ, R39.reuse.H0_H0 ;  /* 0x20000027ff007230 */ /* 0x100fe20000004100 */
[----:B------:R-:W-:Y:S01]  /*1160*/  FFMA.FTZ R21, R32, R31, R21 ;  /* 0x0000001f20157223 */ /* 0x000fe20000010015 */
[----:B------:R-:W-:Y:S02]  /*1170*/  HADD2.F32 R39, -RZ, R39.H1_H1 ;  /* 0x30000027ff277230 */ /* 0x000fe40000004100 */
[----:B------:R-:W-:Y:S01]  /*1180*/  HADD2.F32 R32, -RZ, R51.H1_H1 ;  /* 0x30000033ff207230 */ /* 0x000fe20000004100 */
[----:B------:R-:W-:Y:S01]  /*1190*/  FFMA.FTZ R20, R0, R3, R2 ;  /* 0x0000000300147223 */ /* 0x000fe20000010002 */
        /* <DEDUP_REMOVED lines=8> */
[----:B------:R-:W-:Y:S02]  /*1220*/  HADD2.F32 R2, -RZ, R50.H0_H0 ;  /* 0x20000032ff027230 */ /* 0x000fe40000004100 */
[----:B------:R-:W-:Y:S02]  /*1230*/  HADD2.F32 R3, -RZ, R22.H0_H0 ;  /* 0x20000016ff037230 */ /* 0x000fe40000004100 */
[----:B------:R-:W-:Y:S02]  /*1240*/  HADD2.F32 R50, -RZ, R50.H1_H1 ;  /* 0x30000032ff327230 */ /* 0x000fe40000004100 */
[----:B------:R-:W-:Y:S01]  /*1250*/  HADD2.F32 R59, -RZ, R59.H1_H1 ;  /* 0x3000003bff3b7230 */ /* 0x000fe20000004100 */
[----:B------:R-:W-:Y:S01]  /*1260*/  FFMA.FTZ R21, R2, R3, R21 ;  /* 0x0000000302157223 */ /* 0x000fe20000010015 */
[----:B------:R-:W-:-:S02]  /*1270*/  HADD2.F32 R2, -RZ, R52.H0_H0 ;  /* 0x20000034ff027230 */ /* 0x000fc40000004100 */
[----:B------:R-:W-:Y:S01]  /*1280*/  HADD2.F32 R3, -RZ, R58.H0_H0 ;  /* 0x2000003aff037230 */ /* 0x000fe20000004100 */
[----:B------:R-:W-:Y:S01]  /*1290*/  FFMA.FTZ R21, R50, R20, R21 ;  /* 0x0000001432157223 */ /* 0x000fe20000010015 */
[----:B------:R-:W-:Y:S01]  /*12a0*/  HADD2.F32 R20, -RZ, R23.H0_H0 ;  /* 0x20000017ff147230 */ /* 0x000fe20000004100 */
[----:B------:R-:W-:Y:S01]  /*12b0*/  FFMA.FTZ R42, R42, R59, R0 ;  /* 0x0000003b2a2a7223 */ /* 0x000fe20000010000 */
[----:B------:R-:W-:Y:S02]  /*12c0*/  HADD2.F32 R0, -RZ, R43.H0_H0 ;  /* 0x2000002bff007230 */ /* 0x000fe40000004100 */
[----:B------:R-:W-:Y:S01]  /*12d0*/  HADD2.F32 R52, -RZ, R52.H1_H1 ;  /* 0x30000034ff347230 */ /* 0x000fe20000004100 */
[----:B------:R-:W-:Y:S01]  /*12e0*/  FFMA.FTZ R21, R2, R20, R21 ;  /* 0x0000001402157223 */ /* 0x000fe20000010015 */
        /* <DEDUP_REMOVED lines=27> */
[----:B------:R-:W-:Y:S01]  /*14a0*/  HADD2.F32 R37, -RZ, R54.H0_H0 ;  /* 0x20000036ff257230 */ /* 0x000fe20000004100 */
[----:B------:R-:W-:Y:S01]  /*14b0*/  FFMA.FTZ R45, R21, R22, R45 ;  /* 0x00000016152d7223 */ /* 0x000fe2000001002d */
[----:B------:R-:W-:-:S02]  /*14c0*/  HADD2.F32 R25, -RZ, R60.H1_H1 ;  /* 0x3000003cff197230 */ /* 0x000fc40000004100 */
[----:B------:R-:W-:Y:S02]  /*14d0*/  HADD2.F32 R32, -RZ, R26.H0_H0 ;  /* 0x2000001aff207230 */ /* 0x000fe40000004100 */
[----:B------:R-:W-:Y:S01]  /*14e0*/  HADD2.F32 R31, -RZ, R12.H0_H0 ;  /* 0x2000000cff1f7230 */ /* 0x000fe20000004100 */
[----:B------:R-:W-:Y:S01]  /*14f0*/  FFMA.FTZ R25, R44, R25, R45 ;  /* 0x000000192c197223 */ /* 0x000fe2000001002d */
[--C-:B------:R-:W-:Y:S01]  /*1500*/  HADD2.F32 R24, -RZ, R13.reuse.H0_H0 ;  /* 0x2000000dff187230 */ /* 0x100fe20000004100 */
[----:B------:R-:W-:Y:S01]  /*1510*/  FFMA.FTZ R30, R37, R32, R30 ;  /* 0x00000020251e7223 */ /* 0x000fe2000001001e */
[----:B------:R-:W-:Y:S02]  /*1520*/  HADD2.F32 R22, -RZ, R13.H1_H1 ;  /* 0x3000000dff167230 */ /* 0x000fe40000004100 */
[--C-:B------:R-:W-:Y:S02]  /*1530*/  HADD2.F32 R23, -RZ, R14.reuse.H0_H0 ;  /* 0x2000000eff177230 */ /* 0x100fe40000004100 */
[----:B------:R-:W-:-:S02]  /*1540*/  HADD2.F32 R21, -RZ, R14.H1_H1 ;  /* 0x3000000eff157230 */ /* 0x000fc40000004100 */
[--C-:B------:R-:W-:Y:S02]  /*1550*/  HADD2.F32 R13, -RZ, R15.reuse.H0_H0 ;  /* 0x2000000fff0d7230 */ /* 0x100fe40000004100 */
[----:B------:R-:W-:Y:S02]  /*1560*/  HADD2.F32 R12, -RZ, R15.H1_H1 ;  /* 0x3000000fff0c7230 */ /* 0x000fe40000004100 */
[--C-:B------:R-:W-:Y:S02]  /*1570*/  HADD2.F32 R14, -RZ, R47.reuse.H0_H0 ;  /* 0x2000002fff0e7230 */ /* 0x100fe40000004100 */
[----:B------:R-:W-:Y:S02]  /*1580*/  HADD2.F32 R15, -RZ, R62.H0_H0 ;  /* 0x2000003eff0f7230 */ /* 0x000fe40000004100 */
[----:B------:R-:W-:Y:S02]  /*1590*/  HADD2.F32 R37, -RZ, R54.H1_H1 ;  /* 0x30000036ff257230 */ /* 0x000fe40000004100 */
[----:B------:R-:W-:Y:S01]  /*15a0*/  HADD2.F32 R26, -RZ, R26.H1_H1 ;  /* 0x3000001aff1a7230 */ /* 0x000fe20000004100 */
[----:B------:R-:W-:Y:S01]  /*15b0*/  FFMA.FTZ R14, R14, R15, R25 ;  /* 0x0000000f0e0e7223 */ /* 0x000fe20000010019 */
[----:B------:R-:W-:-:S02]  /*15c0*/  HADD2.F32 R47, -RZ, R47.H1_H1 ;  /* 0x3000002fff2f7230 */ /* 0x000fc40000004100 */
[----:B------:R-:W-:Y:S01]  /*15d0*/  HADD2.F32 R62, -RZ, R62.H1_H1 ;  /* 0x3000003eff3e7230 */ /* 0x000fe20000004100 */
[----:B------:R-:W-:Y:S01]  /*15e0*/  FFMA.FTZ R30, R37, R26, R30 ;  /* 0x0000001a251e7223 */ /* 0x000fe2000001001e */
[----:B------:R-:W-:Y:S02]  /*15f0*/  HADD2.F32 R15, -RZ, R56.H0_H0 ;  /* 0x20000038ff0f7230 */ /* 0x000fe40000004100 */
[--C-:B------:R-:W-:Y:S01]  /*1600*/  HADD2.F32 R32, -RZ, R27.reuse.H0_H0 ;  /* 0x2000001bff207230 */ /* 0x100fe20000004100 */
[----:B------:R-:W-:Y:S01]  /*1610*/  FFMA.FTZ R14, R47, R62, R14 ;  /* 0x0000003e2f0e7223 */ /* 0x000fe2000001000e */
[----:B------:R-:W-:Y:S02]  /*1620*/  HADD2.F32 R20, -RZ, R4.H0_H0 ;  /* 0x20000004ff147230 */ /* 0x000fe40000004100 */
[----:B------:R-:W-:Y:S01]  /*1630*/  HADD2.F32 R25, -RZ, R56.H1_H1 ;  /* 0x30000038ff197230 */ /* 0x000fe20000004100 */
[----:B------:R-:W-:Y:S01]  /*1640*/  FFMA.FTZ R30, R15, R32, R30 ;  /* 0x000000200f1e7223 */ /* 0x000fe2000001001e */
[----:B------:R-:W-:Y:S01]  /*1650*/  HADD2.F32 R27, -RZ, R27.H1_H1 ;  /* 0x3000001bff1b7230 */ /* 0x000fe20000004100 */
[----:B------:R-:W-:Y:S01]  /*1660*/  FFMA.FTZ R14, R20, R31, R14 ;  /* 0x0000001f140e7223 */ /* 0x000fe2000001000e */
[----:B------:R-:W-:-:S02]  /*1670*/  HADD2.F32 R4, -RZ, R4.H1_H1 ;  /* 0x30000004ff047230 */ /* 0x000fc40000004100 */
[----:B------:R-:W-:Y:S01]  /*1680*/  HADD2.F32 R15, -RZ, R8.H0_H0 ;  /* 0x20000008ff0f7230 */ /* 0x000fe20000004100 */
[----:B------:R-:W-:Y:S01]  /*1690*/  FFMA.FTZ R30, R25, R27, R30 ;  /* 0x0000001b191e7223 */ /* 0x000fe2000001001e */
[----:B------:R-:W-:Y:S01]  /*16a0*/  HADD2.F32 R20, -RZ, R16.H0_H0 ;  /* 0x20000010ff147230 */ /* 0x000fe20000004100 */
[----:B------:R-:W-:Y:S01]  /*16b0*/  FFMA.FTZ R4, R4, R33, R14 ;  /* 0x0000002104047223 */ /* 0x000fe2000001000e */
[--C-:B------:R-:W-:Y:S02]  /*16c0*/  HADD2.F32 R3, -RZ, R5.reuse.H0_H0 ;  /* 0x20000005ff037230 */ /* 0x100fe40000004100 */
        /* <DEDUP_REMOVED lines=19> */
[----:B------:R-:W-:Y:S01]  /*1800*/  HADD2.F32 R0, -RZ, R7.H0_H0 ;  /* 0x20000007ff007230 */ /* 0x000fe20000004100 */
[----:B------:R-:W-:Y:S01]  /*1810*/  SHF.L.U32 R9, R36, 0x2, RZ ;  /* 0x0000000224097819 */ /* 0x000fe200000006ff */
[----:B------:R-:W-:Y:S01]  /*1820*/  HADD2.F32 R5, -RZ, R10.H1_H1 ;  /* 0x3000000aff057230 */ /* 0x000fe20000004100 */
[----:B------:R-:W-:Y:S01]  /*1830*/  FFMA.FTZ R30, R3, R4, R30 ;  /* 0x00000004031e7223 */ /* 0x000fe2000001001e */
[----:B------:R-:W-:Y:S01]  /*1840*/  HADD2.F32 R18, -RZ, R18.H1_H1 ;  /* 0x30000012ff127230 */ /* 0x000fe20000004100 */
[----:B------:R-:W-:Y:S01]  /*1850*/  FFMA.FTZ R0, R0, R13, R2 ;  /* 0x0000000d00007223 */ /* 0x000fe20000010002 */
[----:B------:R-:W-:-:S02]  /*1860*/  HADD2.F32 R3, -RZ, R11.H0_H0 ;  /* 0x2000000bff037230 */ /* 0x000fc40000004100 */
[----:B------:R-:W-:Y:S01]  /*1870*/  HADD2.F32 R2, -RZ, R19.H0_H0 ;  /* 0x20000013ff027230 */ /* 0x000fe20000004100 */
[----:B------:R-:W-:Y:S01]  /*1880*/  FFMA.FTZ R30, R5, R18, R30 ;  /* 0x00000012051e7223 */ /* 0x000fe2000001001e */
[----:B------:R-:W-:Y:S02]  /*1890*/  HADD2.F32 R7, -RZ, R7.H1_H1 ;  /* 0x30000007ff077230 */ /* 0x000fe40000004100 */
[----:B------:R-:W-:Y:S01]  /*18a0*/  HADD2.F32 R11, -RZ, R11.H1_H1 ;  /* 0x3000000bff0b7230 */ /* 0x000fe20000004100 */
[----:B------:R-:W-:Y:S01]  /*18b0*/  FFMA.FTZ R30, R3, R2, R30 ;  /* 0x00000002031e7223 */ /* 0x000fe2000001001e */
[----:B------:R-:W-:Y:S01]  /*18c0*/  HADD2.F32 R19, -RZ, R19.H1_H1 ;  /* 0x30000013ff137230 */ /* 0x000fe20000004100 */
[----:B------:R-:W-:-:S04]  /*18d0*/  FFMA.FTZ R0, R7, R12, R0 ;  /* 0x0000000c07007223 */ /* 0x000fc80000010000 */
[----:B------:R-:W-:Y:S01]  /*18e0*/  FFMA.FTZ R30, R11, R19, R30 ;  /* 0x000000130b1e7223 */ /* 0x000fe2000001001e */
[----:B------:R-:W0:Y:S01]  /*18f0*/  SHFL.BFLY PT, R3, R0, 0x4, 0x1f ;  /* 0x0c801f0000037f89 */ /* 0x000e2200000e0000 */
[----:B------:R-:W-:-:S03]  /*1900*/  LEA.HI R11, P1, R38, R35, RZ, 0x1d ;  /* 0x00000023260b7211 */ /* 0x000fc6000783e8ff */
[----:B------:R-:W1:Y:S01]  /*1910*/  SHFL.BFLY PT, R5, R30, 0x4, 0x1f ;  /* 0x0c801f001e057f89 */ /* 0x000e6200000e0000 */
[----:B0-----:R-:W-:Y:S01]  /*1920*/  FADD.FTZ R3, R0, R3 ;  /* 0x0000000300037221 */ /* 0x001fe20000010000 */
[----:B------:R-:W-:Y:S02]  /*1930*/  LEA.HI.X.SX32 R0, R35, RZ, 0x1, P1 ;  /* 0x000000ff23007211 */ /* 0x000fe400008f0eff */
[C---:B------:R-:W-:Y:S01]  /*1940*/  LEA R10, P1, R11.reuse, c[0x0][0x3c8], 0x2 ;  /* 0x0000f2000b0a7a11 */ /* 0x040fe200078210ff */
[----:B-1----:R-:W-:Y:S01]  /*1950*/  FADD.FTZ R6, R30, R5 ;  /* 0x000000051e067221 */ /* 0x002fe20000010000 */
[----:B------:R-:W0:Y:S02]  /*1960*/  SHFL.BFLY PT, R2, R3, 0x2, 0x1f ;  /* 0x0c401f0003027f89 */ /* 0x000e2400000e0000 */
[----:B------:R-:W-:Y:S02]  /*1970*/  LEA.HI.X R11, R11, c[0x0][0x3cc], R0, 0x2, P1 ;  /* 0x0000f3000b0b7a11 */ /* 0x000fe400008f1400 */
[----:B------:R-:W1:Y:S01]  /*1980*/  SHFL.BFLY PT, R5, R6, 0x2, 0x1f ;  /* 0x0c401f0006057f89 */ /* 0x000e6200000e0000 */
[----:B0-----:R-:W-:-:S02]  /*1990*/  FADD.FTZ R4, R3, R2 ;  /* 0x0000000203047221 */ /* 0x001fc40000010000 */
[----:B------:R-:W-:-:S04]  /*19a0*/  IMAD.WIDE R2, R9, 0x10, R28 ;  /* 0x0000001009027825 */ /* 0x000fc800078e021c */
[----:B-1----:R-:W-:Y:S01]  /*19b0*/  FADD.FTZ R7, R6, R5 ;  /* 0x0000000506077221 */ /* 0x002fe20000010000 */
[C---:B------:R-:W-:Y:S01]  /*19c0*/  IADD3 R6, R9.reuse, 0x10, R9 ;  /* 0x0000001009067810 */ /* 0x040fe20007ffe009 */
[----:B------:R-:W0:Y:S03]  /*19d0*/  SHFL.BFLY PT, R5, R4, 0x1, 0x1f ;  /* 0x0c201f0004057f89 */ /* 0x000e2600000e0000 */
[----:B------:R-:W-:Y:S01]  /*19e0*/  IADD3 R9, R9, R6, RZ ;  /* 0x0000000609097210 */ /* 0x000fe20007ffe0ff */
[----:B------:R-:W1:Y:S01]  /*19f0*/  SHFL.BFLY PT, R8, R7, 0x1, 0x1f ;  /* 0x0c201f0007087f89 */ /* 0x000e6200000e0000 */
[----:B0-----:R-:W-:Y:S02]  /*1a00*/  FADD.FTZ R5, R4, R5 ;  /* 0x0000000504057221 */ /* 0x001fe40000010000 */
[----:B-1----:R-:W-:Y:S02]  /*1a10*/  FADD.FTZ R8, R7, R8 ;  /* 0x0000000807087221 */ /* 0x002fe40000010000 */
[----:B------:R-:W-:-:S02]  /*1a20*/  FMUL.FTZ R13, R5, c[0x0][0x2d4] ;  /* 0x0000b500050d7a20 */ /* 0x000fc40000410000 */
[----:B------:R-:W-:-:S03]  /*1a30*/  IMAD.WIDE R4, R36, 0x40, R2 ;  /* 0x0000004024047825 */ /* 0x000fc600078e0202 */
[----:B------:R-:W-:Y:S01]  /*1a40*/  @!P0 STG.E [R10.64], R13 ;  /* 0x0000000d0a008986 */ /* 0x000fe2000c101904 */
[----:B------:R-:W-:Y:S02]  /*1a50*/  FMUL.FTZ R15, R8, c[0x0][0x2d4] ;  /* 0x0000b500080f7a20 */ /* 0x000fe40000410000 */
[----:B------:R-:W-:-:S03]  /*1a60*/  IMAD.WIDE R36, R36, 0x40, R4 ;  /* 0x0000004024247825 */ /* 0x000fc600078e0204 */
[----:B------:R-:W-:Y:S01]  /*1a70*/  @!P0 STG.E [R10.64+0x80], R15 ;  /* 0x0000800f0a008986 */ /* 0x000fe2000c101904 */
[----:B------:R-:W-:-:S03]  /*1a80*/  IMAD.WIDE R6, R6, 0x10, R28 ;  /* 0x0000001006067825 */ /* 0x000fc600078e021c */
[----:B------:R-:W-:Y:S01]  /*1a90*/  STG.E.128 [R28.64], RZ ;  /* 0x000000ff1c007986 */ /* 0x000fe2000c101d04 */
[----:B------:R-:W-:-:S03]  /*1aa0*/  IMAD.WIDE R8, R9, 0x10, R28 ;  /* 0x0000001009087825 */ /* 0x000fc600078e021c */
[----:B------:R-:W-:Y:S04]  /*1ab0*/  STG.E.128 [R2.64], RZ ;  /* 0x000000ff02007986 */ /* 0x000fe8000c101d04 */
[----:B------:R-:W-:Y:S04]  /*1ac0*/  STG.E.128 [R4.64], RZ ;  /* 0x000000ff04007986 */ /* 0x000fe8000c101d04 */
[----:B------:R-:W-:Y:S04]  /*1ad0*/  STG.E.128 [R36.64], RZ ;  /* 0x000000ff24007986 */ /* 0x000fe8000c101d04 */
[----:B------:R-:W-:Y:S04]  /*1ae0*/  STG.E.128 [R28.64+0x100], RZ ;  /* 0x000100ff1c007986 */ /* 0x000fe8000c101d04 */
[----:B------:R-:W-:Y:S04]  /*1af0*/  STG.E.128 [R2.64+0x100], RZ ;  /* 0x000100ff02007986 */ /* 0x000fe8000c101d04 */
[----:B------:R-:W-:Y:S04]  /*1b00*/  STG.E.128 [R6.64], RZ ;  /* 0x000000ff06007986 */ /* 0x000fe8000c101d04 */
[----:B------:R-:W-:Y:S04]  /*1b10*/  STG.E.128 [R8.64], RZ ;  /* 0x000000ff08007986 */ /* 0x000fe8000c101d04 */
[----:B------:R-:W-:Y:S04]  /*1b20*/  STG.E.128 [R28.64+0x200], RZ ;  /* 0x000200ff1c007986 */ /* 0x000fe8000c101d04 */
[----:B------:R-:W-:Y:S04]  /*1b30*/  STG.E.128 [R2.64+0x200], RZ ;  /* 0x000200ff02007986 */ /* 0x000fe8000c101d04 */
[----:B------:R-:W-:Y:S04]  /*1b40*/  STG.E.128 [R6.64+0x100], RZ ;  /* 0x000100ff06007986 */ /* 0x000fe8000c101d04 */
[----:B------:R-:W-:Y:S01]  /*1b50*/  STG.E.128 [R8.64+0x100], RZ ;  /* 0x000100ff08007986 */ /* 0x000fe2000c101d04 */
[----:B------:R-:W-:Y:S05]  /*1b60*/  EXIT ;  /* 0x000000000000794d */ /* 0x000fea0003800000 */
.L_x_518:
        /* <DEDUP_REMOVED lines=9> */
.L_x_812:


//--------------------- .text._ZN5flash27flash_bwd_convert_dq_kernelI23Flash_bwd_kernel_traitsILi192ELi64ELi64ELi8ELi4ELi2ELi2ELb0ELb0EN7cutlass6half_tE19Flash_kernel_traitsILi192ELi64ELi64ELi8ES3_EEEEvNS_16Flash_bwd_paramsEi --------------------------
	.section	.text._ZN5flash27flash_bwd_convert_dq_kernelI23Flash_bwd_kernel_traitsILi192ELi64ELi64ELi8ELi4ELi2ELi2ELb0ELb0EN7cutlass6half_tE19Flash_kernel_traitsILi192ELi64ELi64ELi8ES3_EEEEvNS_16Flash_bwd_paramsEi,"ax",@progbits
	.sectioninfo	@"SHI_REGISTERS=96"
	.align	128
        .global         _ZN5flash27flash_bwd_convert_dq_kernelI23Flash_bwd_kernel_traitsILi192ELi64ELi64ELi8ELi4ELi2ELi2ELb0ELb0EN7cutlass6half_tE19Flash_kernel_traitsILi192ELi64ELi64ELi8ES3_EEEEvNS_16Flash_bwd_paramsEi
        .type           _ZN5flash27flash_bwd_convert_dq_kernelI23Flash_bwd_kernel_traitsILi192ELi64ELi64ELi8ELi4ELi2ELi2ELb0ELb0EN7cutlass6half_tE19Flash_kernel_traitsILi192ELi64ELi64ELi8ES3_EEEEvNS_16Flash_bwd_paramsEi,@function
        .size           _ZN5flash27flash_bwd_convert_dq_kernelI23Flash_bwd_kernel_traitsILi192ELi64ELi64ELi8ELi4ELi2ELi2ELb0ELb0EN7cutlass6half_tE19Flash_kernel_traitsILi192ELi64ELi64ELi8ES3_EEEEvNS_16Flash_bwd_paramsEi,(.L_x_813 - _ZN5flash27flash_bwd_convert_dq_kernelI23Flash_bwd_kernel_traitsILi192ELi64ELi64ELi8ELi4ELi2ELi2ELb0ELb0EN7cutlass6half_tE19Flash_kernel_traitsILi192ELi64ELi64ELi8ES3_EEEEvNS_16Flash_bwd_paramsEi)
        .other          _ZN5flash27flash_bwd_convert_dq_kernelI23Flash_bwd_kernel_traitsILi192ELi64ELi64ELi8ELi4ELi2ELi2ELb0ELb0EN7cutlass6half_tE19Flash_kernel_traitsILi192ELi64ELi64ELi8ES3_EEEEvNS_16Flash_bwd_paramsEi,@"STO_CUDA_ENTRY STV_DEFAULT"
_ZN5flash27flash_bwd_convert_dq_kernelI23Flash_bwd_kernel_traitsILi192ELi64ELi64ELi8ELi4ELi2ELi2ELb0ELb0EN7cutlass6half_tE19Flash_kernel_traitsILi192ELi64ELi64ELi8ES3_EEEEvNS_16Flash_bwd_paramsEi:
.text._ZN5flash27flash_bwd_convert_dq_kernelI23Flash_bwd_kernel_traitsILi192ELi64ELi64ELi8ELi4ELi2ELi2ELb0ELb0EN7cutlass6half_tE19Flash_kernel_traitsILi192ELi64ELi64ELi8ES3_EEEEvNS_16Flash_bwd_paramsEi:
        /* <DEDUP_REMOVED lines=143> */
.L_x_520:
        /* <DEDUP_REMOVED lines=124> */
.L_x_519:
        /* <DEDUP_REMOVED lines=171> */
.L_x_522:
[----:B------:R-:W-:Y:S05]  /*1b60*/  BSYNC B0 ;  /* 0x0000000000007941 */ /* 0x000fea0003800000 */
.L_x_521:
        /* <DEDUP_REMOVED lines=20> */
.L_x_523:
        /* <DEDUP_REMOVED lines=13> */
.L_x_813:


//--------------------- .text._ZN5flash44flash_bwd_dq_dk_dv_loop_seqk_parallel_kernelI23Flash_bwd_kernel_traitsILi192ELi64ELi64ELi8ELi4ELi2ELi2ELb0ELb0EN7cutlass6half_tE19Flash_kernel_traitsILi192ELi64ELi64ELi8ES3_EELb1ELb1ELb0ELb0ELb0ELb0ELb0EEEvNS_16Flash_bwd_paramsE --------------------------
	.section	.text._ZN5flash44flash_bwd_dq_dk_dv_loop_seqk_parallel_kernelI23Flash_bwd_kernel_traitsILi192ELi64ELi64ELi8ELi4ELi2ELi2ELb0ELb0EN7cutlass6half_tE19Flash_kernel_traitsILi192ELi64ELi64ELi8ES3_EELb1ELb1ELb0ELb0ELb0ELb0ELb0EEEvNS_16Flash_bwd_paramsE,"ax",@progbits
	.sectioninfo	@"SHI_REGISTERS=255"
	.align	128
        .global         _ZN5flash44flash_bwd_dq_dk_dv_loop_seqk_parallel_kernelI23Flash_bwd_kernel_traitsILi192ELi64ELi64ELi8ELi4ELi2ELi2ELb0ELb0EN7cutlass6half_tE19Flash_kernel_traitsILi192ELi64ELi64ELi8ES3_EELb1ELb1ELb0ELb0ELb0ELb0ELb0EEEvNS_16Flash_bwd_paramsE
        .type           _ZN5flash44flash_bwd_dq_dk_dv_loop_seqk_parallel_kernelI23Flash_bwd_kernel_traitsILi192ELi64ELi64ELi8ELi4ELi2ELi2ELb0ELb0EN7cutlass6half_tE19Flash_kernel_traitsILi192ELi64ELi64ELi8ES3_EELb1ELb1ELb0ELb0ELb0ELb0ELb0EEEvNS_16Flash_bwd_paramsE,@function
        .size           _ZN5flash44flash_bwd_dq_dk_dv_loop_seqk_parallel_kernelI23Flash_bwd_kernel_traitsILi192ELi64ELi64ELi8ELi4ELi2ELi2ELb0ELb0EN7cutlass6half_tE19Flash_kernel_traitsILi192ELi64ELi64ELi8ES3_EELb1ELb1ELb0ELb0ELb0ELb0ELb0EEEvNS_16Flash_bwd_paramsE,(.L_x_814 - _ZN5flash44flash_bwd_dq_dk_dv_loop_seqk_parallel_kernelI23Flash_bwd_kernel_traitsILi192ELi64ELi64ELi8ELi4ELi2ELi2ELb0ELb0EN7cutlass6half_tE19Flash_kernel_traitsILi192ELi64ELi64ELi8ES3_EELb1ELb1ELb0ELb0ELb0ELb0ELb0EEEvNS_16Flash_bwd_paramsE)
        .other          _ZN5flash44flash_bwd_dq_dk_dv_loop_seqk_parallel_kernelI23Flash_bwd_kernel_traitsILi192ELi64ELi64ELi8ELi4ELi2ELi2ELb0ELb0EN7cutlass6half_tE19Flash_kernel_traitsILi192ELi64ELi64ELi8ES3_EELb1ELb1ELb0ELb0ELb0ELb0ELb0EEEvNS_16Flash_bwd_paramsE,@"STO_CUDA_ENTRY STV_DEFAULT"
_ZN5flash44flash_bwd_dq_dk_dv_loop_seqk_parallel_kernelI23Flash_bwd_kernel_traitsILi192ELi64ELi64ELi8ELi4ELi2ELi2ELb0ELb0EN7cutlass6half_tE19Flash_kernel_traitsILi192ELi64ELi64ELi8ES3_EELb1ELb1ELb0ELb0ELb0ELb0ELb0EEEvNS_16Flash_bwd_paramsE:
.text._ZN5flash44flash_bwd_dq_dk_dv_loop_seqk_parallel_kernelI23Flash_bwd_kernel_traitsILi192ELi64ELi64ELi8ELi4ELi2ELi2ELb0ELb0EN7cutlass6half_tE19Flash_kernel_traitsILi192ELi64ELi64ELi8ES3_EELb1ELb1ELb0ELb0ELb0ELb0ELb0EEEvNS_16Flash_bwd_paramsE:
        /* <DEDUP_REMOVED lines=14> */
[----:B------:R-:W-:Y:S01]  /*00e0*/  ULDC.U8 UR6, c[0x0][0x2d8] ;  /* 0x0000b60000067ab9 */ /* 0x000fe20000000000 */
[----:B------:R-:W-:Y:S01]  /*00f0*/  IMAD.MOV.U32 R209, RZ, RZ, -0x10 ;  /* 0xfffffff0ffd17424 */ /* 0x000fe200078e00ff */
[----:B-1----:R-:W-:-:S04]  /*0100*/  SHF.R.S32.HI R2, RZ, 0x1f, R11 ;  /* 0x0000001fff027819 */ /* 0x002fc8000001140b */
[CC--:B------:R-:W-:Y:S02]  /*0110*/  LEA.HI R3, R2.reuse, R11.reuse, RZ, 0x4 ;  /* 0x0000000b02037211 */ /* 0x0c0fe400078f20ff */
[CC--:B------:R-:W-:Y:S02]  /*0120*/  LEA.HI R0, R2.reuse, R11.reuse, RZ, 0x2 ;  /* 0x0000000b02007211 */ /* 0x0c0fe400078f10ff */
[----:B------:R-:W-:Y:S02]  /*0130*/  SHF.R.S32.HI R4, RZ, 0x4, R3 ;  /* 0x00000004ff047819 */ /* 0x000fe40000011403 */
[CC--:B------:R-:W-:Y:S02]  /*0140*/  LEA.HI R9, R2.reuse, R11.reuse, RZ, 0x5 ;  /* 0x0000000b02097211 */ /* 0x0c0fe400078f28ff */
[CC--:B------:R-:W-:Y:S02]  /*0150*/  LEA.HI R10, R2.reuse, R11.reuse, RZ, 0x3 ;  /* 0x0000000b020a7211 */ /* 0x0c0fe400078f18ff */
[----:B------:R-:W-:-:S02]  /*0160*/  LEA.HI R251, R2, R11, RZ, 0x7 ;  /* 0x0000000b02fb7211 */ /* 0x000fc400078f38ff */
[----:B------:R-:W-:Y:S02]  /*0170*/  LEA.HI R14, R2, R11, RZ, 0x6 ;  /* 0x0000000b020e7211 */ /* 0x000fe400078f30ff */
[C---:B------:R-:W-:Y:S02]  /*0180*/  LOP3.LUT R5, R3.reuse, 0xfffffff0, RZ, 0xc0, !PT ;  /* 0xfffffff003057812 */ /* 0x040fe400078ec0ff */
[----:B------:R-:W-:Y:S02]  /*0190*/  LOP3.LUT R2, R0, 0x7ffffffc, RZ, 0xc0, !PT ;  /* 0x7ffffffc00027812 */ /* 0x000fe400078ec0ff */
[----:B------:R-:W-:Y:S02]  /*01a0*/  LEA.HI R3, R3, R4, RZ, 0x1 ;  /* 0x0000000403037211 */ /* 0x000fe400078f08ff */
[----:B------:R-:W-:Y:S01]  /*01b0*/  SHF.R.S32.HI R7, RZ, 0x2, R0 ;  /* 0x00000002ff077819 */ /* 0x000fe20000011400 */
[----:B------:R-:W-:Y:S01]  /*01c0*/  IMAD.IADD R13, R11, 0x1, -R2 ;  /* 0x000000010b0d7824 */ /* 0x000fe200078e0a02 */
[----:B------:R-:W-:-:S02]  /*01d0*/  SHF.R.S32.HI R6, RZ, 0x1f, R0 ;  /* 0x0000001fff067819 */ /* 0x000fc40000011400 */
[----:B------:R-:W-:Y:S02]  /*01e0*/  LOP3.LUT R8, R9, 0xffffffe0, RZ, 0xc0, !PT ;  /* 0xffffffe009087812 */ /* 0x000fe400078ec0ff */
[----:B------:R-:W-:Y:S02]  /*01f0*/  LOP3.LUT R0, R10, 0xfffffff8, RZ, 0xc0, !PT ;  /* 0xfffffff80a007812 */ /* 0x000fe400078ec0ff */
[----:B------:R-:W-:Y:S01]  /*0200*/  LOP3.LUT R3, R3, 0xfffffffe, RZ, 0xc0, !PT ;  /* 0xfffffffe03037812 */ /* 0x000fe200078ec0ff */
[C---:B------:R-:W-:Y:S01]  /*0210*/  IMAD.IADD R16, R11.reuse, 0x1, -R8 ;  /* 0x000000010b107824 */ /* 0x040fe200078e0a08 */
[----:B------:R-:W-:Y:S01]  /*0220*/  SHF.R.S32.HI R237, RZ, 0x3, R10 ;  /* 0x00000003ffed7819 */ /* 0x000fe2000001140a */
[C---:B------:R-:W-:Y:S01]  /*0230*/  IMAD.IADD R0, R11.reuse, 0x1, -R0 ;  /* 0x000000010b007824 */ /* 0x040fe200078e0a00 */
[----:B------:R-:W-:Y:S01]  /*0240*/  LEA.HI R2, R6, R7, RZ, 0x3 ;  /* 0x0000000706027211 */ /* 0x000fe200078f18ff */
[----:B------:R-:W-:Y:S01]  /*0250*/  IMAD.IADD R8, R11, 0x1, -R5 ;  /* 0x000000010b087824 */ /* 0x000fe200078e0a05 */
[----:B------:R-:W-:Y:S01]  /*0260*/  SHF.R.S32.HI R19, RZ, 0x5, R9 ;  /* 0x00000005ff137819 */ /* 0x000fe20000011409 */
[----:B------:R-:W-:Y:S01]  /*0270*/  IMAD.IADD R11, R4, 0x1, -R3 ;  /* 0x00000001040b7824 */ /* 0x000fe200078e0a03 */
[----:B------:R-:W-:Y:S01]  /*0280*/  LOP3.LUT R3, R2, 0xfffffff8, RZ, 0xc0, !PT ;  /* 0xfffffff802037812 */ /* 0x000fe200078ec0ff */
[----:B------:R-:W-:Y:S01]  /*0290*/  IMAD.SHL.U32 R5, R237, 0x40, RZ ;  /* 0x00000040ed057824 */ /* 0x000fe200078e00ff */
[----:B------:R-:W-:Y:S01]  /*02a0*/  LEA.HI R4, R9, R19, RZ, 0x1 ;  /* 0x0000001309047211 */ /* 0x000fe200078f08ff */
[C---:B------:R-:W-:Y:S01]  /*02b0*/  IMAD.SHL.U32 R202, R0.reuse, 0x8, RZ ;  /* 0x0000000800ca7824 */ /* 0x040fe200078e00ff */
[----:B------:R-:W-:Y:S01]  /*02c0*/  LOP3.LUT P4, RZ, R0, 0x4, RZ, 0xc0, !PT ;  /* 0x0000000400ff7812 */ /* 0x000fe2000788c0ff */
[----:B------:R-:W-:Y:S01]  /*02d0*/  IMAD.IADD R7, R7, 0x1, -R3 ;  /* 0x0000000107077824 */ /* 0x000fe200078e0a03 */
[----:B------:R-:W-:Y:S01]  /*02e0*/  LOP3.LUT R2, R5, 0x1c0, RZ, 0xc0, !PT ;  /* 0x000001c005027812 */ /* 0x000fe200078ec0ff */
[----:B------:R-:W-:Y:S01]  /*02f0*/  IMAD.SHL.U32 R174, R11, 0x200, RZ ;  /* 0x000002000bae7824 */ /* 0x000fe200078e00ff */
[----:B------:R-:W-:Y:S01]  /*0300*/  LOP3.LUT R3, R4, 0xfffffffe, RZ, 0xc0, !PT ;  /* 0xfffffffe04037812 */ /* 0x000fe200078ec0ff */
[----:B------:R1:W-:Y:S01]  /*0310*/  STL [R1+0x4], R16 ;  /* 0x0000041001007387 */ /* 0x0003e20000100800 */
[----:B------:R-:W-:-:S02]  /*0320*/  LOP3.LUT R4, R2, 0x38, R202, 0xf8, !PT ;  /* 0x0000003802047812 */ /* 0x000fc400078ef8ca */
[----:B------:R-:W-:Y:S01]  /*0330*/  SHF.R.U32.HI R2, RZ, 0x3, R2 ;  /* 0x00000003ff027819 */ /* 0x000fe20000011602 */
[----:B------:R-:W-:Y:S01]  /*0340*/  IMAD.IADD R181, R19, 0x1, -R3 ;  /* 0x0000000113b57824 */ /* 0x000fe200078e0a03 */
[C---:B------:R-:W-:Y:S01]  /*0350*/  LOP3.LUT P3, RZ, R0.reuse, 0x2, RZ, 0xc0, !PT ;  /* 0x0000000200ff7812 */ /* 0x040fe2000786c0ff */
[----:B------:R-:W-:Y:S01]  /*0360*/  IMAD.SHL.U32 R0, R0, 0x40, RZ ;  /* 0x0000004000007824 */ /* 0x000fe200078e00ff */
[----:B------:R-:W-:Y:S02]  /*0370*/  SHF.R.S32.HI R5, RZ, 0x1f, R8 ;  /* 0x0000001fff057819 */ /* 0x000fe40000011408 */
[----:B------:R-:W-:Y:S01]  /*0380*/  LOP3.LUT R6, R4, R2, RZ, 0x3c, !PT ;  /* 0x0000000204067212 */ /* 0x000fe200078e3cff */
[----:B------:R-:W-:Y:S01]  /*0390*/  IMAD.SHL.U32 R2, R181, 0x10, RZ ;  /* 0x00000010b5027824 */ /* 0x000fe200078e00ff */
[----:B------:R-:W-:Y:S02]  /*03a0*/  LOP3.LUT R0, R0, 0x1c0, RZ, 0xc0, !PT ;  /* 0x000001c000007812 */ /* 0x000fe400078ec0ff */
[----:B------:R-:W-:-:S02]  /*03b0*/  LEA.HI R12, R5, R8, RZ, 0x3 ;  /* 0x00000008050c7211 */ /* 0x000fc400078f18ff */
[C---:B------:R-:W-:Y:S02]  /*03c0*/  LOP3.LUT R171, R0.reuse, 0x8, R10, 0xf8, !PT ;  /* 0x0000000800ab7812 */ /* 0x040fe400078ef80a */
[----:B------:R-:W-:Y:S02]  /*03d0*/  LOP3.LUT R2, R0, 0x10, R2, 0xf8, !PT ;  /* 0x0000001000027812 */ /* 0x000fe400078ef802 */
[----:B------:R-:W-:Y:S02]  /*03e0*/  SHF.R.S32.HI R251, RZ, 0x7, R251 ;  /* 0x00000007fffb7819 */ /* 0x000fe400000114fb */
[----:B------:R-:W-:Y:S02]  /*03f0*/  LOP3.LUT R4, R12, 0xfffffff8, RZ, 0xc0, !PT ;  /* 0xfffffff80c047812 */ /* 0x000fe400078ec0ff */
[----:B------:R-:W-:Y:S01]  /*0400*/  LOP3.LUT R3, R7, 0x1, RZ, 0xc0, !PT ;  /* 0x0000000107037812 */ /* 0x000fe200078ec0ff */
[----:B------:R-:W-:Y:S01]  /*0410*/  IMAD.SHL.U32 R18, R251, 0x20, RZ ;  /* 0x00000020fb127824 */ /* 0x000fe200078e00ff */
[----:B------:R-:W-:Y:S01]  /*0420*/  SHF.R.U32.HI R0, RZ, 0x3, R0 ;  /* 0x00000003ff007819 */ /* 0x000fe20000011600 */
[----:B------:R-:W-:Y:S01]  /*0430*/  IMAD.IADD R17, R8, 0x1, -R4 ;  /* 0x0000000108117824 */ /* 0x000fe200078e0a04 */
[----:B------:R-:W-:Y:S01]  /*0440*/  ISETP.NE.U32.AND P0, PT, R3, 0x1, PT ;  /* 0x000000010300780c */ /* 0x000fe20003f05070 */
[----:B------:R-:W-:Y:S01]  /*0450*/  IMAD R3, R251, 0x800, R174 ;  /* 0x00000800fb037824 */ /* 0x000fe200078e02ae */
[----:B------:R-:W-:-:S02]  /*0460*/  LOP3.LUT R171, R171, R0, RZ, 0x3c, !PT ;  /* 0x00000000abab7212 */ /* 0x000fc400078e3cff */
[----:B------:R-:W-:Y:S01]  /*0470*/  LOP3.LUT R4, R2, 0x8, R10, 0xf8, !PT ;  /* 0x0000000802047812 */ /* 0x000fe200078ef80a */
[----:B------:R1:W-:Y:S01]  /*0480*/  STL [R1+0xc], R17 ;  /* 0x00000c1101007387 */ /* 0x0003e20000100800 */
[----:B------:R-:W-:Y:S01]  /*0490*/  SHF.R.S32.HI R5, RZ, 0x1f, R9 ;  /* 0x0000001fff057819 */ /* 0x000fe20000011409 */
[----:B------:R-:W-:Y:S01]  /*04a0*/  IMAD.IADD R171, R3, 0x1, R171 ;  /* 0x0000000103ab7824 */ /* 0x000fe200078e02ab */
[----:B------:R-:W-:Y:S02]  /*04b0*/  SHF.R.S32.HI R2, RZ, 0x6, R14 ;  /* 0x00000006ff027819 */ /* 0x000fe4000001140e */
[----:B------:R-:W-:Y:S01]  /*04c0*/  LOP3.LUT R174, R174, R4, R0, 0xf6, !PT ;  /* 0x00000004aeae7212 */ /* 0x000fe200078ef600 */
[----:B------:R-:W-:Y:S01]  /*04d0*/  IMAD.SHL.U32 R0, R7, 0x40, RZ ;  /* 0x0000004007007824 */ /* 0x000fe200078e00ff */
[----:B------:R-:W-:Y:S01]  /*04e0*/  LEA.HI R3, R5, R19, RZ, 0x2 ;  /* 0x0000001305037211 */ /* 0x000fe200078f10ff */
[C---:B------:R-:W-:Y:S01]  /*04f0*/  IMAD R15, R2.reuse, 0x200, R6 ;  /* 0x00000200020f7824 */ /* 0x040fe200078e0206 */
[----:B------:R-:W-:Y:S01]  /*0500*/  R2P PR, R7, 0x6 ;  /* 0x0000000607007804 */ /* 0x000fe20000000000 */
[----:B------:R-:W-:Y:S01]  /*0510*/  IMAD.SHL.U32 R2, R2, 0x8, RZ ;  /* 0x0000000802027824 */ /* 0x000fe200078e00ff */
[----:B------:R-:W-:Y:S01]  /*0520*/  LOP3.LUT R3, R3, 0xfffffffc, RZ, 0xc0, !PT ;  /* 0xfffffffc03037812 */ /* 0x000fe200078ec0ff */
[----:B------:R-:W-:Y:S01]  /*0530*/  IMAD.SHL.U32 R4, R11, 0x20, RZ ;  /* 0x000000200b047824 */ /* 0x000fe200078e00ff */
[----:B------:R-:W-:Y:S01]  /*0540*/  LOP3.LUT R0, R0, 0x1c0, RZ, 0xc0, !PT ;  /* 0x000001c000007812 */ /* 0x000fe200078ec0ff */
[----:B------:R-:W-:Y:S01]  /*0550*/  IMAD.SHL.U32 R6, R17, 0x40, RZ ;  /* 0x0000004011067824 */ /* 0x000fe200078e00ff */
[----:B------:R-:W-:Y:S01]  /*0560*/  LOP3.LUT R2, R2, 0x18, RZ, 0xc0, !PT ;  /* 0x0000001802027812 */ /* 0x000fe200078ec0ff */
[----:B------:R-:W-:Y:S01]  /*0570*/  IMAD.IADD R252, R19, 0x1, -R3 ;  /* 0x0000000113fc7824 */ /* 0x000fe200078e0a03 */
[----:B------:R-:W-:Y:S01]  /*0580*/  SHF.R.U32.HI R3, RZ, 0x3, R0 ;  /* 0x00000003ff037819 */ /* 0x000fe20000011600 */
[----:B------:R-:W-:Y:S01]  /*0590*/  IMAD.SHL.U32 R7, R13, 0x2, RZ ;  /* 0x000000020d077824 */ /* 0x000fe200078e00ff */
[----:B------:R-:W-:Y:S01]  /*05a0*/  LOP3.LUT R5, R0, 0x20, R18, 0xf8, !PT ;  /* 0x0000002000057812 */ /* 0x000fe200078ef812 */
[----:B------:R1:W-:Y:S01]  /*05b0*/  STL [R1+0x8], R15 ;  /* 0x0000080f01007387 */ /* 0x0003e20000100800 */
[----:B------:R-:W-:Y:S01]  /*05c0*/  LOP3.LUT R8, R2, 0x20, R4, 0xf8, !PT ;  /* 0x0000002002087812 */ /* 0x000fe200078ef804 */
[--C-:B------:R-:W-:Y:S01]  /*05d0*/  IMAD R4, R252, 0x400, R7.reuse ;  /* 0x00000400fc047824 */ /* 0x100fe200078e0207 */
[----:B------:R-:W-:Y:S01]  /*05e0*/  LOP3.LUT R9, R3, R0, R2, 0x1e, !PT ;  /* 0x0000000003097212 */ /* 0x000fe200078e1e02 */
[----:B------:R-:W-:Y:S01]  /*05f0*/  IMAD.SHL.U32 R172, R171, 0x2, RZ ;  /* 0x00000002abac7824 */ /* 0x000fe200078e00ff */
[----:B------:R-:W-:Y:S01]  /*0600*/  LOP3.LUT R2, R6, 0x1c0, RZ, 0xc0, !PT ;  /* 0x000001c006027812 */ /* 0x000fe200078ec0ff */
[----:B------:R-:W-:Y:S01]  /*0610*/  IMAD.SHL.U32 R6, R11, 0x8, RZ ;  /* 0x000000080b067824 */ /* 0x000fe200078e00ff */
[----:B------:R-:W-:Y:S01]  /*0620*/  LOP3.LUT R0, R5, R3, RZ, 0x3c, !PT ;  /* 0x0000000305007212 */ /* 0x000fe200078e3cff */
[----:B------:R-:W-:Y:S01]  /*0630*/  IMAD.SHL.U32 R5, R12, 0x40, RZ ;  /* 0x000000400c057824 */ /* 0x000fe200078e00ff */
[----:B------:R-:W-:Y:S01]  /*0640*/  SHF.R.U32.HI R3, RZ, 0x3, R2 ;  /* 0x00000003ff037819 */ /* 0x000fe20000011602 */
[----:B------:R-:W-:Y:S01]  /*0650*/  IMAD.SHL.U32 R191, R15, 0x2, RZ ;  /* 0x000000020fbf7824 */ /* 0x000fe200078e00ff */
[----:B------:R-:W-:Y:S01]  /*0660*/  LOP3.LUT R6, R2, 0x8, R6, 0xf8, !PT ;  /* 0x0000000802067812 */ /* 0x000fe200078ef806 */
[----:B------:R-:W-:Y:S01]  /*0670*/  IMAD.IADD R207, R4, 0x1, R0 ;  /* 0x0000000104cf7824 */ /* 0x000fe200078e0200 */
[----:B------:R-:W-:Y:S01]  /*0680*/  LOP3.LUT R0, R5, 0xfffffe00, RZ, 0xc0, !PT ;  /* 0xfffffe0005007812 */ /* 0x000fe200078ec0ff */
[----:B------:R-:W-:Y:S01]  /*0690*/  IMAD R4, R181, 0x400, R7 ;  /* 0x00000400b5047824 */ /* 0x000fe200078e0207 */
[----:B------:R-:W-:Y:S01]  /*06a0*/  LOP3.LUT R2, R3, R8, R2, 0x1e, !PT ;  /* 0x0000000803027212 */ /* 0x000fe200078e1e02 */
[----:B------:R-:W-:Y:S01]  /*06b0*/  IMAD.SHL.U32 R207, R207, 0x2, RZ ;  /* 0x00000002cfcf7824 */ /* 0x000fe200078e00ff */
[----:B------:R-:W-:Y:S01]  /*06c0*/  SEL R169, R169, 0xffffffe0, !P3 ;  /* 0xffffffe0a9a97807 */ /* 0x000fe20005800000 */
[--C-:B------:R-:W-:Y:S01]  /*06d0*/  IMAD R187, R252, 0x400, R0.reuse ;  /* 0x00000400fcbb7824 */ /* 0x100fe200078e0200 */
[----:B------:R-:W-:Y:S01]  /*06e0*/  LOP3.LUT R186, R2, R0, RZ, 0xfc, !PT ;  /* 0x0000000002ba7212 */ /* 0x000fe200078efcff */
[----:B------:R-:W-:Y:S01]  /*06f0*/  IMAD R181, R181, 0x400, R0 ;  /* 0x00000400b5b57824 */ /* 0x000fe200078e0200 */
[----:B------:R-:W-:Y:S01]  /*0700*/  SHF.R.S32.HI R0, RZ, 0x1f, R16 ;  /* 0x0000001fff007819 */ /* 0x000fe20000011410 */
[----:B------:R-:W-:Y:S01]  /*0710*/  IMAD.IADD R4, R4, 0x1, R9 ;  /* 0x0000000104047824 */ /* 0x000fe200078e0209 */
[----:B------:R-:W-:Y:S01]  /*0720*/  LOP3.LUT R3, R6, R3, RZ, 0x3c, !PT ;  /* 0x0000000306037212 */ /* 0x000fe200078e3cff */
[----:B------:R-:W-:Y:S01]  /*0730*/  IMAD R169, R171, 0x2, R169 ;  /* 0x00000002aba97824 */ /* 0x000fe200078e02a9 */
[----:B------:R-:W-:-:S02]  /*0740*/  LEA.HI R0, R0, R16, RZ, 0x2 ;  /* 0x0000001000007211 */ /* 0x000fc400078f10ff */
[----:B------:R-:W-:Y:S01]  /*0750*/  SEL R173, R173, 0xffffffc0, !P4 ;  /* 0xffffffc0adad7807 */ /* 0x000fe20006000000 */
[----:B------:R-:W-:Y:S01]  /*0760*/  IMAD.IADD R181, R3, 0x1, R181 ;  /* 0x0000000103b57824 */ /* 0x000fe200078e02b5 */
[----:B------:R-:W-:Y:S01]  /*0770*/  SEL R209, R209, 0x10, !P0 ;  /* 0x00000010d1d17807 */ /* 0x000fe20004000000 */
[----:B------:R-:W-:Y:S01]  /*0780*/  IMAD.IADD R187, R187, 0x1, R3 ;  /* 0x00000001bbbb7824 */ /* 0x000fe200078e0203 */
[----:B------:R-:W-:Y:S01]  /*0790*/  IADD3 R208, R207, 0x20, RZ ;  /* 0x00000020cfd07810 */ /* 0x000fe20007ffe0ff */
[----:B------:R-:W-:Y:S01]  /*07a0*/  IMAD R171, R171, 0x2, R173 ;  /* 0x00000002abab7824 */ /* 0x000fe200078e02ad */
[----:B------:R-:W-:Y:S01]  /*07b0*/  SHF.R.S32.HI R0, RZ, 0x2, R0 ;  /* 0x00000002ff007819 */ /* 0x000fe20000011400 */
[----:B------:R-:W-:Y:S01]  /*07c0*/  IMAD.IADD R170, R173, 0x1, R169 ;  /* 0x00000001adaa7824 */ /* 0x000fe200078e02a9 */
[----:B------:R-:W-:Y:S01]  /*07d0*/  LEA R240, R4, 0x12000, 0x1 ;  /* 0x0001200004f07811 */ /* 0x000fe200078e08ff */
[----:B------:R-:W-:Y:S01]  /*07e0*/  IMAD R173, R174, 0x2, R173 ;  /* 0x00000002aead7824 */ /* 0x000fe200078e02ad */
[C---:B------:R-:W-:Y:S01]  /*07f0*/  @P1 IADD3 R208, R207.reuse, -0x20, RZ ;  /* 0xffffffe0cfd01810 */ /* 0x040fe20007ffe0ff */
[----:B------:R-:W-:Y:S01]  /*0800*/  IMAD.IADD R210, R207, 0x1, R209 ;  /* 0x00000001cfd27824 */ /* 0x000fe200078e02d1 */
[----:B------:R-:W-:Y:S01]  /*0810*/  IADD3 R241, R240, 0x40, RZ ;  /* 0x00000040f0f17810 */ /* 0x000fe20007ffe0ff */
[----:B------:R-:W-:Y:S01]  /*0820*/  IMAD R204, R252, 0x10, R0 ;  /* 0x00000010fccc7824 */ /* 0x000fe200078e0200 */
[----:B------:R-:W-:Y:S01]  /*0830*/  IADD3 R213, R202, 0x40, RZ ;  /* 0x00000040cad57810 */ /* 0x000fe20007ffe0ff */
[----:B------:R-:W-:Y:S01]  /*0840*/  IMAD.SHL.U32 R174, R174, 0x2, RZ ;  /* 0x00000002aeae7824 */ /* 0x000fe200078e00ff */
[----:B------:R-:W-:Y:S01]  /*0850*/  IADD3 R214, R202, 0x80, RZ ;  /* 0x00000080cad67810 */ /* 0x000fe20007ffe0ff */
[----:B------:R-:W-:Y:S01]  /*0860*/  IMAD.IADD R209, R209, 0x1, R208 ;  /* 0x00000001d1d17824 */ /* 0x000fe200078e02d0 */
[----:B------:R-:W-:-:S02]  /*0870*/  LEA R181, R181, 0x1e000, 0x1 ;  /* 0x0001e000b5b57811 */ /* 0x000fc400078e08ff */
[----:B-1----:R-:W-:Y:S02]  /*0880*/  @P2 IADD3 R241, R240, -0x40, RZ ;  /* 0xffffffc0f0f12810 */ /* 0x002fe40007ffe0ff */
.L_x_570:
[----:B-1--4-:R-:W1:Y:S01]  /*0890*/  S2R R33, SR_CTAID.Y ;  /* 0x0000000000217919 */ /* 0x012e620000002600 */
[----:B--2---:R-:W2:Y:S01]  /*08a0*/  LDC.U8 R0, c[0x0][0x312] ;  /* 0x0000c480ff007b82 */ /* 0x004ea20000000000 */
[----:B------:R-:W-:Y:S02]  /*08b0*/  ISETP.NE.U32.AND P2, PT, RZ, c[0x0][0x240], PT ;  /* 0x00009000ff007a0c */ /* 0x000fe40003f45070 */
[----:B------:R-:W-:Y:S02]  /*08c0*/  ISETP.EQ.U32.AND P5, PT, RZ, c[0x0][0x248], PT ;  /* 0x00009200ff007a0c */ /* 0x000fe40003fa2070 */
[----:B------:R-:W-:Y:S02]  /*08d0*/  ISETP.NE.AND.EX P2, PT, RZ, c[0x0][0x244], PT, P2 ;  /* 0x00009100ff007a0c */ /* 0x000fe40003f45320 */
        /* <DEDUP_REMOVED lines=8> */
[----:B---3--:R-:W-:Y:S02]  /*0960*/  IADD3 R2, P0, R8, c[0x0][0x240], RZ ;  /* 0x0000900008027a10 */ /* 0x008fe40007f1e0ff */
        /* <DEDUP_REMOVED lines=16> */
[----:B---3--:R1:W-:Y:S07]  /*0a70*/  STL [R1], R35 ;  /* 0x0000002301007387 */ /* 0x0083ee0000100800 */
[----:B------:R-:W-:Y:S05]  /*0a80*/  @!P0 BRA `(.L_x_524) ;  /* 0x0000003000008947 */ /* 0x000fea0003800000 */
[----:B------:R-:W2:Y:S02]  /*0a90*/  @P4 LDG.E R4, [R2.64+0x4] ;  /* 0x0000040802044981 */ /* 0x000ea4000c1e1900 */
[----:B--2---:R-:W-:-:S06]  /*0aa0*/  @P4 IADD3 R4, R4, -R35, RZ ;  /* 0x8000002304044210 */ /* 0x004fcc0007ffe0ff */
[----:B------:R2:W5:Y:S02]  /*0ab0*/  @!P4 LDG.E R4, [R2.64] ;  /* 0x000000080204c981 */ /* 0x000564000c1e1900 */
.L_x_524:
        /* <DEDUP_REMOVED lines=45> */
.L_x_526:
        /* <DEDUP_REMOVED lines=15> */
.L_x_527:
[----:B------:R-:W-:Y:S01]  /*0e80*/  IABS R12, c[0x0][0x1c8] ;  /* 0x00007200000c7a13 */ /* 0x000fe20000000000 */
[----:B------:R-:W2:Y:S01]  /*0e90*/  S2R R34, SR_CTAID.Z ;  /* 0x0000000000227919 */ /* 0x000ea20000002700 */
[----:B------:R-:W3:Y:S01]  /*0ea0*/  LDC.U8 R17, c[0x0][0x328] ;  /* 0x0000ca00ff117b82 */ /* 0x000ee20000000000 */
[----:B------:R-:W-:Y:S01]  /*0eb0*/  IMAD.MOV.U32 R13, RZ, RZ, c[0x0][0x224] ;  /* 0x00008900ff0d7624 */ /* 0x000fe200078e00ff */
[----:B------:R-:W4:Y:S01]  /*0ec0*/  I2F.RP R2, R12 ;  /* 0x0000000c00027306 */ /* 0x000f220000209400 */
[----:B------:R-:W-:-:S03]  /*0ed0*/  @P1 IMAD.WIDE.U32 R4, R0, c[0x0][0x370], RZ ;  /* 0x0000dc0000041a25 */ /* 0x000fc600078e00ff */
[----:B------:R-:W-:Y:S01]  /*0ee0*/  SHF.R.S32.HI R13, RZ, 0x1f, R13 ;  /* 0x0000001fff0d7819 */ /* 0x000fe2000001140d */
[----:B------:R-:W-:Y:S01]  /*0ef0*/  @P1 IMAD R11, R0, c[0x0][0x374], R5 ;  /* 0x0000dd00000b1a24 */ /* 0x000fe200078e0205 */
[----:B------:R-:W-:Y:S01]  /*0f00*/  @P1 MOV R10, R4 ;  /* 0x00000004000a1202 */ /* 0x000fe20000000f00 */
[C---:B------:R-:W-:Y:S01]  /*0f10*/  @!P1 IMAD.WIDE.U32 R4, R33.reuse, c[0x0][0x368], RZ ;  /* 0x0000da0021049a25 */ /* 0x040fe200078e00ff */
[----:B------:R-:W5:Y:S03]  /*0f20*/  LDC.U8 R21, c[0x0][0x3d0] ;  /* 0x0000f400ff157b82 */ /* 0x000f660000000000 */
[----:B------:R-:W-:Y:S02]  /*0f30*/  IMAD.MOV.U32 R29, RZ, RZ, c[0x0][0x22c] ;  /* 0x00008b00ff1d7624 */ /* 0x000fe400078e00ff */
[----:B------:R-:W-:Y:S01]  /*0f40*/  IMAD.WIDE.U32 R14, R33, c[0x0][0x224], RZ ;  /* 0x00008900210e7a25 */ /* 0x000fe200078e00ff */
[----:B----4-:R-:W4:Y:S03]  /*0f50*/  MUFU.RCP R2, R2 ;  /* 0x0000000200027308 */ /* 0x010f260000001000 */
[----:B------:R-:W-:Y:S01]  /*0f60*/  IMAD.WIDE R18, R29, c[0x0][0x1c0], RZ ;  /* 0x000070001d127a25 */ /* 0x000fe200078e02ff */
[----:B--2---:R-:W-:-:S03]  /*0f70*/  IABS R7, R34 ;  /* 0x0000002200077213 */ /* 0x004fc60000000000 */
[----:B------:R-:W-:Y:S01]  /*0f80*/  @!P1 IMAD.MOV.U32 R10, RZ, RZ, R4 ;  /* 0x000000ffff0a9224 */ /* 0x000fe200078e0004 */
[C---:B------:R-:W-:Y:S01]  /*0f90*/  LOP3.LUT R9, R34.reuse, c[0x0][0x1c8], RZ, 0x3c, !PT ;  /* 0x0000720022097a12 */ /* 0x040fe200078e3cff */
[----:B------:R-:W-:Y:S01]  /*0fa0*/  IMAD R27, R34, c[0x0][0x22c], RZ ;  /* 0x00008b00221b7a24 */ /* 0x000fe200078e02ff */
[----:B---3--:R-:W-:Y:S02]  /*0fb0*/  ISETP.NE.AND P3, PT, R17, RZ, PT ;  /* 0x000000ff1100720c */ /* 0x008fe40003f65270 */
[----:B------:R-:W-:Y:S02]  /*0fc0*/  ISETP.GE.AND P4, PT, R9, RZ, PT ;  /* 0x000000ff0900720c */ /* 0x000fe40003f86270 */
[----:B------:R-:W-:Y:S02]  /*0fd0*/  SHF.L.U64.HI R9, R33, 0x7, R28 ;  /* 0x0000000721097819 */ /* 0x000fe4000001021c */
[----:B------:R-:W-:Y:S02]  /*0fe0*/  SHF.R.S32.HI R30, RZ, 0x1f, R34 ;  /* 0x0000001fff1e7819 */ /* 0x000fe40000011422 */
[----:B----4-:R-:W-:-:S02]  /*0ff0*/  IADD3 R2, R2, 0xffffffe, RZ ;  /* 0x0ffffffe02027810 */ /* 0x010fc40007ffe0ff */
[----:B------:R-:W-:Y:S02]  /*1000*/  SEL R9, R9, RZ, P2 ;  /* 0x000000ff09097207 */ /* 0x000fe40001000000 */
[----:B------:R-:W2:Y:S01]  /*1010*/  F2I.FTZ.U32.TRUNC.NTZ R3, R2 ;  /* 0x0000000200037305 */ /* 0x000ea2000021f000 */
[----:B------:R-:W-:Y:S02]  /*1020*/  SHF.R.S32.HI R31, RZ, 0x1f, R27 ;  /* 0x0000001fff1f7819 */ /* 0x000fe4000001141b */
        /* <DEDUP_REMOVED lines=11> */
[----:B------:R-:W2:Y:S01]  /*10e0*/  S2R R13, SR_CTAID.X ;  /* 0x00000000000d7919 */ /* 0x000ea20000002500 */
        /* <DEDUP_REMOVED lines=12> */
[----:B------:R-:W-:Y:S02]  /*11b0*/  ISETP.GE.U32.AND P6, PT, R3, R12, PT ;  /* 0x0000000c0300720c */ /* 0x000fe40003fc6070 */
[----:B------:R-:W-:Y:S01]  /*11c0*/  ISETP.NE.AND P5, PT, RZ, c[0x0][0x1c8], PT ;  /* 0x00007200ff007a0c */ /* 0x000fe20003fa5270 */
[----:B------:R-:W-:Y:S01]  /*11d0*/  IMAD.X R9, R16, 0x1, R9, P2 ;  /* 0x0000000110097824 */ /* 0x000fe200010e0609 */
[----:B------:R-:W-:Y:S01]  /*11e0*/  SEL R17, R14, R4, !P1 ;  /* 0x000000040e117207 */ /* 0x000fe20004800000 */
[----:B------:R-:W-:Y:S01]  /*11f0*/  IMAD R12, R19, R6, RZ ;  /* 0x00000006130c7224 */ /* 0x000fe200078e02ff */
[----:B------:R-:W-:Y:S01]  /*1200*/  IADD3 R14, R15, R7, RZ ;  /* 0x000000070f0e7210 */ /* 0x000fe20007ffe0ff */
[----:B------:R-:W-:Y:S01]  /*1210*/  IMAD R3, R19, R0, RZ ;  /* 0x0000000013037224 */ /* 0x000fe200078e02ff */
[----:B-----5:R-:W-:Y:S01]  /*1220*/  ISETP.NE.AND P2, PT, R21, RZ, PT ;  /* 0x000000ff1500720c */ /* 0x020fe20003f45270 */
[----:B------:R-:W-:-:S02]  /*1230*/  IMAD R9, R18, R9, R12 ;  /* 0x0000000912097224 */ /* 0x000fc400078e020c */
[----:B------:R-:W-:Y:S01]  /*1240*/  @P3 IMAD R4, R33, c[0x0][0x214], RZ ;  /* 0x0000850021043a24 */ /* 0x000fe200078e02ff */
[----:B------:R-:W-:Y:S01]  /*1250*/  @P1 IADD3 R14, R5, R3, RZ ;  /* 0x00000003050e1210 */ /* 0x000fe20007ffe0ff */
[----:B------:R-:W-:Y:S01]  /*1260*/  IMAD.WIDE.U32 R6, R18, R6, RZ ;  /* 0x0000000612067225 */ /* 0x000fe200078e00ff */
[----:B------:R-:W-:Y:S02]  /*1270*/  @P6 IADD3 R2, R2, 0x1, RZ ;  /* 0x0000000102026810 */ /* 0x000fe40007ffe0ff */
[----:B------:R-:W-:Y:S01]  /*1280*/  @P3 SEL R4, R4, R0, !P1 ;  /* 0x0000000004043207 */ /* 0x000fe20004800000 */
[----:B--2---:R-:W-:-:S04]  /*1290*/  IMAD.WIDE.U32 R18, R13, c[0x0][0x3d8], RZ ;  /* 0x0000f6000d127a25 */ /* 0x004fc800078e00ff */
[----:B------:R-:W-:Y:S02]  /*12a0*/  IMAD.MOV.U32 R12, RZ, RZ, R2 ;  /* 0x000000ffff0c7224 */ /* 0x000fe400078e0002 */
[----:B------:R-:W-:Y:S01]  /*12b0*/  IMAD R3, R13, c[0x0][0x3dc], R19 ;  /* 0x0000f7000d037a24 */ /* 0x000fe200078e0213 */
[----:B------:R-:W-:Y:S01]  /*12c0*/  SEL R19, R18, RZ, P2 ;  /* 0x000000ff12137207 */ /* 0x000fe20001000000 */
[----:B------:R-:W-:Y:S01]  /*12d0*/  @!P3 IMAD R5, R33, c[0x0][0x1c0], R34 ;  /* 0x000070002105ba24 */ /* 0x000fe200078e0222 */
[----:B------:R-:W-:Y:S01]  /*12e0*/  @!P4 IADD3 R12, -R12, RZ, RZ ;  /* 0x000000ff0c0cc210 */ /* 0x000fe20007ffe1ff */
[----:B------:R-:W-:Y:S01]  /*12f0*/  @P3 IMAD R4, R34, c[0x0][0x234], R4 ;  /* 0x00008d0022043a24 */ /* 0x000fe200078e0204 */
[----:B------:R-:W-:Y:S01]  /*1300*/  @!P5 LOP3.LUT R12, RZ, c[0x0][0x1c8], RZ, 0x33, !PT ;  /* 0x00007200ff0cda12 */ /* 0x000fe200078e33ff */
[----:B------:R-:W-:Y:S01]  /*1310*/  @!P3 IMAD R4, R5, c[0x0][0x214], RZ ;  /* 0x000085000504ba24 */ /* 0x000fe200078e02ff */
[----:B------:R-:W-:Y:S02]  /*1320*/  SHF.R.S32.HI R18, RZ, 0x1f, R250 ;  /* 0x0000001fff127819 */ /* 0x000fe400000114fa */
[----:B------:R-:W-:-:S02]  /*1330*/  SEL R15, R3, RZ, P2 ;  /* 0x000000ff030f7207 */ /* 0x000fc40001000000 */
[----:B------:R-:W-:Y:S02]  /*1340*/  IADD3 R13, R7, R9, RZ ;  /* 0x00000009070d7210 */ /* 0x000fe40007ffe0ff */
        /* <DEDUP_REMOVED lines=9> */
.L_x_528:
[----:B------:R-:W-:-:S04]  /*13e0*/  IMAD R0, R33, c[0x0][0x1c0], R34 ;  /* 0x0000700021007a24 */ /* 0x000fc800078e0222 */
[----:B------:R-:W-:Y:S02]  /*13f0*/  IMAD R0, R0, c[0x0][0x224], RZ ;  /* 0x0000890000007a24 */ /* 0x000fe400078e02ff */
.L_x_529:
[----:B------:R-:W2:Y:S01]  /*1400*/  LDL R32, [R1+0x4] ;  /* 0x0000040001207983 */ /* 0x000ea20000100800 */
[----:B------:R-:W-:Y:S01]  /*1410*/  IMAD R29, R29, c[0x0][0x1c0], RZ ;  /* 0x000070001d1d7a24 */ /* 0x000fe200078e02ff */
[----:B------:R-:W-:Y:S01]  /*1420*/  IADD3 R2, P1, R202, R10, RZ ;  /* 0x0000000aca027210 */ /* 0x000fe20007f3e0ff */
[----:B------:R-:W-:Y:S01]  /*1430*/  IMAD.IADD R7, R8, 0x1, R0 ;  /* 0x0000000108077824 */ /* 0x000fe200078e0200 */
[----:B------:R-:W3:Y:S01]  /*1440*/  S2R R36, SR_TID.X ;  /* 0x0000000000247919 */ /* 0x000ee20000002100 */
[----:B------:R-:W-:Y:S01]  /*1450*/  SHF.R.S32.HI R203, RZ, 0x1f, R202 ;  /* 0x0000001fffcb7819 */ /* 0x000fe200000114ca */
[----:B------:R-:W-:Y:S01]  /*1460*/  IMAD.SHL.U32 R10, R29, 0x40, RZ ;  /* 0x000000401d0a7824 */ /* 0x000fe200078e00ff */
[----:B------:R-:W-:Y:S01]  /*1470*/  BSSY B1, `(.L_x_525) ;  /* 0x00007b4000017945 */ /* 0x000fe20003800000 */
[----:B------:R-:W4:Y:S01]  /*1480*/  S2R R37, SR_TID.X ;  /* 0x0000000000257919 */ /* 0x000f220000002100 */
[----:B------:R-:W-:Y:S02]  /*1490*/  IMAD R0, R16, c[0x0][0x370], RZ ;  /* 0x0000dc0010007a24 */ /* 0x000fe400078e02ff */
[----:B------:R-:W-:Y:S01]  /*14a0*/  IMAD.X R3, R203, 0x1, R11, P1 ;  /* 0x00000001cb037824 */ /* 0x000fe200008e060b */
[----:B------:R-:W-:Y:S01]  /*14b0*/  IADD3 R9, P3, P1, R6, R10, R27 ;  /* 0x0000000a06097210 */ /* 0x000fe2000797e01b */
[C---:B------:R-:W-:Y:S01]  /*14c0*/  IMAD R5, R8.reuse, c[0x0][0x374], R0 ;  /* 0x0000dd0008057a24 */ /* 0x040fe200078e0200 */
[----:B------:R-:W-:Y:S01]  /*14d0*/  SHF.R.S32.HI R0, RZ, 0x1f, R10 ;  /* 0x0000001fff007819 */ /* 0x000fe2000001140a */
[----:B------:R-:W-:Y:S01]  /*14e0*/  IMAD.MOV.U32 R201, RZ, RZ, 0x4 ;  /* 0x00000004ffc97424 */ /* 0x000fe200078e00ff */
[----:B------:R-:W-:Y:S01]  /*14f0*/  SHF.R.S32.HI R27, RZ, 0x1f, R237 ;  /* 0x0000001fff1b7819 */ /* 0x000fe200000114ed */
[----:B------:R-:W-:Y:S01]  /*1500*/  IMAD.WIDE.U32 R2, R8, c[0x0][0x370], R2 ;  /* 0x0000dc0008027a25 */ /* 0x000fe200078e0002 */
[----:B------:R-:W-:-:S02]  /*1510*/  IADD3.X R10, R13, R0, R31, P3, P1 ;  /* 0x000000000d0a7210 */ /* 0x000fc40001fe241f */
[----:B------:R-:W-:Y:S01]  /*1520*/  IADD3 R0, -R199, R239, R250 ;  /* 0x000000efc7007210 */ /* 0x000fe20007ffe1fa */
[----:B------:R-:W-:Y:S01]  /*1530*/  IMAD.IADD R200, R8, 0x1, R4 ;  /* 0x0000000108c87824 */ /* 0x000fe200078e0204 */
[----:B------:R-:W-:Y:S01]  /*1540*/  IADD3 R4, P4, R237, R8, RZ ;  /* 0x00000008ed047210 */ /* 0x000fe20007f9e0ff */
[----:B------:R-:W-:Y:S01]  /*1550*/  IMAD.WIDE R6, R7, R201, c[0x0][0x3c8] ;  /* 0x0000f20007067625 */ /* 0x000fe200078e02c9 */
[----:B------:R-:W-:Y:S02]  /*1560*/  IADD3 R3, R3, R5, RZ ;  /* 0x0000000503037210 */ /* 0x000fe40007ffe0ff */
[----:B------:R-:W-:Y:S01]  /*1570*/  IADD3 R0, R0, -c[0x0][0x2e8], RZ ;  /* 0x8000ba0000007a10 */ /* 0x000fe20007ffe0ff */
[----:B------:R-:W-:Y:S01]  /*1580*/  IMAD R8, R30, c[0x0][0x378], RZ ;  /* 0x0000de001e087a24 */ /* 0x000fe200078e02ff */
[----:B---3--:R-:W-:Y:S01]  /*1590*/  SHF.R.S32.HI R36, RZ, 0x1f, R36 ;  /* 0x0000001fff247819 */ /* 0x008fe20000011424 */
[----:B------:R-:W-:Y:S02]  /*15a0*/  IMAD.MOV.U32 R212, RZ, RZ, R6 ;  /* 0x000000ffffd47224 */ /* 0x000fe400078e0006 */
[----:B------:R-:W-:Y:S01]  /*15b0*/  IMAD.MOV.U32 R211, RZ, RZ, R7 ;  /* 0x000000ffffd37224 */ /* 0x000fe200078e0007 */
[----:B----4-:R-:W-:Y:S01]  /*15c0*/  LEA.HI R36, R36, R37, RZ, 0x5 ;  /* 0x0000002524247211 */ /* 0x010fe200078f28ff */
[----:B------:R-:W-:Y:S01]  /*15d0*/  IMAD.X R5, R27, 0x1, R16, P4 ;  /* 0x000000011b057824 */ /* 0x000fe200020e0610 */
[----:B------:R-:W-:Y:S01]  /*15e0*/  IADD3 R7, P3, P1, R19, R9, R17 ;  /* 0x0000000913077210 */ /* 0x000fe2000797e011 */
[C---:B------:R-:W-:Y:S01]  /*15f0*/  IMAD R8, R34.reuse, c[0x0][0x37c], R8 ;  /* 0x0000df0022087a24 */ /* 0x040fe200078e0208 */
[----:B------:R-:W-:Y:S01]  /*1600*/  SHF.R.S32.HI R36, RZ, 0x5, R36 ;  /* 0x00000005ff247819 */ /* 0x000fe20000011424 */
[----:B------:R-:W-:Y:S01]  /*1610*/  IMAD.WIDE.U32 R2, R34, c[0x0][0x378], R2 ;  /* 0x0000de0022027a25 */ /* 0x000fe200078e0002 */
[----:B------:R-:W-:-:S02]  /*1620*/  SHF.R.S32.HI R9, RZ, 0x1f, R0 ;  /* 0x0000001fff097819 */ /* 0x000fc40000011400 */
[----:B------:R-:W-:Y:S01]  /*1630*/  IADD3.X R10, R15, R10, R14, P3, P1 ;  /* 0x0000000a0f0a7210 */ /* 0x000fe20001fe240e */
[----:B------:R-:W-:Y:S02]  /*1640*/  IMAD R5, R5, c[0x0][0x190], RZ ;  /* 0x0000640005057a24 */ /* 0x000fe400078e02ff */
[----:B------:R-:W-:Y:S01]  /*1650*/  IMAD.IADD R3, R3, 0x1, R8 ;  /* 0x0000000103037824 */ /* 0x000fe200078e0208 */
[----:B------:R-:W-:Y:S01]  /*1660*/  LEA.HI R8, R9, R0, RZ, 0x6 ;  /* 0x0000000009087211 */ /* 0x000fe200078f30ff */
[C---:B------:R-:W-:Y:S02]  /*1670*/  IMAD R11, R4.reuse, c[0x0][0x194], R5 ;  /* 0x00006500040b7a24 */ /* 0x040fe400078e0205 */
[----:B------:R-:W-:-:S04]  /*1680*/  IMAD.WIDE.U32 R4, R4, c[0x0][0x190], R202 ;  /* 0x0000640004047a25 */ /* 0x000fc800078e00ca */
[----:B------:R-:W-:Y:S01]  /*1690*/  IMAD R0, R30, c[0x0][0x1a8], RZ ;  /* 0x00006a001e007a24 */ /* 0x000fe200078e02ff */
[----:B------:R-:W-:Y:S01]  /*16a0*/  IADD3 R4, P3, R25, R4, RZ ;  /* 0x0000000419047210 */ /* 0x000fe20007f7e0ff */
[----:B------:R-:W-:-:S03]  /*16b0*/  IMAD.WIDE.U32 R2, R237, c[0x0][0x370], R2 ;  /* 0x0000dc00ed027a25 */ /* 0x000fc600078e0002 */
[----:B------:R-:W-:Y:S01]  /*16c0*/  IADD3.X R5, R20, R5, R11, P3, !PT ;  /* 0x0000000514057210 */ /* 0x000fe20001ffe40b */
[----:B------:R-:W-:Y:S01]  /*16d0*/  IMAD R11, R34, c[0x0][0x1ac], R0 ;  /* 0x00006b00220b7a24 */ /* 0x000fe200078e0200 */
[----:B------:R-:W-:Y:S01]  /*16e0*/  LEA R194, P3, R2, c[0x0][0x330], 0x1 ;  /* 0x0000cc0002c27a11 */ /* 0x000fe200078608ff */
[----:B------:R-:W-:Y:S02]  /*16f0*/  IMAD R0, R27, c[0x0][0x370], RZ ;  /* 0x0000dc001b007a24 */ /* 0x000fe400078e02ff */
[----:B------:R-:W-:-:S04]  /*1700*/  IMAD.WIDE.U32 R4, R34, c[0x0][0x1a8], R4 ;  /* 0x00006a0022047a25 */ /* 0x000fc800078e0004 */
[----:B------:R-:W-:Y:S01]  /*1710*/  IMAD R0, R237, c[0x0][0x374], R0 ;  /* 0x0000dd00ed007a24 */ /* 0x000fe200078e0200 */
[----:B------:R-:W-:Y:S01]  /*1720*/  IADD3 R11, R5, R11, RZ ;  /* 0x0000000b050b7210 */ /* 0x000fe20007ffe0ff */
[----:B------:R-:W-:Y:S01]  /*1730*/  IMAD.WIDE R200, R200, R201, c[0x0][0x200] ;  /* 0x00008000c8c87625 */ /* 0x000fe200078e02c9 */
[----:B------:R-:W-:-:S03]  /*1740*/  LEA R196, P4, R4, c[0x0][0x160], 0x1 ;  /* 0x0000580004c47a11 */ /* 0x000fc600078808ff */
[----:B------:R-:W-:Y:S01]  /*1750*/  IMAD.IADD R0, R3, 0x1, R0 ;  /* 0x0000000103007824 */ /* 0x000fe200078e0200 */
[----:B------:R-:W-:-:S04]  /*1760*/  LEA.HI.X R197, R4, c[0x0][0x164], R11, 0x1, P4 ;  /* 0x0000590004c57a11 */ /* 0x000fc800020f0c0b */
[----:B------:R-:W-:Y:S01]  /*1770*/  LEA.HI.X R195, R2, c[0x0][0x334], R0, 0x1, P3 ;  /* 0x0000cd0002c37a11 */ /* 0x000fe200018f0c00 */
[----:B--2---:R-:W-:-:S05]  /*1780*/  IMAD R6, R36, R29, R32 ;  /* 0x0000001d24067224 */ /* 0x004fca00078e0220 */
[----:B------:R-:W-:-:S04]  /*1790*/  IADD3 R7, P1, R6, R7, RZ ;  /* 0x0000000706077210 */ /* 0x000fc80007f3e0ff */
[----:B------:R-:W-:Y:S02]  /*17a0*/  LEA.HI.X.SX32 R10, R6, R10, 0x1, P1 ;  /* 0x0000000a060a7211 */ /* 0x000fe400008f0eff */
[----:B------:R-:W-:Y:S02]  /*17b0*/  SHF.R.S32.HI R6, RZ, 0x6, R8 ;  /* 0x00000006ff067819 */ /* 0x000fe40000011408 */
[C---:B------:R-:W-:Y:S02]  /*17c0*/  LEA R188, P1, R7.reuse, c[0x0][0x350], 0x2 ;  /* 0x0000d40007bc7a11 */ /* 0x040fe400078210ff */
[----:B------:R-:W-:Y:S02]  /*17d0*/  IMNMX R232, RZ, R6, !PT ;  /* 0x00000006ffe87217 */ /* 0x000fe40007800200 */
[----:B------:R-:W-:Y:S02]  /*17e0*/  LEA.HI.X R189, R7, c[0x0][0x354], R10, 0x2, P1 ;  /* 0x0000d50007bd7a11 */ /* 0x000fe400008f140a */
[----:B------:R-:W-:-:S02]  /*17f0*/  ISETP.GT.AND P5, PT, R192, R232, PT ;  /* 0x000000e8c000720c */ /* 0x000fc40003fa4270 */
[----:B------:R-:W-:-:S11]  /*1800*/  IADD3 R192, R192, -0x1, RZ ;  /* 0xffffffffc0c07810 */ /* 0x000fd60007ffe0ff */
        /* <DEDUP_REMOVED lines=16> */
.L_x_531:
        /* <DEDUP_REMOVED lines=15> */
.L_x_532:
        /* <DEDUP_REMOVED lines=27> */
.L_x_534:
[----:B------:R-:W-:Y:S05]  /*1bb0*/  BSYNC B0 ;  /* 0x0000000000007941 */ /* 0x000fea0003800000 */
.L_x_533:
        /* <DEDUP_REMOVED lines=19> */
.L_x_536:
[----:B------:R-:W-:Y:S05]  /*1cf0*/  BSYNC B0 ;  /* 0x0000000000007941 */ /* 0x000fea0003800000 */
.L_x_535:
        /* <DEDUP_REMOVED lines=25> */
.L_x_538:
[----:B------:R-:W-:Y:S05]  /*1e90*/  BSYNC B0 ;  /* 0x0000000000007941 */ /* 0x000fea0003800000 */
.L_x_537:
        /* <DEDUP_REMOVED lines=18> */
.L_x_530:
        /* <DEDUP_REMOVED lines=31> */
.L_x_541:
[----:B------:R-:W-:Y:S05]  /*21b0*/  BSYNC B0 ;  /* 0x0000000000007941 */ /* 0x000fea0003800000 */
.L_x_540:
        /* <DEDUP_REMOVED lines=39> */
.L_x_543:
[----:B------:R-:W-:Y:S05]  /*2430*/  BSYNC B0 ;  /* 0x0000000000007941 */ /* 0x000fea0003800000 */
.L_x_542:
        /* <DEDUP_REMOVED lines=19> */
.L_x_545:
        /* <DEDUP_REMOVED lines=28> */
.L_x_546:
[----:B------:R-:W-:Y:S05]  /*2730*/  BSYNC B0 ;  /* 0x0000000000007941 */ /* 0x000fea0003800000 */
.L_x_544:
        /* <DEDUP_REMOVED lines=17> */
.L_x_548:
        /* <DEDUP_REMOVED lines=38> */
.L_x_549:
[----:B------:R-:W-:Y:S05]  /*2ab0*/  BSYNC B0 ;  /* 0x0000000000007941 */ /* 0x000fea0003800000 */
.L_x_547:
[----:B------:R-:W-:Y:S01]  /*2ac0*/  IMAD R11, R233, -0x40, R199 ;  /* 0xffffffc0e90b7824 */ /* 0x000fe200078e02c7 */
[C---:B------:R-:W-:Y:S01]  /*2ad0*/  IADD3 R0, R204.reuse, 0x8, RZ ;  /* 0x00000008cc007810 */ /* 0x040fe20007ffe0ff */
[C---:B-1----:R-:W-:Y:S01]  /*2ae0*/  IMAD.WIDE R2, R204.reuse, 0x4, R200 ;  /* 0x00000004cc027825 */ /* 0x042fe200078e02c8 */
[-C--:B------:R-:W-:Y:S02]  /*2af0*/  ISETP.GE.AND P2, PT, R204, R10.reuse, PT ;  /* 0x0000000acc00720c */ /* 0x080fe40003f46270 */
[----:B------:R-:W-:Y:S02]  /*2b00*/  ISETP.GE.AND P1, PT, R0, R10, PT ;  /* 0x0000000a0000720c */ /* 0x000fe40003f26270 */
[----:B------:R-:W-:Y:S02]  /*2b10*/  ISETP.GE.AND P6, PT, R237, R11, PT ;  /* 0x0000000bed00720c */ /* 0x000fe40003fc6270 */
[----:B------:R-:W-:Y:S02]  /*2b20*/  MOV R205, 0x7f800000 ;  /* 0x7f80000000cd7802 */ /* 0x000fe40000000f00 */
[----:B------:R-:W-:Y:S01]  /*2b30*/  MOV R206, 0x7f800000 ;  /* 0x7f80000000ce7802 */ /* 0x000fe20000000f00 */
[----:B------:R-:W-:-:S04]  /*2b40*/  IMAD R0, R18, c[0x0][0x198], RZ ;  /* 0x0000660012007a24 */ /* 0x000fc800078e02ff */
[----:B------:R1:W5:Y:S04]  /*2b50*/  @!P2 LDG.E R205, [R2.64] ;  /* 0x0000000802cda981 */ /* 0x000368000c1e1900 */
[----:B------:R1:W5:Y:S01]  /*2b60*/  @!P1 LDG.E R206, [R2.64+0x20] ;  /* 0x0000200802ce9981 */ /* 0x000362000c1e1900 */
[C---:B------:R-:W-:Y:S01]  /*2b70*/  IMAD R0, R250.reuse, c[0x0][0x19c], R0 ;  /* 0x00006700fa007a24 */ /* 0x040fe200078e0200 */
[----:B------:R-:W-:Y:S02]  /*2b80*/  BSSY B0, `(.L_x_550) ;  /* 0x000002b000007945 */ /* 0x000fe40003800000 */
[----:B------:R2:W-:Y:S04]  /*2b90*/  @P6 STS.128 [R191+0x12000], RZ ;  /* 0x012000ffbf006388 */ /* 0x0005e80000000c00 */
[----:B------:R2:W-:Y:S04]  /*2ba0*/  @P6 STS.128 [R191+0x14000], RZ ;  /* 0x014000ffbf006388 */ /* 0x0005e80000000c00 */
[----:B------:R2:W-:Y:S01]  /*2bb0*/  @P6 STS.128 [R191+0x16000], RZ ;  /* 0x016000ffbf006388 */ /* 0x0005e20000000c00 */
[----:B-1----:R-:W-:-:S05]  /*2bc0*/  IMAD.WIDE.U32 R2, R250, c[0x0][0x198], R202 ;  /* 0x00006600fa027a25 */ /* 0x002fca00078e00ca */
[----:B------:R-:W-:-:S04]  /*2bd0*/  IADD3 R4, P1, R22, R2, RZ ;  /* 0x0000000216047210 */ /* 0x000fc80007f3e0ff */
[----:B------:R-:W-:Y:S01]  /*2be0*/  IADD3.X R5, R23, R3, R0, P1, !PT ;  /* 0x0000000317057210 */ /* 0x000fe20000ffe400 */
[----:B------:R-:W-:-:S04]  /*2bf0*/  IMAD R0, R21, c[0x0][0x1b0], RZ ;  /* 0x00006c0015007a24 */ /* 0x000fc800078e02ff */
[C---:B------:R-:W-:Y:S02]  /*2c00*/  IMAD R0, R12.reuse, c[0x0][0x1b4], R0 ;  /* 0x00006d000c007a24 */ /* 0x040fe400078e0200 */
[----:B------:R-:W-:-:S05]  /*2c10*/  IMAD.WIDE.U32 R4, R12, c[0x0][0x1b0], R4 ;  /* 0x00006c000c047a25 */ /* 0x000fca00078e0004 */
[----:B------:R-:W-:Y:S01]  /*2c20*/  IADD3 R10, R5, R0, RZ ;  /* 0x00000000050a7210 */ /* 0x000fe20007ffe0ff */
[----:B------:R-:W-:Y:S05]  /*2c30*/  @P6 BRA `(.L_x_551) ;  /* 0x000001f000006947 */ /* 0x000fea0003800000 */
[----:B--2---:R-:W-:Y:S01]  /*2c40*/  ISETP.GE.AND P4, PT, R202, c[0x0][0x220], PT ;  /* 0x00008800ca007a0c */ /* 0x004fe20003f86270 */
        /* <DEDUP_REMOVED lines=30> */
.L_x_551:
[----:B--2---:R-:W-:Y:S05]  /*2e30*/  BSYNC B0 ;  /* 0x0000000000007941 */ /* 0x004fea0003800000 */
.L_x_550:
        /* <DEDUP_REMOVED lines=38> */
.L_x_553:
[----:B------:R-:W-:Y:S05]  /*30a0*/  BSYNC B0 ;  /* 0x0000000000007941 */ /* 0x000fea0003800000 */
.L_x_552:
[----:B------:R1:W-:Y:S02]  /*30b0*/  @P6 STS.128 [R191+0x18000], RZ ;  /* 0x018000ffbf006388 */ /* 0x0003e40000000c00 */
[----:B-1----:R-:W-:Y:S01]  /*30c0*/  IMAD.WIDE.U32 R2, R250, c[0x0][0x1a0], R202 ;  /* 0x00006800fa027a25 */ /* 0x002fe200078e00ca */
        /* <DEDUP_REMOVED lines=43> */
.L_x_555:
[----:B------:R-:W-:Y:S05]  /*3380*/  BSYNC B0 ;  /* 0x0000000000007941 */ /* 0x000fea0003800000 */
.L_x_554:
        /* <DEDUP_REMOVED lines=16> */
[C---:B------:R-:W-:Y:S01]  /*3490*/  @!P4 LEA R4, P3, R8.reuse, c[0x0][0x170], 0x1 ;  /* 0x00005c000804ca11 */ /* 0x040fe200078608ff */
[----:B------:R-:W-:Y:S01]  /*34a0*/  IMAD.IADD R0, R9, 0x1, R0 ;  /* 0x0000000109007824 */ /* 0x000fe200078e0200 */
[----:B------:R-:W-:-:S04]  /*34b0*/  @!P2 LEA R2, P1, R8, c[0x0][0x170], 0x1 ;  /* 0x00005c000802aa11 */ /* 0x000fc800078208ff */
[C-C-:B------:R-:W-:Y:S02]  /*34c0*/  @!P5 LEA.HI.X R7, R8.reuse, c[0x0][0x174], R0.reuse, 0x1, P6 ;  /* 0x00005d000807da11 */ /* 0x140fe400030f0c00 */
[C-C-:B------:R-:W-:Y:S02]  /*34d0*/  @!P4 LEA.HI.X R5, R8.reuse, c[0x0][0x174], R0.reuse, 0x1, P3 ;  /* 0x00005d000805ca11 */ /* 0x140fe400018f0c00 */
[----:B------:R-:W-:Y:S01]  /*34e0*/  @!P2 LEA.HI.X R3, R8, c[0x0][0x174], R0, 0x1, P1 ;  /* 0x00005d000803aa11 */ /* 0x000fe200008f0c00 */
        /* <DEDUP_REMOVED lines=13> */
[----:B------:R1:W-:Y:S02]  /*35c0*/  @!P2 LDGSTS.E.BYPASS.LTC128B.128 [R191+0x1d000], [R2.64+0x100] ;  /* 0x1d00010002bfafae */ /* 0x0003e4000b901d48 */
.L_x_557:
[----:B------:R-:W-:Y:S05]  /*35d0*/  BSYNC B0 ;  /* 0x0000000000007941 */ /* 0x000fea0003800000 */
.L_x_556:
[----:B------:R-:W-:Y:S01]  /*35e0*/  IMAD.MOV.U32 R234, RZ, RZ, c[0x0][0x308] ;  /* 0x0000c200ffea7624 */ /* 0x000fe200078e00ff */
[----:B-12---:R-:W2:Y:S01]  /*35f0*/  LDL R6, [R1+0xc] ;  /* 0x00000c0001067983 */ /* 0x006ea20000100800 */
[----:B------:R-:W-:-:S03]  /*3600*/  IMAD.MOV.U32 R235, RZ, RZ, c[0x0][0x30c] ;  /* 0x0000c300ffeb7624 */ /* 0x000fc600078e00ff */
[----:B------:R-:W0:Y:S04]  /*3610*/  LDGDEPBAR ;  /* 0x00000000000079af */ /* 0x000e280000000000 */
[----:B---3--:R1:W3:Y:S04]  /*3620*/  LDG.E.64 R2, [R234.64+0x8] ;  /* 0x00000808ea027981 */ /* 0x0082e8000c1e1b00 */
[----:B-1--4-:R-:W4:Y:S01]  /*3630*/  LDG.E.64 R234, [R234.64] ;  /* 0x00000008eaea7981 */ /* 0x012f22000c1e1b00 */
[----:B------:R-:W-:Y:S01]  /*3640*/  IMAD R0, R33, c[0x0][0x1c0], R34 ;  /* 0x0000700021007a24 */ /* 0x000fe200078e0222 */
[----:B------:R-:W-:Y:S01]  /*3650*/  SHF.R.S32.HI R5, RZ, 0x1f, R32 ;  /* 0x0000001fff057819 */ /* 0x000fe20000011420 */
[----:B------:R-:W-:Y:S01]  /*3660*/  IMAD.MOV.U32 R180, RZ, RZ, 0x40 ;  /* 0x00000040ffb47424 */ /* 0x000fe200078e00ff */
[----:B------:R-:W-:Y:S01]  /*3670*/  SHF.L.U32 R176, R187, 0x1, RZ ;  /* 0x00000001bbb07819 */ /* 0x000fe200000006ff */
[----:B------:R-:W-:Y:S01]  /*3680*/  IMAD.SHL.U32 R0, R0, 0x20, RZ ;  /* 0x0000002000007824 */ /* 0x000fe200078e00ff */
[----:B------:R-:W-:Y:S01]  /*3690*/  MOV R193, R190 ;  /* 0x000000be00c17202 */ /* 0x000fe20000000f00 */
[----:B------:R-:W-:Y:S01]  /*36a0*/  CS2R R142, SRZ ;  /* 0x00000000008e7805 */ /* 0x000fe2000001ff00 */
[----:B------:R-:W-:Y:S01]  /*36b0*/  IADD3 R243, R250, 0x40, RZ ;  /* 0x00000040faf37810 */ /* 0x000fe20007ffe0ff */
[----:B------:R-:W-:Y:S01]  /*36c0*/  CS2R R140, SRZ ;  /* 0x00000000008c7805 */ /* 0x000fe2000001ff00 */
[----:B------:R-:W-:Y:S01]  /*36d0*/  SHF.R.S32.HI R4, RZ, 0x1f, R0 ;  /* 0x0000001fff047819 */ /* 0x000fe20000011400 */
        /* <DEDUP_REMOVED lines=45> */
[----:B---3--:R-:W-:-:S02]  /*39b0*/  IADD3 R216, P2, P1, R0, R2, R32 ;  /* 0x0000000200d87210 */ /* 0x008fc4000795e020 */
[----:B------:R-:W-:Y:S01]  /*39c0*/  IADD3 R0, R186, 0x3000, RZ ;  /* 0x00003000ba007810 */ /* 0x000fe20007ffe0ff */
[----:B------:R-:W-:Y:S01]  /*39d0*/  CS2R R32, SRZ ;  /* 0x0000000000207805 */ /* 0x000fe2000001ff00 */
[----:B------:R-:W-:Y:S01]  /*39e0*/  IADD3 R2, R187, 0x3000, RZ ;  /* 0x00003000bb027810 */ /* 0x000fe20007ffe0ff */
[----:B------:R-:W-:Y:S01]  /*39f0*/  IMAD.WIDE.U32 R216, R216, -0x2daee0ad, RZ ;  /* 0xd2511f53d8d87825 */ /* 0x000fe200078e00ff */
[----:B------:R-:W-:Y:S02]  /*3a00*/  SEL R0, R0, R186, !P0 ;  /* 0x000000ba00007207 */ /* 0x000fe40004000000 */
[----:B------:R-:W-:Y:S02]  /*3a10*/  IADD3.X R244, R4, R3, R5, P2, P1 ;  /* 0x0000000304f47210 */ /* 0x000fe400017e2405 */
[----:B------:R-:W-:Y:S01]  /*3a20*/  IADD3 R3, R239, 0x40, R250 ;  /* 0x00000040ef037810 */ /* 0x000fe20007ffe0fa */
[----:B------:R-:W-:Y:S01]  /*3a30*/  IMAD.SHL.U32 R168, R0, 0x2, RZ ;  /* 0x0000000200a87824 */ /* 0x000fe200078e00ff */
[----:B------:R-:W-:Y:S01]  /*3a40*/  SEL R2, R2, R187, !P0 ;  /* 0x000000bb02027207 */ /* 0x000fe20004000000 */
[----:B------:R-:W-:Y:S01]  /*3a50*/  IMAD.MOV.U32 R0, RZ, RZ, c[0x0][0x22c] ;  /* 0x00008b00ff007624 */ /* 0x000fe200078e00ff */
[----:B--2---:R-:W-:Y:S01]  /*3a60*/  R2P PR, R6, 0x6 ;  /* 0x0000000606007804 */ /* 0x004fe20000000000 */
[----:B------:R-:W-:-:S02]  /*3a70*/  IMAD.IADD R242, R3, 0x1, -R199 ;  /* 0x0000000103f27824 */ /* 0x000fc400078e0ac7 */
[----:B------:R-:W-:Y:S02]  /*3a80*/  IMAD R0, R0, c[0x0][0x1c0], RZ ;  /* 0x0000700000007a24 */ /* 0x000fe400078e02ff */
[----:B------:R-:W-:Y:S01]  /*3a90*/  IMAD.SHL.U32 R175, R2, 0x2, RZ ;  /* 0x0000000202af7824 */ /* 0x000fe200078e00ff */
[----:B------:R-:W-:Y:S01]  /*3aa0*/  SEL R185, R185, 0xffffffe0, !P1 ;  /* 0xffffffe0b9b97807 */ /* 0x000fe20004800000 */
[----:B------:R-:W-:Y:S01]  /*3ab0*/  IMAD.SHL.U32 R236, R0, 0x10, RZ ;  /* 0x0000001000ec7824 */ /* 0x000fe200078e00ff */
[----:B------:R-:W-:Y:S01]  /*3ac0*/  SEL R180, R180, 0xffffffc0, !P2 ;  /* 0xffffffc0b4b47807 */ /* 0x000fe20005000000 */
[----:B------:R-:W-:Y:S01]  /*3ad0*/  IMAD.SHL.U32 R198, R0, 0x8, RZ ;  /* 0x0000000800c67824 */ /* 0x000fe200078e00ff */
[----:B----4-:R-:W-:Y:S01]  /*3ae0*/  IADD3 R3, R235, -0x4498517b, RZ ;  /* 0xbb67ae85eb037810 */ /* 0x010fe20007ffe0ff */
[----:B------:R-:W-:Y:S01]  /*3af0*/  IMAD.IADD R182, R181, 0x1, R185 ;  /* 0x00000001b5b67824 */ /* 0x000fe200078e02b9 */
[C---:B------:R-:W-:Y:S01]  /*3b00*/  IADD3 R2, R234.reuse, 0x3c6ef372, RZ ;  /* 0x3c6ef372ea027810 */ /* 0x040fe20007ffe0ff */
[----:B------:R-:W-:Y:S01]  /*3b10*/  IMAD.IADD R177, R185, 0x1, R176 ;  /* 0x00000001b9b17824 */ /* 0x000fe200078e02b0 */
[C---:B------:R-:W-:Y:S01]  /*3b20*/  IADD3 R4, R234.reuse, -0x61c88647, RZ ;  /* 0x9e3779b9ea047810 */ /* 0x040fe20007ffe0ff */
[----:B------:R-:W-:Y:S01]  /*3b30*/  IMAD.IADD R183, R181, 0x1, R180 ;  /* 0x00000001b5b77824 */ /* 0x000fe200078e02b4 */
[----:B------:R-:W-:Y:S01]  /*3b40*/  IADD3 R3, R234, -0x255992d5, RZ ;  /* 0xdaa66d2bea037810 */ /* 0x000fe20007ffe0ff */
[C---:B------:R-:W-:Y:S01]  /*3b50*/  IMAD.IADD R179, R180.reuse, 0x1, R176 ;  /* 0x00000001b4b37824 */ /* 0x040fe200078e02b0 */
[C---:B------:R-:W-:Y:S01]  /*3b60*/  IADD3 R2, R235.reuse, 0x32370b8f, RZ ;  /* 0x32370b8feb027810 */ /* 0x040fe20007ffe0ff */
[----:B------:R-:W-:Y:S01]  /*3b70*/  IMAD.IADD R178, R180, 0x1, R177 ;  /* 0x00000001b4b27824 */ /* 0x000fe200078e02b1 */
[----:B------:R-:W-:-:S02]  /*3b80*/  IADD3 R4, R235, 0x76cf5d0a, RZ ;  /* 0x76cf5d0aeb047810 */ /* 0x000fc40007ffe0ff */
[C---:B------:R-:W-:Y:S02]  /*3b90*/  IADD3 R3, R235.reuse, -0x126145ec, RZ ;  /* 0xed9eba14eb037810 */ /* 0x040fe40007ffe0ff */
[C---:B------:R-:W-:Y:S02]  /*3ba0*/  IADD3 R2, R234.reuse, 0x1715609d, RZ ;  /* 0x1715609dea027810 */ /* 0x040fe40007ffe0ff */
[C---:B------:R-:W-:Y:S02]  /*3bb0*/  IADD3 R4, R234.reuse, 0x78dde6e4, RZ ;  /* 0x78dde6e4ea047810 */ /* 0x040fe40007ffe0ff */
[----:B------:R-:W-:Y:S02]  /*3bc0*/  IADD3 R3, R234, -0x4ab325aa, RZ ;  /* 0xb54cda56ea037810 */ /* 0x000fe40007ffe0ff */
[C---:B------:R-:W-:Y:S02]  /*3bd0*/  IADD3 R2, R235.reuse, 0x646e171e, RZ ;  /* 0x646e171eeb027810 */ /* 0x040fe40007ffe0ff */
[----:B------:R-:W-:-:S02]  /*3be0*/  IADD3 R4, R235, -0x56f99767, RZ ;  /* 0xa9066899eb047810 */ /* 0x000fc40007ffe0ff */
[C---:B------:R-:W-:Y:S02]  /*3bf0*/  IADD3 R6, R236.reuse, 0x20, RZ ;  /* 0x00000020ec067810 */ /* 0x040fe40007ffe0ff */
[C---:B------:R-:W-:Y:S02]  /*3c00*/  IADD3 R3, R236.reuse, 0x80, RZ ;  /* 0x00000080ec037810 */ /* 0x040fe40007ffe0ff */
[----:B------:R-:W-:Y:S01]  /*3c10*/  IADD3 R2, R236, 0xa0, RZ ;  /* 0x000000a0ec027810 */ /* 0x000fe20007ffe0ff */
[----:B------:R-:W-:Y:S01]  /*3c20*/  IMAD.IADD R249, R198, 0x1, R6 ;  /* 0x00000001c6f97824 */ /* 0x000fe200078e0206 */
[----:B------:R-:W-:Y:S01]  /*3c30*/  IADD3 R4, R236, 0x60, RZ ;  /* 0x00000060ec047810 */ /* 0x000fe20007ffe0ff */
[----:B------:R-:W-:Y:S01]  /*3c40*/  IMAD.IADD R246, R198, 0x1, R3 ;  /* 0x00000001c6f67824 */ /* 0x000fe200078e0203 */
[----:B------:R-:W-:Y:S01]  /*3c50*/  IADD3 R5, R236, 0x40, RZ ;  /* 0x00000040ec057810 */ /* 0x000fe20007ffe0ff */
[----:B------:R-:W-:Y:S01]  /*3c60*/  IMAD.IADD R245, R198, 0x1, R2 ;  /* 0x00000001c6f57824 */ /* 0x000fe200078e0202 */
[----:B------:R-:W-:Y:S01]  /*3c70*/  IADD3 R184, R180, R182, RZ ;  /* 0x000000b6b4b87210 */ /* 0x000fe20007ffe0ff */
[C---:B------:R-:W-:Y:S01]  /*3c80*/  IMAD.IADD R247, R198.reuse, 0x1, R4 ;  /* 0x00000001c6f77824 */ /* 0x040fe200078e0204 */
[C---:B------:R-:W-:Y:S01]  /*3c90*/  IADD3 R248, R198.reuse, R5, RZ ;  /* 0x00000005c6f87210 */ /* 0x040fe20007ffe0ff */
[----:B------:R-:W-:-:S02]  /*3ca0*/  IMAD.IADD R5, R198, 0x1, R249 ;  /* 0x00000001c6057824 */ /* 0x000fc400078e02f9 */
[C---:B------:R-:W-:Y:S01]  /*3cb0*/  IMAD.IADD R2, R198.reuse, 0x1, R246 ;  /* 0x00000001c6027824 */ /* 0x040fe200078e02f6 */
[C---:B------:R-:W-:Y:S01]  /*3cc0*/  IADD3 R4, R198.reuse, R248, RZ ;  /* 0x000000f8c6047210 */ /* 0x040fe20007ffe0ff */
[C---:B------:R-:W-:Y:S01]  /*3cd0*/  IMAD.IADD R0, R198.reuse, 0x1, R245 ;  /* 0x00000001c6007824 */ /* 0x040fe200078e02f5 */
[C---:B------:R-:W-:Y:S01]  /*3ce0*/  IADD3 R226, R198.reuse, R5, RZ ;  /* 0x00000005c6e27210 */ /* 0x040fe20007ffe0ff */
[C---:B------:R-:W-:Y:S02]  /*3cf0*/  IMAD.IADD R3, R198.reuse, 0x1, R247 ;  /* 0x00000001c6037824 */ /* 0x040fe400078e02f7 */
[C---:B------:R-:W-:Y:S01]  /*3d00*/  IMAD.IADD R220, R198.reuse, 0x1, R2 ;  /* 0x00000001c6dc7824 */ /* 0x040fe200078e0202 */
[C---:B------:R-:W-:Y:S01]  /*3d10*/  IADD3 R218, R198.reuse, R0, RZ ;  /* 0x00000000c6da7210 */ /* 0x040fe20007ffe0ff */
[C---:B------:R-:W-:Y:S02]  /*3d20*/  IMAD.IADD R222, R198.reuse, 0x1, R3 ;  /* 0x00000001c6de7824 */ /* 0x040fe400078e0203 */
[C---:B------:R-:W-:Y:S01]  /*3d30*/  IMAD.IADD R224, R198.reuse, 0x1, R4 ;  /* 0x00000001c6e07824 */ /* 0x040fe200078e0204 */
[C---:B------:R-:W-:Y:S01]  /*3d40*/  IADD3 R219, R198.reuse, R220, RZ ;  /* 0x000000dcc6db7210 */ /* 0x040fe20007ffe0ff */
[----:B------:R-:W-:-:S02]  /*3d50*/  IMAD.IADD R221, R198, 0x1, R222 ;  /* 0x00000001c6dd7824 */ /* 0x000fc400078e02de */
[C---:B------:R-:W-:Y:S02]  /*3d60*/  IMAD.IADD R225, R198.reuse, 0x1, R226 ;  /* 0x00000001c6e17824 */ /* 0x040fe400078e02e2 */
[C---:B------:R-:W-:Y:S01]  /*3d70*/  IMAD.IADD R223, R198.reuse, 0x1, R224 ;  /* 0x00000001c6df7824 */ /* 0x040fe200078e02e0 */
[C---:B------:R-:W-:Y:S01]  /*3d80*/  IADD3 R229, R198.reuse, R221, RZ ;  /* 0x000000ddc6e57210 */ /* 0x040fe20007ffe0ff */
[C---:B------:R-:W-:Y:S02]  /*3d90*/  IMAD.IADD R215, R198.reuse, 0x1, R218 ;  /* 0x00000001c6d77824 */ /* 0x040fe400078e02da */
[C---:B------:R-:W-:Y:S02]  /*3da0*/  IMAD.IADD R231, R198.reuse, 0x1, R225 ;  /* 0x00000001c6e77824 */ /* 0x040fe400078e02e1 */
[C---:B------:R-:W-:Y:S02]  /*3db0*/  IMAD.IADD R230, R198.reuse, 0x1, R223 ;  /* 0x00000001c6e67824 */ /* 0x040fe400078e02df */
[----:B------:R-:W-:-:S02]  /*3dc0*/  IMAD.IADD R228, R198, 0x1, R219 ;  /* 0x00000001c6e47824 */ /* 0x000fc400078e02db */
[----:B------:R-:W-:Y:S02]  /*3dd0*/  IMAD.IADD R227, R198, 0x1, R215 ;  /* 0x00000001c6e37824 */ /* 0x000fe400078e02d7 */
.L_x_560:
[----:B------:R-:W0:Y:S01]  /*3de0*/  LDGDEPBAR ;  /* 0x00000000000079af */ /* 0x000e220000000000 */
[----:B------:R-:W-:Y:S01]  /*3df0*/  IMAD.IADD R0, R175, 0x1, R185 ;  /* 0x00000001af007824 */ /* 0x000fe200078e02b9 */
[----:B-----5:R-:W-:Y:S01]  /*3e00*/  FSETP.NEU.FTZ.AND P0, PT, R205, -INF , PT ;  /* 0xff800000cd00780b */ /* 0x020fe20003f1d000 */
[--C-:B------:R-:W-:Y:S01]  /*3e10*/  IMAD.IADD R3, R175, 0x1, R180.reuse ;  /* 0x00000001af037824 */ /* 0x100fe200078e02b4 */
[----:B------:R-:W-:Y:S01]  /*3e20*/  IADD3 R92, R235, 0x32370b8f, RZ ;  /* 0x32370b8feb5c7810 */ /* 0x000fe20007ffe0ff */
[----:B------:R-:W-:Y:S02]  /*3e30*/  IMAD.IADD R2, R0, 0x1, R180 ;  /* 0x0000000100027824 */ /* 0x000fe400078e02b4 */
[----:B------:R-:W-:Y:S01]  /*3e40*/  IMAD.SHL.U32 R88, R251, 0x20, RZ ;  /* 0x00000020fb587824 */ /* 0x000fe200078e00ff */
[----:B------:R-:W-:Y:S04]  /*3e50*/  DEPBAR.LE SB0, 0x0 ;  /* 0x000080000000791a */ /* 0x000fe80000000000 */
[----:B------:R-:W-:Y:S06]  /*3e60*/  BAR.SYNC.DEFER_BLOCKING 0x0 ;  /* 0x0000000000007b1d */ /* 0x000fec0000010000 */
[----:B------:R-:W-:Y:S06]  /*3e70*/  LDSM.16.M88.4 R16, [R175] ;  /* 0x00000000af10783b */ /* 0x000fec0000000200 */
[----:B------:R-:W1:Y:S06]  /*3e80*/  LDSM.16.M88.4 R8, [R172+0x12000] ;  /* 0x01200000ac08783b */ /* 0x000e6c0000000200 */
[----:B------:R-:W2:Y:S06]  /*3e90*/  LDSM.16.M88.4 R68, [R172+0x12800] ;  /* 0x01280000ac44783b */ /* 0x000eac0000000200 */
[----:B------:R-:W-:Y:S06]  /*3ea0*/  LDSM.16.M88.4 R72, [R0] ;  /* 0x000000000048783b */ /* 0x000fec0000000200 */
[----:B------:R-:W3:Y:S06]  /*3eb0*/  LDSM.16.M88.4 R76, [R169+0x12000] ;  /* 0x01200000a94c783b */ /* 0x000eec0000000200 */
[----:B------:R-:W4:Y:S06]  /*3ec0*/  LDSM.16.M88.4 R80, [R169+0x12800] ;  /* 0x01280000a950783b */ /* 0x000f2c0000000200 */
[----:B------:R-:W-:Y:S01]  /*3ed0*/  LDSM.16.M88.4 R84, [R171+0x12000] ;  /* 0x01200000ab54783b */ /* 0x000fe20000000200 */
        /* <DEDUP_REMOVED lines=10> */
[----:B------:R-:W-:Y:S06]  /*3f80*/  LDSM.16.M88.4 R72, [R2] ;  /* 0x000000000248783b */ /* 0x000fec0000000200 */
[----:B------:R-:W3:Y:S01]  /*3f90*/  LDSM.16.M88.4 R80, [R170+0x12000] ;  /* 0x01200000aa50783b */ /* 0x000ee20000000200 */
[C---:B-1----:R-:W-:Y:S08]  /*3fa0*/  HMMA.16816.F32 R4, R68.reuse, R84, R4 ;  /* 0x000000544404723c */ /* 0x042ff00000001804 */
[C---:B------:R-:W-:Y:S01]  /*3fb0*/  HMMA.16816.F32 R8, R68.reuse, R86, R8 ;  /* 0x000000564408723c */ /* 0x040fe20000001808 */
[----:B------:R-:W1:Y:S07]  /*3fc0*/  LDSM.16.M88.4 R84, [R170+0x12800] ;  /* 0x01280000aa54783b */ /* 0x000e6e0000000200 */
[C---:B--2---:R-:W-:Y:S08]  /*3fd0*/  HMMA.16816.F32 R12, R68.reuse, R76, R12 ;  /* 0x0000004c440c723c */ /* 0x044ff0000000180c */
[----:B------:R-:W-:Y:S01]  /*3fe0*/  HMMA.16816.F32 R16, R68, R78, R16 ;  /* 0x0000004e4410723c */ /* 0x000fe20000001810 */
[----:B------:R-:W-:Y:S06]  /*3ff0*/  LDSM.16.M88.4 R68, [R175+0x2000] ;  /* 0x00200000af44783b */ /* 0x000fec0000000200 */
[----:B------:R-:W2:Y:S01]  /*4000*/  LDSM.16.M88.4 R76, [R172+0x14000] ;  /* 0x01400000ac4c783b */ /* 0x000ea20000000200 */
[C---:B---3--:R-:W-:Y:S08]  /*4010*/  HMMA.16816.F32 R4, R72.reuse, R80, R4 ;  /* 0x000000504804723c */ /* 0x048ff00000001804 */
[C---:B------:R-:W-:Y:S01]  /*4020*/  HMMA.16816.F32 R8, R72.reuse, R82, R8 ;  /* 0x000000524808723c */ /* 0x040fe20000001808 */
[----:B------:R-:W-:Y:S07]  /*4030*/  LDSM.16.M88.4 R80, [R0+0x2000] ;  /* 0x002000000050783b */ /* 0x000fee0000000200 */
[C---:B-1----:R-:W-:Y:S08]  /*4040*/  HMMA.16816.F32 R12, R72.reuse, R84, R12 ;  /* 0x00000054480c723c */ /* 0x042ff0000000180c */
[----:B------:R-:W-:Y:S01]  /*4050*/  HMMA.16816.F32 R16, R72, R86, R16 ;  /* 0x000000564810723c */ /* 0x000fe20000001810 */
[----:B------:R-:W1:Y:S06]  /*4060*/  LDSM.16.M88.4 R72, [R172+0x14800] ;  /* 0x01480000ac48783b */ /* 0x000e6c0000000200 */
[----:B------:R-:W3:Y:S01]  /*4070*/  LDSM.16.M88.4 R84, [R169+0x14000] ;  /* 0x01400000a954783b */ /* 0x000ee20000000200 */
[C---:B--2---:R-:W-:Y:S08]  /*4080*/  HMMA.16816.F32 R4, R68.reuse, R76, R4 ;  /* 0x0000004c4404723c */ /* 0x044ff00000001804 */
[C---:B------:R-:W-:Y:S01]  /*4090*/  HMMA.16816.F32 R8, R68.reuse, R78, R8 ;  /* 0x0000004e4408723c */ /* 0x040fe20000001808 */
[----:B------:R-:W2:Y:S07]  /*40a0*/  LDSM.16.M88.4 R76, [R169+0x14800] ;  /* 0x01480000a94c783b */ /* 0x000eae0000000200 */
[C---:B-1----:R-:W-:Y:S08]  /*40b0*/  HMMA.16816.F32 R12, R68.reuse, R72, R12 ;  /* 0x00000048440c723c */ /* 0x042ff0000000180c */
[----:B------:R-:W-:Y:S01]  /*40c0*/  HMMA.16816.F32 R16, R68, R74, R16 ;  /* 0x0000004a4410723c */ /* 0x000fe20000001810 */
[----:B------:R-:W-:Y:S06]  /*40d0*/  LDSM.16.M88.4 R68, [R3+0x2000] ;  /* 0x002000000344783b */ /* 0x000fec0000000200 */
[----:B------:R-:W1:Y:S01]  /*40e0*/  LDSM.16.M88.4 R72, [R171+0x14000] ;  /* 0x01400000ab48783b */ /* 0x000e620000000200 */
[C---:B---3--:R-:W-:Y:S08]  /*40f0*/  HMMA.16816.F32 R4, R80.reuse, R84, R4 ;  /* 0x000000545004723c */ /* 0x048ff00000001804 */
[C---:B------:R-:W-:Y:S01]  /*4100*/  HMMA.16816.F32 R8, R80.reuse, R86, R8 ;  /* 0x000000565008723c */ /* 0x040fe20000001808 */
[----:B------:R-:W3:Y:S07]  /*4110*/  LDSM.16.M88.4 R84, [R171+0x14800] ;  /* 0x01480000ab54783b */ /* 0x000eee0000000200 */
[C---:B--2---:R-:W-:Y:S08]  /*4120*/  HMMA.16816.F32 R12, R80.reuse, R76, R12 ;  /* 0x0000004c500c723c */ /* 0x044ff0000000180c */
[----:B------:R-:W-:Y:S01]  /*4130*/  HMMA.16816.F32 R16, R80, R78, R16 ;  /* 0x0000004e5010723c */ /* 0x000fe20000001810 */
[----:B------:R-:W-:Y:S06]  /*4140*/  LDSM.16.M88.4 R76, [R2+0x2000] ;  /* 0x00200000024c783b */ /* 0x000fec0000000200 */
[----:B------:R-:W2:Y:S01]  /*4150*/  LDSM.16.M88.4 R80, [R170+0x14000] ;  /* 0x01400000aa50783b */ /* 0x000ea20000000200 */
[C---:B-1----:R-:W-:Y:S08]  /*4160*/  HMMA.16816.F32 R4, R68.reuse, R72, R4 ;  /* 0x000000484404723c */ /* 0x042ff00000001804 */
[C---:B------:R-:W-:Y:S01]  /*4170*/  HMMA.16816.F32 R8, R68.reuse, R74, R8 ;  /* 0x0000004a4408723c */ /* 0x040fe20000001808 */
[----:B------:R-:W-:Y:S07]  /*4180*/  LDSM.16.M88.4 R72, [R175+0x4000] ;  /* 0x00400000af48783b */ /* 0x000fee0000000200 */
[C---:B---3--:R-:W-:Y:S08]  /*4190*/  HMMA.16816.F32 R12, R68.reuse, R84, R12 ;  /* 0x00000054440c723c */ /* 0x048ff0000000180c */
        /* <DEDUP_REMOVED lines=19> */
[----:B------:R1:W-:Y:S07]  /*42d0*/  LDSM.16.M88.4 R76, [R2+0x4000] ;  /* 0x00400000024c783b */ /* 0x0003ee0000000200 */
[C---:B---3--:R-:W-:Y:S08]  /*42e0*/  HMMA.16816.F32 R12, R68.reuse, R84, R12 ;  /* 0x00000054440c723c */ /* 0x048ff0000000180c */
[----:B------:R-:W-:Y:S01]  /*42f0*/  HMMA.16816.F32 R16, R68, R86, R16 ;  /* 0x000000564410723c */ /* 0x000fe20000001810 */
[----:B------:R-:W3:Y:S06]  /*4300*/  LDSM.16.M88.4 R68, [R171+0x16800] ;  /* 0x01680000ab44783b */ /* 0x000eec0000000200 */
[----:B------:R-:W4:Y:S01]  /*4310*/  LDSM.16.M88.4 R84, [R170+0x16000] ;  /* 0x01600000aa54783b */ /* 0x000f220000000200 */
[C---:B--2---:R-:W-:Y:S05]  /*4320*/  HMMA.16816.F32 R4, R72.reuse, R80, R4 ;  /* 0x000000504804723c */ /* 0x044fea0000001804 */
[C---:B-1----:R-:W-:Y:S02]  /*4330*/  IMAD.SHL.U32 R2, R192.reuse, 0x40, RZ ;  /* 0x00000040c0027824 */ /* 0x042fe400078e00ff */
[----:B------:R-:W-:Y:S01]  /*4340*/  IMAD R80, R192, 0x4, R252 ;  /* 0x00000004c0507824 */ /* 0x000fe200078e02fc */
[C---:B------:R-:W-:Y:S03]  /*4350*/  HMMA.16816.F32 R8, R72.reuse, R82, R8 ;  /* 0x000000524808723c */ /* 0x040fe60000001808 */
[----:B------:R-:W-:Y:S01]  /*4360*/  ISETP.GE.AND P6, PT, R2, R242, PT ;  /* 0x000000f20200720c */ /* 0x000fe20003fc6270 */
[----:B------:R-:W-:Y:S03]  /*4370*/  IMAD.WIDE.U32 R80, R80, -0x326172a9, RZ ;  /* 0xcd9e8d5750507825 */ /* 0x000fe600078e00ff */
[-C--:B------:R-:W-:Y:S02]  /*4380*/  ISETP.LT.AND P6, PT, R243, R199.reuse, P6 ;  /* 0x000000c7f300720c */ /* 0x080fe400037c1270 */
[----:B------:R-:W-:Y:S03]  /*4390*/  IADD3 R83, R235, -0x4498517b, RZ ;  /* 0xbb67ae85eb537810 */ /* 0x000fe60007ffe0ff */
[----:B------:R-:W-:Y:S08]  /*43a0*/  IADD3 R82, R234, -0x61c88647, RZ ;  /* 0x9e3779b9ea527810 */ /* 0x000ff00007ffe0ff */
[----:B------:R-:W1:Y:S01]  /*43b0*/  @!P6 S2R R3, SR_TID.X ;  /* 0x000000000003e919 */ /* 0x000e620000002100 */
[----:B------:R-:W-:Y:S01]  /*43c0*/  @!P6 IADD3 R0, -R239, 0x1, R204 ;  /* 0x00000001ef00e810 */ /* 0x000fe20007ffe1cc */
[C---:B---3--:R-:W-:Y:S03]  /*43d0*/  HMMA.16816.F32 R12, R72.reuse, R68, R12 ;  /* 0x00000044480c723c */ /* 0x048fe6000000180c */
[----:B------:R-:W-:Y:S05]  /*43e0*/  @!P6 IADD3 R2, R2, R0, R199 ;  /* 0x000000000202e210 */ /* 0x000fea0007ffe0c7 */
[----:B------:R-:W-:Y:S01]  /*43f0*/  HMMA.16816.F32 R16, R72, R70, R16 ;  /* 0x000000464810723c */ /* 0x000fe20000001810 */
[----:B------:R-:W2:Y:S06]  /*4400*/  LDSM.16.M88.4 R68, [R170+0x16800] ;  /* 0x01680000aa44783b */ /* 0x000eac0000000200 */
[CC--:B------:R-:W-:Y:S01]  /*4410*/  @!P6 IMNMX R72, R2.reuse, R199.reuse, PT ;  /* 0x000000c70248e217 */ /* 0x0c0fe20003800200 */
[C---:B----4-:R-:W-:Y:S05]  /*4420*/  HMMA.16816.F32 R4, R76.reuse, R84, R4 ;  /* 0x000000544c04723c */ /* 0x050fea0000001804 */
[----:B-1----:R-:W-:Y:S01]  /*4430*/  @!P6 IMAD.SHL.U32 R3, R3, 0x2, RZ ;  /* 0x000000020303e824 */ /* 0x002fe200078e00ff */
[----:B------:R-:W-:Y:S01]  /*4440*/  @!P6 IADD3 R2, R2, 0x8, RZ ;  /* 0x000000080202e810 */ /* 0x000fe20007ffe0ff */
[----:B------:R-:W-:Y:S01]  /*4450*/  FMUL.FTZ R73, R205, 1.4426950216293334961 ;  /* 0x3fb8aa3bcd497820 */ /* 0x000fe20000410000 */
[C---:B------:R-:W-:Y:S04]  /*4460*/  HMMA.16816.F32 R8, R76.reuse, R86, R8 ;  /* 0x000000564c08723c */ /* 0x040fe80000001808 */
[----:B------:R-:W-:Y:S01]  /*4470*/  @!P6 LOP3.LUT R0, R88, 0x6, R3, 0xf8, !PT ;  /* 0x000000065800e812 */ /* 0x000fe200078ef803 */
[----:B------:R-:W-:Y:S01]  /*4480*/  FMUL.FTZ R3, R206, 1.4426950216293334961 ;  /* 0x3fb8aa3bce037820 */ /* 0x000fe20000410000 */
[----:B------:R-:W-:Y:S02]  /*4490*/  FSEL R73, R73, RZ, P0 ;  /* 0x000000ff49497208 */ /* 0x000fe40000000000 */
[----:B------:R-:W-:Y:S01]  /*44a0*/  @!P6 IMNMX R2, R2, R199, PT ;  /* 0x000000c70202e217 */ /* 0x000fe20003800200 */
[----:B------:R-:W-:Y:S01]  /*44b0*/  @!P6 IMAD R0, R233, 0x40, R0 ;  /* 0x00000040e900e824 */ /* 0x000fe200078e0200 */
[----:B------:R-:W-:Y:S02]  /*44c0*/  FSETP.NEU.FTZ.AND P0, PT, R206, -INF , PT ;  /* 0xff800000ce00780b */ /* 0x000fe40003f1d000 */
[----:B------:R-:W-:Y:S02]  /*44d0*/  IADD3 R84, R235, 0x76cf5d0a, RZ ;  /* 0x76cf5d0aeb547810 */ /* 0x000fe40007ffe0ff */
[CC--:B------:R-:W-:Y:S02]  /*44e0*/  @!P6 ISETP.GE.AND P1, PT, R0.reuse, R72.reuse, PT ;  /* 0x000000480000e20c */ /* 0x0c0fe40003f26270 */
[----:B------:R-:W-:Y:S02]  /*44f0*/  @!P6 IADD3 R74, R0, 0x1, RZ ;  /* 0x00000001004ae810 */ /* 0x000fe40007ffe0ff */
[----:B------:R-:W-:Y:S02]  /*4500*/  @!P6 FSEL R4, R4, -INF , !P1 ;  /* 0xff8000000404e808 */ /* 0x000fe40004800000 */
[----:B------:R-:W-:Y:S02]  /*4510*/  @!P6 ISETP.GE.AND P1, PT, R74, R72, PT ;  /* 0x000000484a00e20c */ /* 0x000fe40003f26270 */
[----:B------:R-:W-:Y:S01]  /*4520*/  FSEL R3, R3, RZ, P0 ;  /* 0x000000ff03037208 */ /* 0x000fe20000000000 */
[--C-:B------:R-:W-:Y:S01]  /*4530*/  FFMA.FTZ R4, R4, c[0x0][0x23c], -R73.reuse ;  /* 0x00008f0004047a23 */ /* 0x100fe20000010849 */
[----:B------:R-:W-:Y:S01]  /*4540*/  @!P6 FSEL R5, R5, -INF , !P1 ;  /* 0xff8000000505e808 */ /* 0x000fe20004800000 */
[C---:B--2---:R-:W-:Y:S02]  /*4550*/  HMMA.16816.F32 R12, R76.reuse, R68, R12 ;  /* 0x000000444c0c723c */ /* 0x044fe4000000180c */
[----:B------:R1:W-:Y:S01]  /*4560*/  MUFU.EX2 R89, R4 ;  /* 0x0000000400597308 */ /* 0x0003e20000000800 */
[-C--:B------:R-:W-:Y:S01]  /*4570*/  @!P6 ISETP.GE.AND P1, PT, R0, R2.reuse, PT ;  /* 0x000000020000e20c */ /* 0x080fe20003f26270 */
[----:B------:R-:W-:Y:S01]  /*4580*/  FFMA.FTZ R5, R5, c[0x0][0x23c], -R73 ;  /* 0x00008f0005057a23 */ /* 0x000fe20000010849 */
[----:B------:R-:W-:Y:S02]  /*4590*/  @!P6 ISETP.GE.AND P0, PT, R74, R2, PT ;  /* 0x000000024a00e20c */ /* 0x000fe40003f06270 */
[----:B------:R-:W-:Y:S01]  /*45a0*/  @!P6 FSEL R6, R6, -INF , !P1 ;  /* 0xff8000000606e808 */ /* 0x000fe20004800000 */
[----:B------:R-:W-:Y:S04]  /*45b0*/  HMMA.16816.F32 R16, R76, R70, R16 ;  /* 0x000000464c10723c */ /* 0x000fe80000001810 */
[--C-:B------:R-:W-:Y:S01]  /*45c0*/  FFMA.FTZ R6, R6, c[0x0][0x23c], -R3.reuse ;  /* 0x00008f0006067a23 */ /* 0x100fe20000010803 */
[----:B------:R2:W3:Y:S01]  /*45d0*/  MUFU.EX2 R88, R5 ;  /* 0x0000000500587308 */ /* 0x0004e20000000800 */
[----:B------:R-:W-:Y:S02]  /*45e0*/  LOP3.LUT R74, R81, R244, R234, 0x96, !PT ;  /* 0x000000f4514a7212 */ /* 0x000fe400078e96ea */
[----:B------:R-:W-:Y:S04]  /*45f0*/  @!P6 FSEL R7, R7, -INF , !P0 ;  /* 0xff8000000707e808 */ /* 0x000fe80004000000 */
[----:B------:R-:W-:Y:S01]  /*4600*/  IMAD.WIDE.U32 R74, R74, -0x2daee0ad, RZ ;  /* 0xd2511f534a4a7825 */ /* 0x000fe200078e00ff */
[C---:B------:R-:W-:Y:S02]  /*4610*/  IADD3 R85, R234.reuse, 0x3c6ef372, RZ ;  /* 0x3c6ef372ea557810 */ /* 0x040fe40007ffe0ff */
[----:B------:R4:W3:Y:S01]  /*4620*/  MUFU.EX2 R91, R6 ;  /* 0x00000006005b7308 */ /* 0x0008e20000000800 */
[----:B------:R-:W-:Y:S01]  /*4630*/  FFMA.FTZ R7, R7, c[0x0][0x23c], -R3 ;  /* 0x00008f0007077a23 */ /* 0x000fe20000010803 */
[C---:B------:R-:W-:Y:S01]  /*4640*/  IADD3 R86, R234.reuse, 0x78dde6e4, RZ ;  /* 0x78dde6e4ea567810 */ /* 0x040fe20007ffe0ff */
[----:B-1----:R-:W-:Y:S01]  /*4650*/  IMAD R4, R233, 0x2, R251 ;  /* 0x00000002e9047824 */ /* 0x002fe200078e02fb */
[----:B------:R-:W-:Y:S02]  /*4660*/  IADD3 R68, R235, -0x56f99767, RZ ;  /* 0xa9066899eb447810 */ /* 0x000fe40007ffe0ff */
[----:B------:R-:W-:Y:S02]  /*4670*/  IADD3 R69, R234, -0x4ab325aa, RZ ;  /* 0xb54cda56ea457810 */ /* 0x000fe40007ffe0ff */
[----:B------:R-:W-:Y:S02]  /*4680*/  LOP3.LUT R4, R217, R235, R4, 0x96, !PT ;  /* 0x000000ebd9047212 */ /* 0x000fe400078e9604 */
[----:B------:R1:W1:Y:S03]  /*4690*/  MUFU.EX2 R90, R7 ;  /* 0x00000007005a7308 */ /* 0x0002660000000800 */
[----:B--2---:R-:W-:Y:S05]  /*46a0*/  IMAD.WIDE.U32 R4, R4, -0x326172a9, RZ ;  /* 0xcd9e8d5704047825 */ /* 0x004fea00078e00ff */
[----:B------:R-:W-:Y:S02]  /*46b0*/  LOP3.LUT R82, R5, R80, R82, 0x96, !PT ;  /* 0x0000005005527212 */ /* 0x000fe400078e9652 */
[----:B------:R-:W-:Y:S02]  /*46c0*/  LOP3.LUT R80, R75, R216, R83, 0x96, !PT ;  /* 0x000000d84b507212 */ /* 0x000fe400078e9653 */
[----:B------:R-:W-:Y:S01]  /*46d0*/  @!P6 IADD3 R5, R0, 0x9, RZ ;  /* 0x000000090005e810 */ /* 0x000fe20007ffe0ff */
[----:B------:R-:W-:Y:S01]  /*46e0*/  IMAD.WIDE.U32 R82, R82, -0x2daee0ad, RZ ;  /* 0xd2511f5352527825 */ /* 0x000fe200078e00ff */
[----:B----4-:R-:W-:Y:S03]  /*46f0*/  @!P6 IADD3 R6, R0, 0x8, RZ ;  /* 0x000000080006e810 */ /* 0x010fe60007ffe0ff */
[----:B------:R-:W-:Y:S01]  /*4700*/  IMAD.WIDE.U32 R80, R80, -0x326172a9, RZ ;  /* 0xcd9e8d5750507825 */ /* 0x000fe200078e00ff */
[----:B------:R-:W-:Y:S02]  /*4710*/  @!P6 ISETP.GE.AND P0, PT, R6, R72, PT ;  /* 0x000000480600e20c */ /* 0x000fe40003f06270 */
[----:B------:R-:W-:Y:S02]  /*4720*/  LOP3.LUT R74, R83, R74, R84, 0x96, !PT ;  /* 0x0000004a534a7212 */ /* 0x000fe400078e9654 */
[----:B------:R-:W-:Y:S02]  /*4730*/  @!P6 FSEL R8, R8, -INF , !P0 ;  /* 0xff8000000808e808 */ /* 0x000fe40004000000 */
[----:B------:R-:W-:Y:S01]  /*4740*/  @!P6 ISETP.GE.AND P0, PT, R5, R72, PT ;  /* 0x000000480500e20c */ /* 0x000fe20003f06270 */
[----:B------:R-:W-:Y:S01]  /*4750*/  IMAD.WIDE.U32 R74, R74, -0x326172a9, RZ ;  /* 0xcd9e8d574a4a7825 */ /* 0x000fe200078e00ff */
[----:B-1----:R-:W-:Y:S02]  /*4760*/  LOP3.LUT R7, R81, R4, R85, 0x96, !PT ;  /* 0x0000000451077212 */ /* 0x002fe400078e9655 */
[----:B------:R-:W-:Y:S01]  /*4770*/  @!P6 FSEL R9, R9, -INF , !P0 ;  /* 0xff8000000909e808 */ /* 0x000fe20004000000 */
[--C-:B------:R-:W-:Y:S01]  /*4780*/  FFMA.FTZ R8, R8, c[0x0][0x23c], -R73.reuse ;  /* 0x00008f0008087a23 */ /* 0x100fe20000010849 */
[----:B------:R-:W-:Y:S01]  /*4790*/  @!P6 ISETP.GE.AND P0, PT, R6, R2, PT ;  /* 0x000000020600e20c */ /* 0x000fe20003f06270 */
[----:B------:R-:W-:Y:S01]  /*47a0*/  IMAD.WIDE.U32 R6, R7, -0x2daee0ad, RZ ;  /* 0xd2511f5307067825 */ /* 0x000fe200078e00ff */
[----:B------:R-:W-:Y:S01]  /*47b0*/  IADD3 R85, R234, -0x255992d5, RZ ;  /* 0xdaa66d2bea557810 */ /* 0x000fe20007ffe0ff */
[----:B------:R1:W2:Y:S01]  /*47c0*/  MUFU.EX2 R84, R8 ;  /* 0x0000000800547308 */ /* 0x0002a20000000800 */
[----:B------:R-:W-:Y:S01]  /*47d0*/  @!P6 FSEL R10, R10, -INF , !P0 ;  /* 0xff8000000a0ae808 */ /* 0x000fe20004000000 */
[----:B------:R-:W-:Y:S01]  /*47e0*/  FFMA.FTZ R9, R9, c[0x0][0x23c], -R73 ;  /* 0x00008f0009097a23 */ /* 0x000fe20000010849 */
[----:B------:R-:W-:Y:S02]  /*47f0*/  LOP3.LUT R82, R7, R82, R92, 0x96, !PT ;  /* 0x0000005207527212 */ /* 0x000fe400078e965c */
[----:B------:R-:W-:Y:S01]  /*4800*/  @!P6 IADD3 R4, R0, 0x10, RZ ;  /* 0x000000100004e810 */ /* 0x000fe20007ffe0ff */
[--C-:B------:R-:W-:Y:S01]  /*4810*/  FFMA.FTZ R10, R10, c[0x0][0x23c], -R3.reuse ;  /* 0x00008f000a0a7a23 */ /* 0x100fe20000010803 */
[----:B------:R-:W-:Y:S02]  /*4820*/  @!P6 ISETP.GE.AND P0, PT, R5, R2, PT ;  /* 0x000000020500e20c */ /* 0x000fe40003f06270 */
[C---:B------:R-:W-:Y:S01]  /*4830*/  @!P6 ISETP.GE.AND P1, PT, R4.reuse, R72, PT ;  /* 0x000000480400e20c */ /* 0x040fe20003f26270 */
[----:B------:R-:W-:Y:S01]  /*4840*/  MUFU.EX2 R87, R10 ;  /* 0x0000000a00577308 */ /* 0x000fe20000000800 */
[----:B------:R-:W-:Y:S01]  /*4850*/  @!P6 ISETP.GE.AND P3, PT, R4, R2, PT ;  /* 0x000000020400e20c */ /* 0x000fe20003f66270 */
[----:B------:R-:W-:Y:S01]  /*4860*/  IMAD.WIDE.U32 R4, R82, -0x326172a9, RZ ;  /* 0xcd9e8d5752047825 */ /* 0x000fe200078e00ff */
[----:B------:R-:W-:Y:S02]  /*4870*/  @!P6 FSEL R11, R11, -INF , !P0 ;  /* 0xff8000000b0be808 */ /* 0x000fe40004000000 */
[----:B------:R-:W-:Y:S02]  /*4880*/  IADD3 R92, R235, -0x126145ec, RZ ;  /* 0xed9eba14eb5c7810 */ /* 0x000fe40007ffe0ff */
[----:B------:R-:W-:Y:S01]  /*4890*/  LOP3.LUT R74, R5, R74, R86, 0x96, !PT ;  /* 0x0000004a054a7212 */ /* 0x000fe200078e9656 */
[----:B------:R-:W-:Y:S01]  /*48a0*/  FFMA.FTZ R5, R11, c[0x0][0x23c], -R3 ;  /* 0x00008f000b057a23 */ /* 0x000fe20000010803 */
[----:B------:R-:W-:Y:S02]  /*48b0*/  @!P6 IADD3 R7, R0, 0x11, RZ ;  /* 0x000000110007e810 */ /* 0x000fe40007ffe0ff */
[----:B------:R-:W-:Y:S01]  /*48c0*/  @!P6 FSEL R12, R12, -INF , !P1 ;  /* 0xff8000000c0ce808 */ /* 0x000fe20004800000 */
[----:B------:R-:W-:Y:S01]  /*48d0*/  MUFU.EX2 R86, R5 ;  /* 0x0000000500567308 */ /* 0x000fe20000000800 */
[----:B------:R-:W-:Y:S02]  /*48e0*/  @!P6 ISETP.GE.AND P4, PT, R7, R72, PT ;  /* 0x000000480700e20c */ /* 0x000fe40003f86270 */
[----:B-1----:R-:W-:Y:S01]  /*48f0*/  LOP3.LUT R8, R75, R80, R85, 0x96, !PT ;  /* 0x000000504b087212 */ /* 0x002fe200078e9655 */
[--C-:B------:R-:W-:Y:S01]  /*4900*/  FFMA.FTZ R12, R12, c[0x0][0x23c], -R73.reuse ;  /* 0x00008f000c0c7a23 */ /* 0x100fe20000010849 */
[----:B------:R-:W-:Y:S02]  /*4910*/  @!P6 FSEL R13, R13, -INF , !P4 ;  /* 0xff8000000d0de808 */ /* 0x000fe40006000000 */
[----:B------:R-:W-:Y:S02]  /*4920*/  @!P6 ISETP.GE.AND P0, PT, R7, R2, PT ;  /* 0x000000020700e20c */ /* 0x000fe40003f06270 */
[----:B------:R-:W-:Y:S01]  /*4930*/  @!P6 FSEL R14, R14, -INF , !P3 ;  /* 0xff8000000e0ee808 */ /* 0x000fe20005800000 */
[----:B------:R1:W-:Y:S01]  /*4940*/  MUFU.EX2 R85, R9 ;  /* 0x0000000900557308 */ /* 0x0003e20000000800 */
[----:B------:R-:W-:Y:S01]  /*4950*/  FFMA.FTZ R13, R13, c[0x0][0x23c], -R73 ;  /* 0x00008f000d0d7a23 */ /* 0x000fe20000010849 */
[----:B------:R-:W-:Y:S02]  /*4960*/  @!P6 FSEL R15, R15, -INF , !P0 ;  /* 0xff8000000f0fe808 */ /* 0x000fe40004000000 */
[--C-:B------:R-:W-:Y:S03]  /*4970*/  FFMA.FTZ R14, R14, c[0x0][0x23c], -R3.reuse ;  /* 0x00008f000e0e7a23 */ /* 0x100fe60000010803 */
[----:B------:R-:W-:Y:S03]  /*4980*/  FFMA.FTZ R15, R15, c[0x0][0x23c], -R3 ;  /* 0x00008f000f0f7a23 */ /* 0x000fe60000010803 */
[----:B------:R4:W2:Y:S10]  /*4990*/  MUFU.EX2 R83, R12 ;  /* 0x0000000c00537308 */ /* 0x0008b40000000800 */
[----:B------:R2:W-:Y:S01]  /*49a0*/  MUFU.EX2 R80, R13 ;  /* 0x0000000d00507308 */ /* 0x0005e20000000800 */
[----:B-1----:R-:W-:Y:S05]  /*49b0*/  IMAD.WIDE.U32 R8, R8, -0x2daee0ad, RZ ;  /* 0xd2511f5308087825 */ /* 0x002fea00078e00ff */
[----:B------:R-:W-:Y:S04]  /*49c0*/  LOP3.LUT R10, R9, R6, R92, 0x96, !PT ;  /* 0x00000006090a7212 */ /* 0x000fe800078e965c */
[----:B------:R-:W-:Y:S01]  /*49d0*/  MUFU.EX2 R82, R14 ;  /* 0x0000000e00527308 */ /* 0x000fe20000000800 */
[----:B------:R-:W-:Y:S02]  /*49e0*/  IADD3 R92, R234, 0x1715609d, RZ ;  /* 0x1715609dea5c7810 */ /* 0x000fe40007ffe0ff */
[----:B------:R-:W-:Y:S01]  /*49f0*/  @!P6 IADD3 R6, R0, 0x18, RZ ;  /* 0x000000180006e810 */ /* 0x000fe20007ffe0ff */
[----:B------:R-:W-:Y:S01]  /*4a00*/  IMAD.WIDE.U32 R10, R10, -0x326172a9, RZ ;  /* 0xcd9e8d570a0a7825 */ /* 0x000fe200078e00ff */
[----:B------:R-:W-:Y:S02]  /*4a10*/  @!P6 IADD3 R0, R0, 0x19, RZ ;  /* 0x000000190000e810 */ /* 0x000fe40007ffe0ff */
[----:B------:R-:W-:Y:S02]  /*4a20*/  @!P6 ISETP.GE.AND P1, PT, R6, R72, PT ;  /* 0x000000480600e20c */ /* 0x000fe40003f26270 */
[----:B------:R-:W-:Y:S01]  /*4a30*/  LOP3.LUT R7, R11, R4, R92, 0x96, !PT ;  /* 0x000000040b077212 */ /* 0x000fe200078e965c */
[----:B------:R-:W-:Y:S01]  /*4a40*/  IMAD.WIDE.U32 R4, R74, -0x2daee0ad, RZ ;  /* 0xd2511f534a047825 */ /* 0x000fe200078e00ff */
[-C--:B------:R-:W-:Y:S01]  /*4a50*/  @!P6 ISETP.GE.AND P5, PT, R6, R2.reuse, PT ;  /* 0x000000020600e20c */ /* 0x080fe20003fa6270 */
[----:B------:R-:W1:Y:S01]  /*4a60*/  MUFU.EX2 R81, R15 ;  /* 0x0000000f00517308 */ /* 0x000e620000000800 */
[C---:B------:R-:W-:Y:S01]  /*4a70*/  @!P6 ISETP.GE.AND P4, PT, R0.reuse, R2, PT ;  /* 0x000000020000e20c */ /* 0x040fe20003f86270 */
[----:B------:R-:W-:Y:S01]  /*4a80*/  IMAD.WIDE.U32 R6, R7, -0x2daee0ad, RZ ;  /* 0xd2511f5307067825 */ /* 0x000fe200078e00ff */
[----:B------:R-:W-:Y:S02]  /*4a90*/  LOP3.LUT R5, R5, R8, R68, 0x96, !PT ;  /* 0x0000000805057212 */ /* 0x000fe400078e9644 */
[----:B------:R-:W-:Y:S01]  /*4aa0*/  IADD3 R68, R235, 0x646e171e, RZ ;  /* 0x646e171eeb447810 */ /* 0x000fe20007ffe0ff */
[----:B------:R-:W-:Y:S01]  /*4ab0*/  IMAD.MOV.U32 R92, RZ, RZ, c[0x0][0x22c] ;  /* 0x00008b00ff5c7624 */ /* 0x000fe200078e00ff */
[----:B------:R-:W-:Y:S02]  /*4ac0*/  @!P6 ISETP.GE.AND P2, PT, R0, R72, PT ;  /* 0x000000480000e20c */ /* 0x000fe40003f46270 */
[----:B------:R-:W-:Y:S01]  /*4ad0*/  LOP3.LUT R2, R7, R4, R68, 0x96, !PT ;  /* 0x0000000407027212 */ /* 0x000fe200078e9644 */
[----:B------:R-:W-:Y:S01]  /*4ae0*/  IMAD.WIDE.U32 R4, R5, -0x326172a9, RZ ;  /* 0xcd9e8d5705047825 */ /* 0x000fe200078e00ff */
[----:B------:R-:W-:Y:S02]  /*4af0*/  LOP3.LUT R68, R6, 0xffff, RZ, 0xc0, !PT ;  /* 0x0000ffff06447812 */ /* 0x000fe400078ec0ff */
[----:B------:R-:W-:Y:S01]  /*4b00*/  @!P6 FSEL R19, R19, -INF , !P4 ;  /* 0xff8000001313e808 */ /* 0x000fe20006000000 */
[----:B------:R-:W-:Y:S01]  /*4b10*/  IMAD R92, R92, c[0x0][0x1c0], RZ ;  /* 0x000070005c5c7a24 */ /* 0x000fe200078e02ff */
[----:B------:R-:W-:Y:S02]  /*4b20*/  LOP3.LUT R0, R5, R10, R69, 0x96, !PT ;  /* 0x0000000a05007212 */ /* 0x000fe400078e9645 */
[----:B------:R-:W-:Y:S01]  /*4b30*/  LOP3.LUT R7, R4, 0xffff, RZ, 0xc0, !PT ;  /* 0x0000ffff04077812 */ /* 0x000fe200078ec0ff */
[----:B------:R-:W-:Y:S01]  /*4b40*/  IMAD.U32 R92, R92, -0x40, RZ ;  /* 0xffffffc05c5c7824 */ /* 0x000fe200078e00ff */
[----:B------:R-:W-:Y:S02]  /*4b50*/  LOP3.LUT R5, R0, 0xffff, RZ, 0xc0, !PT ;  /* 0x0000ffff00057812 */ /* 0x000fe400078ec0ff */
[--C-:B------:R-:W-:Y:S02]  /*4b60*/  SHF.R.U32.HI R10, RZ, 0x18, R4.reuse ;  /* 0x00000018ff0a7819 */ /* 0x100fe40000011604 */
[----:B------:R-:W-:Y:S02]  /*4b70*/  SHF.R.U32.HI R11, RZ, 0x10, R4 ;  /* 0x00000010ff0b7819 */ /* 0x000fe40000011604 */
[----:B----4-:R-:W-:Y:S02]  /*4b80*/  LOP3.LUT R12, R4, 0xff, RZ, 0xc0, !PT ;  /* 0x000000ff040c7812 */ /* 0x010fe400078ec0ff */
[----:B------:R-:W-:Y:S02]  /*4b90*/  SHF.R.U32.HI R4, RZ, 0x8, R5 ;  /* 0x00000008ff047819 */ /* 0x000fe40000011605 */
[----:B------:R-:W-:Y:S02]  /*4ba0*/  @!P6 FSEL R18, R18, -INF , !P5 ;  /* 0xff8000001212e808 */ /* 0x000fe40006800000 */
[----:B------:R-:W-:Y:S02]  /*4bb0*/  SHF.R.U32.HI R5, RZ, 0x10, R0 ;  /* 0x00000010ff057819 */ /* 0x000fe40000011600 */
[----:B------:R-:W-:Y:S01]  /*4bc0*/  LOP3.LUT R4, R4, 0xffff, RZ, 0xc0, !PT ;  /* 0x0000ffff04047812 */ /* 0x000fe200078ec0ff */
[--C-:B------:R-:W-:Y:S01]  /*4bd0*/  FFMA.FTZ R18, R18, c[0x0][0x23c], -R3.reuse ;  /* 0x00008f0012127a23 */ /* 0x100fe20000010803 */
[----:B------:R-:W-:Y:S01]  /*4be0*/  LOP3.LUT R5, R5, 0xff, RZ, 0xc0, !PT ;  /* 0x000000ff05057812 */ /* 0x000fe200078ec0ff */
[----:B------:R-:W-:Y:S01]  /*4bf0*/  FFMA.FTZ R3, R19, c[0x0][0x23c], -R3 ;  /* 0x00008f0013037a23 */ /* 0x000fe20000010803 */
[----:B------:R-:W-:Y:S01]  /*4c00*/  LOP3.LUT R9, R6, 0xff, RZ, 0xc0, !PT ;  /* 0x000000ff06097812 */ /* 0x000fe200078ec0ff */
[----:B------:R-:W4:Y:S01]  /*4c10*/  MUFU.EX2 R79, R18 ;  /* 0x00000012004f7308 */ /* 0x000f220000000800 */
[--C-:B------:R-:W-:Y:S02]  /*4c20*/  SHF.R.U32.HI R8, RZ, 0x18, R6.reuse ;  /* 0x00000018ff087819 */ /* 0x100fe40000011606 */
[----:B------:R-:W-:Y:S02]  /*4c30*/  @!P6 FSEL R17, R17, -INF , !P2 ;  /* 0xff8000001111e808 */ /* 0x000fe40005000000 */
[----:B--2---:R-:W-:Y:S02]  /*4c40*/  SHF.R.U32.HI R13, RZ, 0x10, R6 ;  /* 0x00000010ff0d7819 */ /* 0x004fe40000011606 */
[----:B------:R-:W-:Y:S02]  /*4c50*/  LOP3.LUT R6, R0, 0xff, RZ, 0xc0, !PT ;  /* 0x000000ff00067812 */ /* 0x000fe400078ec0ff */
[----:B------:R-:W-:Y:S01]  /*4c60*/  ISETP.LE.U32.AND P2, PT, R4, UR6, PT ;  /* 0x0000000604007c0c */ /* 0x000fe2000bf43070 */
[----:B------:R2:W-:Y:S01]  /*4c70*/  MUFU.EX2 R77, R3 ;  /* 0x00000003004d7308 */ /* 0x0005e20000000800 */
[----:B------:R-:W-:Y:S02]  /*4c80*/  SHF.R.U32.HI R0, RZ, 0x18, R0 ;  /* 0x00000018ff007819 */ /* 0x000fe40000011600 */
[----:B------:R-:W-:Y:S02]  /*4c90*/  ISETP.LE.U32.AND P5, PT, R5, UR6, PT ;  /* 0x0000000605007c0c */ /* 0x000fe4000bfa3070 */
[----:B------:R-:W-:Y:S02]  /*4ca0*/  @!P6 FSEL R16, R16, -INF , !P1 ;  /* 0xff8000001010e808 */ /* 0x000fe40004800000 */
[----:B------:R-:W-:Y:S02]  /*4cb0*/  ISETP.LE.U32.AND P1, PT, R6, UR6, PT ;  /* 0x0000000606007c0c */ /* 0x000fe4000bf23070 */
[----:B------:R-:W-:Y:S01]  /*4cc0*/  ISETP.LE.U32.AND P6, PT, R0, UR6, PT ;  /* 0x0000000600007c0c */ /* 0x000fe2000bfc3070 */
[----:B------:R-:W-:Y:S01]  /*4cd0*/  FFMA.FTZ R16, R16, c[0x0][0x23c], -R73 ;  /* 0x00008f0010107a23 */ /* 0x000fe20000010849 */
[----:B------:R-:W-:Y:S01]  /*4ce0*/  SHF.R.U32.HI R4, RZ, 0x8, R7 ;  /* 0x00000008ff047819 */ /* 0x000fe20000011607 */
[----:B---3--:R-:W-:Y:S01]  /*4cf0*/  @!P2 FADD.FTZ R88, -R88, -RZ ;  /* 0x800000ff5858a221 */ /* 0x008fe20000010100 */
[----:B------:R-:W-:Y:S01]  /*4d00*/  LOP3.LUT R0, R2, 0xff, RZ, 0xc0, !PT ;  /* 0x000000ff02007812 */ /* 0x000fe200078ec0ff */
[----:B------:R-:W-:Y:S01]  /*4d10*/  FFMA.FTZ R73, R17, c[0x0][0x23c], -R73 ;  /* 0x00008f0011497a23 */ /* 0x000fe20000010849 */
[----:B------:R-:W-:Y:S01]  /*4d20*/  ISETP.LE.U32.AND P4, PT, R12, UR6, PT ;  /* 0x000000060c007c0c */ /* 0x000fe2000bf83070 */
[----:B------:R-:W-:Y:S01]  /*4d30*/  @!P5 FADD.FTZ R91, -R91, -RZ ;  /* 0x800000ff5b5bd221 */ /* 0x000fe20000010100 */
[----:B------:R-:W-:Y:S01]  /*4d40*/  LOP3.LUT R4, R4, 0xffff, RZ, 0xc0, !PT ;  /* 0x0000ffff04047812 */ /* 0x000fe200078ec0ff */
[----:B------:R-:W3:Y:S01]  /*4d50*/  MUFU.EX2 R78, R16 ;  /* 0x00000010004e7308 */ /* 0x000ee20000000800 */
[----:B------:R-:W-:Y:S01]  /*4d60*/  ISETP.LE.U32.AND P2, PT, R0, UR6, PT ;  /* 0x0000000600007c0c */ /* 0x000fe2000bf43070 */
[----:B------:R-:W-:Y:S01]  /*4d70*/  @!P1 FADD.FTZ R89, -R89, -RZ ;  /* 0x800000ff59599221 */ /* 0x000fe20000010100 */
[----:B------:R-:W-:Y:S01]  /*4d80*/  LOP3.LUT R0, R11, 0xff, RZ, 0xc0, !PT ;  /* 0x000000ff0b007812 */ /* 0x000fe200078ec0ff */
[----:B------:R-:W-:Y:S01]  /*4d90*/  @!P6 FADD.FTZ R90, -R90, -RZ ;  /* 0x800000ff5a5ae221 */ /* 0x000fe20000010100 */
[----:B------:R-:W-:Y:S02]  /*4da0*/  ISETP.LE.U32.AND P5, PT, R4, UR6, PT ;  /* 0x0000000604007c0c */ /* 0x000fe4000bfa3070 */
[----:B------:R-:W-:Y:S02]  /*4db0*/  ISETP.LE.U32.AND P1, PT, R10, UR6, PT ;  /* 0x000000060a007c0c */ /* 0x000fe4000bf23070 */
[----:B------:R-:W-:Y:S01]  /*4dc0*/  ISETP.LE.U32.AND P6, PT, R0, UR6, PT ;  /* 0x0000000600007c0c */ /* 0x000fe2000bfc3070 */
[----:B------:R-:W-:Y:S01]  /*4dd0*/  @!P4 FADD.FTZ R84, -R84, -RZ ;  /* 0x800000ff5454c221 */ /* 0x000fe20000010100 */
[--C-:B------:R-:W-:Y:S01]  /*4de0*/  SHF.R.U32.HI R4, RZ, 0x10, R2.reuse ;  /* 0x00000010ff047819 */ /* 0x100fe20000011602 */
[----:B------:R-:W3:Y:S01]  /*4df0*/  MUFU.EX2 R76, R73 ;  /* 0x00000049004c7308 */ /* 0x000ee20000000800 */
[----:B------:R-:W-:Y:S01]  /*4e00*/  SHF.R.U32.HI R0, RZ, 0x18, R2 ;  /* 0x00000018ff007819 */ /* 0x000fe20000011602 */
[----:B------:R-:W-:Y:S01]  /*4e10*/  @!P2 FADD.FTZ R83, -R83, -RZ ;  /* 0x800000ff5353a221 */ /* 0x000fe20000010100 */
[----:B------:R-:W-:Y:S02]  /*4e20*/  LOP3.LUT R2, R2, 0xffff, RZ, 0xc0, !PT ;  /* 0x0000ffff02027812 */ /* 0x000fe400078ec0ff */
[----:B------:R-:W-:Y:S01]  /*4e30*/  ISETP.LE.U32.AND P4, PT, R0, UR6, PT ;  /* 0x0000000600007c0c */ /* 0x000fe2000bf83070 */
[----:B------:R-:W-:Y:S01]  /*4e40*/  @!P5 FADD.FTZ R85, -R85, -RZ ;  /* 0x800000ff5555d221 */ /* 0x000fe20000010100 */
[----:B------:R-:W-:Y:S01]  /*4e50*/  SHF.R.U32.HI R2, RZ, 0x8, R2 ;  /* 0x00000008ff027819 */ /* 0x000fe20000011602 */
[----:B------:R-:W-:Y:S01]  /*4e60*/  @!P1 FADD.FTZ R86, -R86, -RZ ;  /* 0x800000ff56569221 */ /* 0x000fe20000010100 */
[----:B------:R-:W-:Y:S01]  /*4e70*/  LOP3.LUT R0, R4, 0xff, RZ, 0xc0, !PT ;  /* 0x000000ff04007812 */ /* 0x000fe200078ec0ff */
[----:B------:R-:W-:Y:S01]  /*4e80*/  @!P6 FADD.FTZ R87, -R87, -RZ ;  /* 0x800000ff5757e221 */ /* 0x000fe20000010100 */
[----:B------:R-:W-:Y:S02]  /*4e90*/  LOP3.LUT R2, R2, 0xffff, RZ, 0xc0, !PT ;  /* 0x0000ffff02027812 */ /* 0x000fe400078ec0ff */
[----:B--2---:R-:W-:Y:S02]  /*4ea0*/  LOP3.LUT R3, R13, 0xff, RZ, 0xc0, !PT ;  /* 0x000000ff0d037812 */ /* 0x004fe400078ec0ff */
[----:B------:R-:W-:Y:S02]  /*4eb0*/  ISETP.LE.U32.AND P5, PT, R0, UR6, PT ;  /* 0x0000000600007c0c */ /* 0x000fe4000bfa3070 */
[----:B------:R-:W-:Y:S01]  /*4ec0*/  SHF.R.U32.HI R0, RZ, 0x8, R68 ;  /* 0x00000008ff007819 */ /* 0x000fe20000011644 */
[----:B-1----:R-:W-:Y:S01]  /*4ed0*/  @!P4 FADD.FTZ R81, -R81, -RZ ;  /* 0x800000ff5151c221 */ /* 0x002fe20000010100 */
[----:B------:R-:W-:Y:S02]  /*4ee0*/  ISETP.LE.U32.AND P1, PT, R3, UR6, PT ;  /* 0x0000000603007c0c */ /* 0x000fe4000bf23070 */
[----:B------:R-:W-:Y:S02]  /*4ef0*/  F2FP.RELU.PACK_AB R3, R88, R89 ;  /* 0x000000595803723e */ /* 0x000fe400000008ff */
[----:B------:R-:W-:Y:S02]  /*4f00*/  ISETP.LE.U32.AND P6, PT, R2, UR6, PT ;  /* 0x0000000602007c0c */ /* 0x000fe4000bfc3070 */
[----:B------:R-:W-:Y:S01]  /*4f10*/  F2FP.RELU.PACK_AB R2, R90, R91 ;  /* 0x0000005b5a02723e */ /* 0x000fe200000008ff */
[----:B------:R1:W-:Y:S01]  /*4f20*/  STS [R207+0x20000], R3 ;  /* 0x02000003cf007388 */ /* 0x0003e20000000800 */
[----:B------:R-:W-:Y:S01]  /*4f30*/  LOP3.LUT R0, R0, 0xffff, RZ, 0xc0, !PT ;  /* 0x0000ffff00007812 */ /* 0x000fe200078ec0ff */
[----:B------:R-:W-:Y:S01]  /*4f40*/  @!P5 FADD.FTZ R82, -R82, -RZ ;  /* 0x800000ff5252d221 */ /* 0x000fe20000010100 */
[----:B------:R-:W-:Y:S02]  /*4f50*/  ISETP.LE.U32.AND P3, PT, R9, UR6, PT ;  /* 0x0000000609007c0c */ /* 0x000fe4000bf63070 */
[----:B------:R-:W-:Y:S01]  /*4f60*/  ISETP.LE.U32.AND P2, PT, R0, UR6, PT ;  /* 0x0000000600007c0c */ /* 0x000fe2000bf43070 */
[----:B------:R2:W-:Y:S01]  /*4f70*/  STS [R207+0x20400], R2 ;  /* 0x02040002cf007388 */ /* 0x0005e20000000800 */
[----:B------:R-:W-:Y:S01]  /*4f80*/  F2FP.RELU.PACK_AB R0, R85, R84 ;  /* 0x000000545500723e */ /* 0x000fe200000008ff */
[----:B----4-:R-:W-:Y:S01]  /*4f90*/  @!P1 FADD.FTZ R79, -R79, -RZ ;  /* 0x800000ff4f4f9221 */ /* 0x010fe20000010100 */
[----:B------:R-:W-:Y:S01]  /*4fa0*/  ISETP.LE.U32.AND P0, PT, R8, UR6, PT ;  /* 0x0000000608007c0c */ /* 0x000fe2000bf03070 */
[----:B------:R-:W-:Y:S01]  /*4fb0*/  @!P6 FADD.FTZ R80, -R80, -RZ ;  /* 0x800000ff5050e221 */ /* 0x000fe20000010100 */
[----:B------:R-:W-:Y:S01]  /*4fc0*/  F2FP.RELU.PACK_AB R5, R86, R87 ;  /* 0x000000575605723e */ /* 0x000fe200000008ff */
[----:B------:R4:W-:Y:S01]  /*4fd0*/  STS [R210+0x20000], R0 ;  /* 0x02000000d2007388 */ /* 0x0009e20000000800 */
[----:B------:R-:W-:Y:S02]  /*4fe0*/  FSETP.GE.FTZ.AND P1, PT, R88, RZ, PT ;  /* 0x000000ff5800720b */ /* 0x000fe40003f36000 */
[----:B------:R-:W-:Y:S01]  /*4ff0*/  F2FP.RELU.PACK_AB R4, R80, R83 ;  /* 0x000000535004723e */ /* 0x000fe200000008ff */
[----:B---3--:R-:W-:Y:S01]  /*5000*/  @!P3 FADD.FTZ R78, -R78, -RZ ;  /* 0x800000ff4e4eb221 */ /* 0x008fe20000010100 */
[----:B------:R-:W-:Y:S01]  /*5010*/  FSETP.GE.FTZ.AND P5, PT, R85, RZ, PT ;  /* 0x000000ff5500720b */ /* 0x000fe20003fb6000 */
[----:B------:R-:W-:Y:S01]  /*5020*/  STS [R210+0x20400], R5 ;  /* 0x02040005d2007388 */ /* 0x000fe20000000800 */
[----:B------:R-:W-:Y:S01]  /*5030*/  @!P2 FADD.FTZ R76, -R76, -RZ ;  /* 0x800000ff4c4ca221 */ /* 0x000fe20000010100 */
[----:B------:R-:W-:Y:S02]  /*5040*/  FSETP.GE.FTZ.AND P2, PT, R89, RZ, PT ;  /* 0x000000ff5900720b */ /* 0x000fe40003f56000 */
[----:B------:R-:W-:Y:S01]  /*5050*/  @!P0 FADD.FTZ R77, -R77, -RZ ;  /* 0x800000ff4d4d8221 */ /* 0x000fe20000010100 */
[----:B------:R-:W-:Y:S01]  /*5060*/  FSETP.GE.FTZ.AND P4, PT, R83, RZ, PT ;  /* 0x000000ff5300720b */ /* 0x000fe20003f96000 */
[----:B------:R-:W-:Y:S01]  /*5070*/  STS [R208+0x20000], R4 ;  /* 0x02000004d0007388 */ /* 0x000fe20000000800 */
[----:B-1----:R-:W-:Y:S02]  /*5080*/  F2FP.RELU.PACK_AB R3, R81, R82 ;  /* 0x000000525103723e */ /* 0x002fe400000008ff */
[----:B------:R-:W-:Y:S02]  /*5090*/  FSETP.GE.FTZ.AND P3, PT, R80, RZ, PT ;  /* 0x000000ff5000720b */ /* 0x000fe40003f76000 */
[----:B------:R-:W-:Y:S01]  /*50a0*/  ISETP.GT.AND P6, PT, R192, R232, PT ;  /* 0x000000e8c000720c */ /* 0x000fe20003fc4270 */
[----:B------:R1:W-:Y:S01]  /*50b0*/  STS [R208+0x20400], R3 ;  /* 0x02040003d0007388 */ /* 0x0003e20000000800 */
[----:B--2---:R-:W-:Y:S05]  /*50c0*/  F2FP.RELU.PACK_AB R2, R76, R78 ;  /* 0x0000004e4c02723e */ /* 0x004fea00000008ff */
[----:B------:R2:W-:Y:S01]  /*50d0*/  STS [R209+0x20000], R2 ;  /* 0x02000002d1007388 */ /* 0x0005e20000000800 */
[----:B----4-:R-:W-:Y:S05]  /*50e0*/  F2FP.RELU.PACK_AB R0, R77, R79 ;  /* 0x0000004f4d00723e */ /* 0x010fea00000008ff */
[----:B------:R-:W-:Y:S06]  /*50f0*/  STS [R209+0x20400], R0 ;  /* 0x02040000d1007388 */ /* 0x000fec0000000800 */
[----:B------:R-:W-:Y:S06]  /*5100*/  LDSM.16.M88.4 R16, [R176+0xc000] ;  /* 0x00c00000b010783b */ /* 0x000fec0000000200 */
[----:B------:R-:W3:Y:S01]  /*5110*/  LDSM.16.M88.4 R8, [R172+0x18000] ;  /* 0x01800000ac08783b */ /* 0x000ee20000000200 */
[----:B-1----:R-:W-:Y:S05]  /*5120*/  IMAD.MOV.U32 R3, RZ, RZ, R211 ;  /* 0x000000ffff037224 */ /* 0x002fea00078e00d3 */
[----:B------:R-:W1:Y:S01]  /*5130*/  LDSM.16.M88.4 R68, [R172+0x18800] ;  /* 0x01880000ac44783b */ /* 0x000e620000000200 */
[----:B--2---:R-:W-:Y:S05]  /*5140*/  IMAD.MOV.U32 R2, RZ, RZ, R212 ;  /* 0x000000ffff027224 */ /* 0x004fea00078e00d4 */
[----:B------:R-:W-:Y:S01]  /*5150*/  LDSM.16.M88.4 R72, [R177+0xc000] ;  /* 0x00c00000b148783b */ /* 0x000fe20000000200 */
[C---:B---3--:R-:W-:Y:S08]  /*5160*/  HMMA.16816.F32 R4, R16.reuse, R8, RZ ;  /* 0x000000081004723c */ /* 0x048ff000000018ff */
[C---:B------:R-:W-:Y:S08]  /*5170*/  HMMA.16816.F32 R8, R16.reuse, R10, RZ ;  /* 0x0000000a1008723c */ /* 0x040ff000000018ff */
[C---:B-1----:R-:W-:Y:S08]  /*5180*/  HMMA.16816.F32 R12, R16.reuse, R68, RZ ;  /* 0x00000044100c723c */ /* 0x042ff000000018ff */
[----:B------:R-:W-:Y:S01]  /*5190*/  HMMA.16816.F32 R16, R16, R70, RZ ;  /* 0x000000461010723c */ /* 0x000fe200000018ff */
[----:B------:R-:W1:Y:S07]  /*51a0*/  LDSM.16.M88.4 R68, [R169+0x18000] ;  /* 0x01800000a944783b */ /* 0x000e6e0000000200 */
[C---:B-1----:R-:W-:Y:S08]  /*51b0*/  HMMA.16816.F32 R4, R72.reuse, R68, R4 ;  /* 0x000000444804723c */ /* 0x042ff00000001804 */
[C---:B------:R-:W-:Y:S01]  /*51c0*/  HMMA.16816.F32 R8, R72.reuse, R70, R8 ;  /* 0x000000464808723c */ /* 0x040fe20000001808 */
[----:B------:R-:W1:Y:S07]  /*51d0*/  LDSM.16.M88.4 R68, [R169+0x18800] ;  /* 0x01880000a944783b */ /* 0x000e6e0000000200 */
[C---:B-1----:R-:W-:Y:S08]  /*51e0*/  HMMA.16816.F32 R12, R72.reuse, R68, R12 ;  /* 0x00000044480c723c */ /* 0x042ff0000000180c */
[----:B------:R-:W-:Y:S01]  /*51f0*/  HMMA.16816.F32 R16, R72, R70, R16 ;  /* 0x000000464810723c */ /* 0x000fe20000001810 */
[----:B------:R-:W-:Y:S06]  /*5200*/  LDSM.16.M88.4 R68, [R179+0xc000] ;  /* 0x00c00000b344783b */ /* 0x000fec0000000200 */
[----:B------:R-:W1:Y:S02]  /*5210*/  LDSM.16.M88.4 R72, [R171+0x18000] ;  /* 0x01800000ab48783b */ /* 0x000e640000000200 */
        /* <DEDUP_REMOVED lines=63> */
[C---:B-1----:R-:W-:Y:S07]  /*5610*/  HMMA.16816.F32 R4, R68.reuse, R72, R4 ;  /* 0x000000484404723c */ /* 0x042fee0000001804 */
[C---:B------:R-:W-:Y:S01]  /*5620*/  LEA R72, P0, R204.reuse, R2, 0x2 ;  /* 0x00000002cc487211 */ /* 0x040fe200078010ff */
[C---:B------:R-:W-:Y:S04]  /*5630*/  HMMA.16816.F32 R8, R68.reuse, R74, R8 ;  /* 0x0000004a4408723c */ /* 0x040fe80000001808 */
[----:B------:R-:W-:Y:S02]  /*5640*/  LEA.HI.X.SX32 R73, R204, R3, 0x2, P0 ;  /* 0x00000003cc497211 */ /* 0x000fe400000f16ff */
[----:B------:R-:W-:Y:S03]  /*5650*/  FSETP.GE.FTZ.AND P0, PT, R84, RZ, PT ;  /* 0x000000ff5400720b */ /* 0x000fe60003f16000 */
[----:B------:R-:W2:Y:S06]  /*5660*/  LDG.E R2, [R72.64] ;  /* 0x0000000848027981 */ /* 0x000eac000c1e1900 */
[----:B------:R2:W3:Y:S02]  /*5670*/  LDG.E R0, [R72.64+0x20] ;  /* 0x0000200848007981 */ /* 0x0004e4000c1e1900 */
[C---:B--2---:R-:W-:Y:S02]  /*5680*/  FADD.FTZ R72, -R2.reuse, R4 ;  /* 0x0000000402487221 */ /* 0x044fe40000010100 */
[C---:B------:R-:W-:Y:S05]  /*5690*/  FADD.FTZ R4, -R2.reuse, R5 ;  /* 0x0000000502047221 */ /* 0x040fea0000010100 */
[----:B------:R-:W-:Y:S01]  /*56a0*/  FADD.FTZ R3, -R2, R8 ;  /* 0x0000000802037221 */ /* 0x000fe20000010100 */
[-C--:B------:R-:W-:Y:S01]  /*56b0*/  FSEL R5, R72, R2.reuse, P2 ;  /* 0x0000000248057208 */ /* 0x080fe20001000000 */
[----:B------:R-:W-:Y:S01]  /*56c0*/  FADD.FTZ R8, -R2, R9 ;  /* 0x0000000902087221 */ /* 0x000fe20000010100 */
[----:B------:R-:W1:Y:S01]  /*56d0*/  LDSM.16.M88.4 R72, [R170+0x1c800] ;  /* 0x01c80000aa48783b */ /* 0x000e620000000200 */
[----:B---3--:R-:W-:Y:S01]  /*56e0*/  FADD.FTZ R10, -R0, R10 ;  /* 0x0000000a000a7221 */ /* 0x008fe20000010100 */
[-C--:B------:R-:W-:Y:S01]  /*56f0*/  FSEL R3, R3, R2.reuse, P0 ;  /* 0x0000000203037208 */ /* 0x080fe20000000000 */
[----:B------:R-:W-:Y:S01]  /*5700*/  FMUL.FTZ R89, R89, R5 ;  /* 0x0000000559597220 */ /* 0x000fe20000410000 */
[----:B------:R-:W-:Y:S01]  /*5710*/  FSEL R4, R4, R2, P1 ;  /* 0x0000000204047208 */ /* 0x000fe20000800000 */
[----:B------:R-:W-:Y:S01]  /*5720*/  FADD.FTZ R6, -R0, R6 ;  /* 0x0000000600067221 */ /* 0x000fe20000010100 */
[----:B------:R-:W-:Y:S01]  /*5730*/  FSETP.GE.FTZ.AND P1, PT, R76, RZ, PT ;  /* 0x000000ff4c00720b */ /* 0x000fe20003f36000 */
[----:B------:R-:W-:Y:S01]  /*5740*/  FMUL.FTZ R84, R84, R3 ;  /* 0x0000000354547220 */ /* 0x000fe20000410000 */
[----:B------:R-:W-:Y:S01]  /*5750*/  FSETP.GE.FTZ.AND P2, PT, R78, RZ, PT ;  /* 0x000000ff4e00720b */ /* 0x000fe20003f56000 */
[----:B------:R-:W-:Y:S01]  /*5760*/  FMUL.FTZ R88, R88, R4 ;  /* 0x0000000458587220 */ /* 0x000fe20000410000 */
[----:B------:R-:W-:Y:S02]  /*5770*/  LEA R188, P0, R92, R188, 0x2 ;  /* 0x000000bc5cbc7211 */ /* 0x000fe400078010ff */
[----:B------:R-:W-:Y:S02]  /*5780*/  FSEL R8, R8, R2, P5 ;  /* 0x0000000208087208 */ /* 0x000fe40002800000 */
[----:B------:R-:W-:Y:S02]  /*5790*/  LEA.HI.X.SX32 R189, R92, R189, 0x2, P0 ;  /* 0x000000bd5cbd7211 */ /* 0x000fe400000f16ff */
[----:B------:R-:W-:Y:S01]  /*57a0*/  FSETP.GE.FTZ.AND P0, PT, R87, RZ, PT ;  /* 0x000000ff5700720b */ /* 0x000fe20003f16000 */
[C---:B-1----:R-:W-:Y:S07]  /*57b0*/  HMMA.16816.F32 R12, R68.reuse, R72, R12 ;  /* 0x00000048440c723c */ /* 0x042fee000000180c */
[----:B------:R-:W-:Y:S01]  /*57c0*/  FMUL.FTZ R72, R85, R8 ;  /* 0x0000000855487220 */ /* 0x000fe20000410000 */
[----:B------:R-:W-:Y:S11]  /*57d0*/  HMMA.16816.F32 R16, R68, R74, R16 ;  /* 0x0000004a4410723c */ /* 0x000ff60000001810 */
[----:B------:R-:W-:Y:S05]  /*57e0*/  @!UPT UIADD3 URZ, URZ, URZ, URZ ;  /* 0x0000003f3f3ff290 */ /* 0x000fea000fffe03f */
[C---:B------:R-:W-:Y:S02]  /*57f0*/  FADD.FTZ R5, -R2.reuse, R12 ;  /* 0x0000000c02057221 */ /* 0x040fe40000010100 */
[----:B------:R-:W-:Y:S03]  /*5800*/  FADD.FTZ R4, -R2, R13 ;  /* 0x0000000d02047221 */ /* 0x000fe60000010100 */
[-C--:B------:R-:W-:Y:S02]  /*5810*/  FSEL R5, R5, R2.reuse, P4 ;  /* 0x0000000205057208 */ /* 0x080fe40002000000 */
[----:B------:R-:W-:Y:S01]  /*5820*/  FSEL R4, R4, R2, P3 ;  /* 0x0000000204047208 */ /* 0x000fe20001800000 */
[----:B------:R-:W-:Y:S01]  /*5830*/  FADD.FTZ R3, -R2, R16 ;  /* 0x0000001002037221 */ /* 0x000fe20000010100 */
[----:B------:R-:W-:Y:S01]  /*5840*/  FSETP.GE.FTZ.AND P4, PT, R86, RZ, PT ;  /* 0x000000ff5600720b */ /* 0x000fe20003f96000 */
[----:B------:R-:W-:Y:S01]  /*5850*/  FMUL.FTZ R73, R83, R5 ;  /* 0x0000000553497220 */ /* 0x000fe20000410000 */
[----:B------:R-:W-:Y:S01]  /*5860*/  FSETP.GE.FTZ.AND P3, PT, R82, RZ, PT ;  /* 0x000000ff5200720b */ /* 0x000fe20003f76000 */
[----:B------:R-:W-:Y:S01]  /*5870*/  FMUL.FTZ R71, R80, R4 ;  /* 0x0000000450477220 */ /* 0x000fe20000410000 */
[----:B------:R-:W-:Y:S01]  /*5880*/  FSEL R3, R3, R2, P2 ;  /* 0x0000000203037208 */ /* 0x000fe20001000000 */
[----:B------:R-:W-:Y:S01]  /*5890*/  @P1 FADD.FTZ R2, -R2, R17 ;  /* 0x0000001102021221 */ /* 0x000fe20000010100 */
[----:B------:R-:W-:Y:S01]  /*58a0*/  FSETP.GE.FTZ.AND P1, PT, R90, RZ, PT ;  /* 0x000000ff5a00720b */ /* 0x000fe20003f36000 */
[----:B------:R-:W-:Y:S01]  /*58b0*/  FADD.FTZ R5, -R0, R11 ;  /* 0x0000000b00057221 */ /* 0x000fe20000010100 */
[----:B------:R-:W-:Y:S01]  /*58c0*/  FSETP.GE.FTZ.AND P2, PT, R91, RZ, PT ;  /* 0x000000ff5b00720b */ /* 0x000fe20003f56000 */
[----:B------:R-:W-:Y:S02]  /*58d0*/  FMUL.FTZ R78, R78, R3 ;  /* 0x000000034e4e7220 */ /* 0x000fe40000410000 */
[----:B------:R-:W-:Y:S01]  /*58e0*/  FADD.FTZ R3, -R0, R7 ;  /* 0x0000000700037221 */ /* 0x000fe20000010100 */
[----:B------:R-:W-:Y:S01]  /*58f0*/  FSEL R6, R6, R0, P2 ;  /* 0x0000000006067208 */ /* 0x000fe20001000000 */
[----:B------:R-:W-:Y:S01]  /*5900*/  FMUL.FTZ R70, R76, R2 ;  /* 0x000000024c467220 */ /* 0x000fe20000410000 */
[----:B------:R-:W-:Y:S01]  /*5910*/  FSEL R2, R10, R0, P0 ;  /* 0x000000000a027208 */ /* 0x000fe20000000000 */
[C---:B------:R-:W-:Y:S01]  /*5920*/  FADD.FTZ R4, -R0.reuse, R14 ;  /* 0x0000000e00047221 */ /* 0x040fe20000010100 */
[----:B------:R-:W-:Y:S01]  /*5930*/  FSETP.GE.FTZ.AND P0, PT, R77, RZ, PT ;  /* 0x000000ff4d00720b */ /* 0x000fe20003f16000 */
[----:B------:R-:W-:Y:S01]  /*5940*/  FMUL.FTZ R69, R91, R6 ;  /* 0x000000065b457220 */ /* 0x000fe20000410000 */
[----:B------:R-:W-:Y:S01]  /*5950*/  FSEL R3, R3, R0, P1 ;  /* 0x0000000003037208 */ /* 0x000fe20000800000 */
[----:B------:R-:W-:Y:S01]  /*5960*/  FMUL.FTZ R17, R87, R2 ;  /* 0x0000000257117220 */ /* 0x000fe20000410000 */
[----:B------:R-:W-:Y:S01]  /*5970*/  FSETP.GE.FTZ.AND P2, PT, R81, RZ, PT ;  /* 0x000000ff5100720b */ /* 0x000fe20003f56000 */
[----:B------:R-:W-:Y:S01]  /*5980*/  FADD.FTZ R2, -R0, R18 ;  /* 0x0000001200027221 */ /* 0x000fe20000010100 */
[----:B------:R-:W-:Y:S01]  /*5990*/  FSETP.GE.FTZ.AND P1, PT, R79, RZ, PT ;  /* 0x000000ff4f00720b */ /* 0x000fe20003f36000 */
[----:B------:R-:W-:Y:S01]  /*59a0*/  FMUL.FTZ R68, R90, R3 ;  /* 0x000000035a447220 */ /* 0x000fe20000410000 */
[-C--:B------:R-:W-:Y:S01]  /*59b0*/  FSEL R5, R5, R0.reuse, P4 ;  /* 0x0000000005057208 */ /* 0x080fe20002000000 */
[----:B------:R-:W-:Y:S01]  /*59c0*/  FADD.FTZ R3, -R0, R15 ;  /* 0x0000000f00037221 */ /* 0x000fe20000010100 */
[-C--:B------:R-:W-:Y:S02]  /*59d0*/  FSEL R4, R4, R0.reuse, P3 ;  /* 0x0000000004047208 */ /* 0x080fe40001800000 */
[-C--:B------:R-:W-:Y:S01]  /*59e0*/  FSEL R2, R2, R0.reuse, P1 ;  /* 0x0000000002027208 */ /* 0x080fe20000800000 */
[----:B------:R-:W-:Y:S01]  /*59f0*/  FMUL.FTZ R16, R86, R5 ;  /* 0x0000000556107220 */ /* 0x000fe20000410000 */
[----:B------:R-:W-:Y:S01]  /*5a00*/  FSEL R3, R3, R0, P2 ;  /* 0x0000000003037208 */ /* 0x000fe20001000000 */
[----:B------:R-:W-:Y:S02]  /*5a10*/  @P0 FADD.FTZ R0, -R0, R19 ;  /* 0x0000001300000221 */ /* 0x000fe40000010100 */
        /* <DEDUP_REMOVED lines=80> */
.L_x_558:
        /* <DEDUP_REMOVED lines=25> */
[----:B------:R-:W3:Y:S01]  /*60b0*/  LDSM.16.MT88.4 R80, [R173+0x20800] ;  /* 0x02080000ad50783b */ /* 0x000ee20000004200 */
[-C--:B-1----:R-:W-:Y:S08]  /*60c0*/  HMMA.16816.F32 R20, R4, R8.reuse, R20 ;  /* 0x000000080414723c */ /* 0x082ff00000001814 */
        /* <DEDUP_REMOVED lines=21> */
[-C--:B-1----:R-:W-:Y:S08]  /*6220*/  HMMA.16816.F32 R36, R72, R8.reuse, R36 ;  /* 0x000000084824723c */ /* 0x082ff00000001824 */
[C---:B------:R-:W-:Y:S08]  /*6230*/  HMMA.16816.F32 R40, R80.reuse, R8, R40 ;  /* 0x000000085028723c */ /* 0x040ff00000001828 */
[-C--:B------:R-:W-:Y:S08]  /*6240*/  HMMA.16816.F32 R44, R80, R10.reuse, R44 ;  /* 0x0000000a502c723c */ /* 0x080ff0000000182c */
[C---:B------:R-:W-:Y:S01]  /*6250*/  HMMA.16816.F32 R48, R72.reuse, R10, R48 ;  /* 0x0000000a4830723c */ /* 0x040fe20000001830 */
[----:B------:R-:W-:Y:S07]  /*6260*/  LDSM.16.MT88.4 R8, [R174+0x21800] ;  /* 0x02180000ae08783b */ /* 0x000fee0000004200 */
[-C--:B--2---:R-:W-:Y:S08]  /*6270*/  HMMA.16816.F32 R52, R72, R4.reuse, R52 ;  /* 0x000000044834723c */ /* 0x084ff00000001834 */
[C---:B------:R-:W-:Y:S08]  /*6280*/  HMMA.16816.F32 R56, R80.reuse, R4, R56 ;  /* 0x000000045038723c */ /* 0x040ff00000001838 */
[-C--:B------:R-:W-:Y:S01]  /*6290*/  HMMA.16816.F32 R60, R80, R6.reuse, R60 ;  /* 0x00000006503c723c */ /* 0x080fe2000000183c */
[----:B------:R-:W-:Y:S07]  /*62a0*/  LDSM.16.MT88.4 R80, [R0+0xf800] ;  /* 0x00f800000050783b */ /* 0x000fee0000004200 */
[----:B------:R-:W-:Y:S01]  /*62b0*/  HMMA.16816.F32 R64, R72, R6, R64 ;  /* 0x000000064840723c */ /* 0x000fe20000001840 */
[----:B------:R-:W1:Y:S05]  /*62c0*/  LDSM.16.MT88.4 R4, [R0+0x11000] ;  /* 0x011000000004783b */ /* 0x000e6a0000004200 */
[----:B------:R-:W-:Y:S02]  /*62d0*/  LDSM.16.MT88.4 R72, [R173+0x21800] ;  /* 0x02180000ad48783b */ /* 0x000fe40000004200 */
[-C--:B------:R-:W-:Y:S08]  /*62e0*/  HMMA.16816.F32 R20, R12, R16.reuse, R20 ;  /* 0x000000100c14723c */ /* 0x080ff00000001814 */
[C---:B---3--:R-:W-:Y:S08]  /*62f0*/  HMMA.16816.F32 R24, R68.reuse, R16, R24 ;  /* 0x000000104418723c */ /* 0x048ff00000001818 */
[-C--:B------:R-:W-:Y:S08]  /*6300*/  HMMA.16816.F32 R28, R68, R18.reuse, R28 ;  /* 0x00000012441c723c */ /* 0x080ff0000000181c */
[C---:B------:R-:W-:Y:S01]  /*6310*/  HMMA.16816.F32 R32, R12.reuse, R18, R32 ;  /* 0x000000120c20723c */ /* 0x040fe20000001820 */
[----:B------:R-:W2:Y:S07]  /*6320*/  LDSM.16.MT88.4 R16, [R0+0xd800] ;  /* 0x00d800000010783b */ /* 0x000eae0000004200 */
[-C--:B----4-:R-:W-:Y:S08]  /*6330*/  HMMA.16816.F32 R36, R12, R76.reuse, R36 ;  /* 0x0000004c0c24723c */ /* 0x090ff00000001824 */
[C---:B------:R-:W-:Y:S08]  /*6340*/  HMMA.16816.F32 R40, R68.reuse, R76, R40 ;  /* 0x0000004c4428723c */ /* 0x040ff00000001828 */
[-C--:B------:R-:W-:Y:S08]  /*6350*/  HMMA.16816.F32 R44, R68, R78.reuse, R44 ;  /* 0x0000004e442c723c */ /* 0x080ff0000000182c */
[C---:B------:R-:W-:Y:S01]  /*6360*/  HMMA.16816.F32 R48, R12.reuse, R78, R48 ;  /* 0x0000004e0c30723c */ /* 0x040fe20000001830 */
[----:B------:R-:W3:Y:S05]  /*6370*/  LDSM.16.MT88.4 R76, [R0+0x11800] ;  /* 0x01180000004c783b */ /* 0x000eea0000004200 */
[----:B------:R-:W-:Y:S02]  /*6380*/  BAR.SYNC.DEFER_BLOCKING 0x0 ;  /* 0x0000000000007b1d */ /* 0x000fe40000010000 */
[-C--:B-1----:R-:W-:Y:S08]  /*6390*/  HMMA.16816.F32 R52, R12, R4.reuse, R52 ;  /* 0x000000040c34723c */ /* 0x082ff00000001834 */
[C---:B------:R-:W-:Y:S08]  /*63a0*/  HMMA.16816.F32 R56, R68.reuse, R4, R56 ;  /* 0x000000044438723c */ /* 0x040ff00000001838 */
[-C--:B------:R-:W-:Y:S08]  /*63b0*/  HMMA.16816.F32 R60, R68, R6.reuse, R60 ;  /* 0x00000006443c723c */ /* 0x080ff0000000183c */
[----:B------:R-:W-:Y:S08]  /*63c0*/  HMMA.16816.F32 R64, R12, R6, R64 ;  /* 0x000000060c40723c */ /* 0x000ff00000001840 */
[-C--:B--2---:R-:W-:Y:S08]  /*63d0*/  HMMA.16816.F32 R20, R8, R16.reuse, R20 ;  /* 0x000000100814723c */ /* 0x084ff00000001814 */
[C---:B------:R-:W-:Y:S08]  /*63e0*/  HMMA.16816.F32 R24, R72.reuse, R16, R24 ;  /* 0x000000104818723c */ /* 0x040ff00000001818 */
[-C--:B------:R-:W-:Y:S08]  /*63f0*/  HMMA.16816.F32 R28, R72, R18.reuse, R28 ;  /* 0x00000012481c723c */ /* 0x080ff0000000181c */
[C---:B------:R-:W-:Y:S08]  /*6400*/  HMMA.16816.F32 R32, R8.reuse, R18, R32 ;  /* 0x000000120820723c */ /* 0x040ff00000001820 */
[-C--:B------:R-:W-:Y:S08]  /*6410*/  HMMA.16816.F32 R36, R8, R80.reuse, R36 ;  /* 0x000000500824723c */ /* 0x080ff00000001824 */
[C---:B------:R-:W-:Y:S08]  /*6420*/  HMMA.16816.F32 R40, R72.reuse, R80, R40 ;  /* 0x000000504828723c */ /* 0x040ff00000001828 */
[-C--:B------:R-:W-:Y:S08]  /*6430*/  HMMA.16816.F32 R44, R72, R82.reuse, R44 ;  /* 0x00000052482c723c */ /* 0x080ff0000000182c */
[C---:B------:R-:W-:Y:S08]  /*6440*/  HMMA.16816.F32 R48, R8.reuse, R82, R48 ;  /* 0x000000520830723c */ /* 0x040ff00000001830 */
[-C--:B---3--:R-:W-:Y:S08]  /*6450*/  HMMA.16816.F32 R52, R8, R76.reuse, R52 ;  /* 0x0000004c0834723c */ /* 0x088ff00000001834 */
        /* <DEDUP_REMOVED lines=54> */
.L_x_559:
[----:B------:R-:W-:Y:S01]  /*67c0*/  LDSM.16.M88.4 R96, [R181] ;  /* 0x00000000b560783b */ /* 0x000fe20000000200 */
[----:B-1----:R-:W-:Y:S03]  /*67d0*/  @P6 IADD3 R2, P0, R200, -0x100, RZ ;  /* 0xffffff00c8026810 */ /* 0x002fe60007f1e0ff */
[----:B------:R-:W1:Y:S02]  /*67e0*/  LDSM.16.MT88.4 R16, [R0+0x12000] ;  /* 0x012000000010783b */ /* 0x000e640000004200 */
[----:B------:R-:W-:Y:S01]  /*67f0*/  @P6 IMAD.MOV.U32 R200, RZ, RZ, R2 ;  /* 0x000000ffffc86224 */ /* 0x000fe200078e0002 */
[CC--:B------:R-:W-:Y:S01]  /*6800*/  LEA R2, P1, R198.reuse, R188.reuse, 0x2 ;  /* 0x000000bcc6027211 */ /* 0x0c0fe200078210ff */
[----:B------:R-:W2:Y:S03]  /*6810*/  LDSM.16.M88.4 R92, [R181+0x1000] ;  /* 0x00100000b55c783b */ /* 0x000ea60000000200 */
[CC--:B------:R-:W-:Y:S01]  /*6820*/  LEA.HI.X.SX32 R3, R198.reuse, R189.reuse, 0x2, P1 ;  /* 0x000000bdc6037211 */ /* 0x0c0fe200008f16ff */
        /* <DEDUP_REMOVED lines=53> */
[-C--:B-1----:R-:W-:Y:S05]  /*6b80*/  HMMA.16816.F32 R4, R152, R156.reuse, R4 ;  /* 0x0000009c9804723c */ /* 0x082fea0000001804 */
[----:B----4-:R-:W-:Y:S03]  /*6b90*/  @P6 IADD3.X R0, R201, -0x1, RZ, P0, !PT ;  /* 0xffffffffc9006810 */ /* 0x010fe600007fe4ff */
[C---:B--2---:R-:W-:Y:S04]  /*6ba0*/  HMMA.16816.F32 R8, R160.reuse, R156, R8 ;  /* 0x0000009ca008723c */ /* 0x044fe80000001808 */
[----:B------:R-:W-:Y:S02]  /*6bb0*/  @P6 IMAD.MOV.U32 R201, RZ, RZ, R0 ;  /* 0x000000ffffc96224 */ /* 0x000fe400078e0000 */
[----:B------:R-:W-:Y:S02]  /*6bc0*/  IMAD.IADD R0, R198, 0x1, R248 ;  /* 0x00000001c6007824 */ /* 0x000fe400078e02f8 */
[-C--:B------:R-:W-:Y:S01]  /*6bd0*/  HMMA.16816.F32 R12, R160, R158.reuse, R12 ;  /* 0x0000009ea00c723c */ /* 0x080fe2000000180c */
[----:B------:R-:W-:Y:S03]  /*6be0*/  IMAD.MOV.U32 R157, RZ, RZ, c[0x0][0x22c] ;  /* 0x00008b00ff9d7624 */ /* 0x000fe600078e00ff */
[----:B------:R-:W-:Y:S02]  /*6bf0*/  IMAD.MOV.U32 R156, RZ, RZ, c[0x0][0x22c] ;  /* 0x00008b00ff9c7624 */ /* 0x000fe400078e00ff */
[----:B------:R-:W-:Y:S02]  /*6c00*/  IMAD R157, R157, c[0x0][0x1c0], RZ ;  /* 0x000070009d9d7a24 */ /* 0x000fe400078e02ff */
[C---:B------:R-:W-:Y:S04]  /*6c10*/  HMMA.16816.F32 R16, R152.reuse, R158, R16 ;  /* 0x0000009e9810723c */ /* 0x040fe80000001810 */
[----:B------:R-:W-:Y:S02]  /*6c20*/  IMAD R157, R157, 0x18, RZ ;  /* 0x000000189d9d7824 */ /* 0x000fe400078e02ff */
[----:B------:R-:W-:Y:S02]  /*6c30*/  IMAD R156, R156, c[0x0][0x1c0], RZ ;  /* 0x000070009c9c7a24 */ /* 0x000fe400078e02ff */
[-C--:B---3--:R-:W-:Y:S01]  /*6c40*/  HMMA.16816.F32 R68, R152, R148.reuse, R68 ;  /* 0x000000949844723c */ /* 0x088fe20000001844 */
[----:B------:R-:W-:Y:S03]  /*6c50*/  IMAD.MOV.U32 R158, RZ, RZ, c[0x0][0x22c] ;  /* 0x00008b00ff9e7624 */ /* 0x000fe600078e00ff */
[----:B------:R-:W-:Y:S02]  /*6c60*/  IMAD R156, R156, 0x30, RZ ;  /* 0x000000309c9c7824 */ /* 0x000fe400078e02ff */
[----:B------:R-:W-:Y:S02]  /*6c70*/  IMAD R158, R158, c[0x0][0x1c0], RZ ;  /* 0x000070009e9e7a24 */ /* 0x000fe400078e02ff */
[C---:B------:R-:W-:Y:S01]  /*6c80*/  HMMA.16816.F32 R72, R160.reuse, R148, R72 ;  /* 0x00000094a048723c */ /* 0x040fe20000001848 */
[----:B------:R-:W-:Y:S03]  /*6c90*/  IMAD.MOV.U32 R159, RZ, RZ, c[0x0][0x22c] ;  /* 0x00008b00ff9f7624 */ /* 0x000fe600078e00ff */
[----:B------:R-:W-:Y:S02]  /*6ca0*/  IMAD.SHL.U32 R158, R158, 0x20, RZ ;  /* 0x000000209e9e7824 */ /* 0x000fe400078e00ff */
[----:B------:R-:W-:Y:S02]  /*6cb0*/  IMAD R159, R159, c[0x0][0x1c0], RZ ;  /* 0x000070009f9f7a24 */ /* 0x000fe400078e02ff */
[-C--:B------:R-:W-:Y:S04]  /*6cc0*/  HMMA.16816.F32 R76, R160, R150.reuse, R76 ;  /* 0x00000096a04c723c */ /* 0x080fe8000000184c */
[----:B------:R-:W-:Y:S04]  /*6cd0*/  @P6 IMAD.WIDE R148, R204, 0x4, R200 ;  /* 0x00000004cc946825 */ /* 0x000fe800078e02c8 */
[C---:B------:R-:W-:Y:S01]  /*6ce0*/  HMMA.16816.F32 R80, R152.reuse, R150, R80 ;  /* 0x000000969850723c */ /* 0x040fe20000001850 */
[----:B------:R1:W5:Y:S03]  /*6cf0*/  @P6 LDG.E R205, [R148.64] ;  /* 0x0000000894cd6981 */ /* 0x000366000c1e1900 */
[----:B------:R-:W-:Y:S01]  /*6d00*/  IMAD R159, R159, 0x28, RZ ;  /* 0x000000289f9f7824 */ /* 0x000fe200078e02ff */
[----:B------:R1:W5:Y:S03]  /*6d10*/  @P6 LDG.E R206, [R148.64+0x20] ;  /* 0x0000200894ce6981 */ /* 0x000366000c1e1900 */
        /* <DEDUP_REMOVED lines=26> */
[----:B------:R-:W-:Y:S01]  /*6ec0*/  IADD3 R156, R236, 0x20, RZ ;  /* 0x00000020ec9c7810 */ /* 0x000fe20007ffe0ff */
[----:B------:R2:W-:Y:S03]  /*6ed0*/  RED.E.ADD.F32.FTZ.RN.STRONG.GPU [R6.64], R10 ;  /* 0x0000000a0600798e */ /* 0x0005e6000c10e788 */
[CC--:B---3--:R-:W-:Y:S01]  /*6ee0*/  LEA R8, P0, R156.reuse, R188.reuse, 0x2 ;  /* 0x000000bc9c087211 */ /* 0x0c8fe200078010ff */
[----:B------:R3:W-:Y:S04]  /*6ef0*/  RED.E.ADD.F32.FTZ.RN.STRONG.GPU [R4.64], R11 ;  /* 0x0000000b0400798e */ /* 0x0007e8000c10e788 */
[----:B------:R-:W-:Y:S04]  /*6f00*/  RED.E.ADD.F32.FTZ.RN.STRONG.GPU [R188.64+0x80], R16 ;  /* 0x00008010bc00798e */ /* 0x000fe8000c10e788 */
[----:B------:R-:W-:Y:S01]  /*6f10*/  RED.E.ADD.F32.FTZ.RN.STRONG.GPU [R2.64+0x80], R17 ;  /* 0x000080110200798e */ /* 0x000fe2000c10e788 */
[-C--:B-1----:R-:W-:Y:S02]  /*6f20*/  LEA.HI.X.SX32 R9, R156, R189.reuse, 0x2, P0 ;  /* 0x000000bd9c097211 */ /* 0x082fe400000f16ff */
[C---:B------:R-:W-:Y:S02]  /*6f30*/  IADD3 R156, R236.reuse, 0x40, RZ ;  /* 0x00000040ec9c7810 */ /* 0x040fe40007ffe0ff */
[----:B------:R-:W-:Y:S01]  /*6f40*/  IADD3 R148, R236, 0x60, RZ ;  /* 0x00000060ec947810 */ /* 0x000fe20007ffe0ff */
[----:B------:R1:W-:Y:S01]  /*6f50*/  RED.E.ADD.F32.FTZ.RN.STRONG.GPU [R8.64], R18 ;  /* 0x000000120800798e */ /* 0x0003e2000c10e788 */
[-C--:B--2---:R-:W-:Y:S02]  /*6f60*/  LEA R6, P1, R249, R188.reuse, 0x2 ;  /* 0x000000bcf9067211 */ /* 0x084fe400078210ff */
[-C--:B------:R-:W-:Y:S02]  /*6f70*/  LEA R10, P0, R157, R188.reuse, 0x2 ;  /* 0x000000bc9d0a7211 */ /* 0x080fe400078010ff */
[-C--:B------:R-:W-:Y:S02]  /*6f80*/  LEA.HI.X.SX32 R7, R249, R189.reuse, 0x2, P1 ;  /* 0x000000bdf9077211 */ /* 0x080fe400008f16ff */
[-C--:B---3--:R-:W-:Y:S02]  /*6f90*/  LEA.HI.X.SX32 R11, R157, R189.reuse, 0x2, P0 ;  /* 0x000000bd9d0b7211 */ /* 0x088fe400000f16ff */
[CC--:B------:R-:W-:Y:S01]  /*6fa0*/  LEA R4, P1, R225.reuse, R188.reuse, 0x2 ;  /* 0x000000bce1047211 */ /* 0x0c0fe200078210ff */
[----:B------:R2:W-:Y:S03]  /*6fb0*/  RED.E.ADD.F32.FTZ.RN.STRONG.GPU [R6.64], R19 ;  /* 0x000000130600798e */ /* 0x0005e6000c10e788 */
[-C--:B------:R-:W-:Y:S01]  /*6fc0*/  LEA.HI.X.SX32 R5, R225, R189.reuse, 0x2, P1 ;  /* 0x000000bde1057211 */ /* 0x080fe200008f16ff */
[----:B------:R3:W-:Y:S04]  /*6fd0*/  RED.E.ADD.F32.FTZ.RN.STRONG.GPU [R10.64], R12 ;  /* 0x0000000c0a00798e */ /* 0x0007e8000c10e788 */
[----:B------:R-:W-:Y:S01]  /*6fe0*/  LDSM.16.MT88.4 R16, [R168+0x2000] ;  /* 0x00200000a810783b */ /* 0x000fe20000004200 */
        /* <DEDUP_REMOVED lines=66> */
[----:B------:R-:W-:Y:S01]  /*7410*/  IADD3 R12, R236, 0xa0, RZ ;  /* 0x000000a0ec0c7810 */ /* 0x000fe20007ffe0ff */
        /* <DEDUP_REMOVED lines=20> */
[C---:B--2---:R-:W-:Y:S01]  /*7560*/  LEA R6, P2, R218.reuse, R188, 0x2 ;  /* 0x000000bcda067211 */ /* 0x044fe200078410ff */
[----:B------:R-:W-:Y:S03]  /*7570*/  LDSM.16.MT88.4 R12, [R173+0x1e000] ;  /* 0x01e00000ad0c783b */ /* 0x000fe60000004200 */
[-C--:B------:R-:W-:Y:S01]  /*7580*/  LEA.HI.X.SX32 R7, R218, R189.reuse, 0x2, P2 ;  /* 0x000000bdda077211 */ /* 0x080fe200010f16ff */
[----:B------:R1:W-:Y:S01]  /*7590*/  RED.E.ADD.F32.FTZ.RN.STRONG.GPU [R4.64], R98 ;  /* 0x000000620400798e */ /* 0x0003e2000c10e788 */
[----:B------:R-:W-:Y:S02]  /*75a0*/  ISETP.GT.AND P2, PT, R192, R232, PT ;  /* 0x000000e8c000720c */ /* 0x000fe40003f44270 */
[CC--:B---3--:R-:W-:Y:S01]  /*75b0*/  LEA R2, P0, R227.reuse, R188.reuse, 0x2 ;  /* 0x000000bce3027211 */ /* 0x0c8fe200078010ff */
[----:B------:R-:W-:Y:S03]  /*75c0*/  RED.E.ADD.F32.FTZ.RN.STRONG.GPU [R10.64], R99 ;  /* 0x000000630a00798e */ /* 0x000fe6000c10e788 */
[-C--:B------:R-:W-:Y:S01]  /*75d0*/  LEA.HI.X.SX32 R3, R227, R189.reuse, 0x2, P0 ;  /* 0x000000bde3037211 */ /* 0x080fe200000f16ff */
[----:B------:R-:W-:Y:S01]  /*75e0*/  RED.E.ADD.F32.FTZ.RN.STRONG.GPU [R8.64], R92 ;  /* 0x0000005c0800798e */ /* 0x000fe2000c10e788 */
[----:B------:R-:W-:Y:S02]  /*75f0*/  ISETP.NE.U32.AND P0, PT, R0, 0x1, PT ;  /* 0x000000010000780c */ /* 0x000fe40003f05070 */
[C---:B------:R-:W-:Y:S01]  /*7600*/  IADD3 R0, R168.reuse, -0x6000, RZ ;  /* 0xffffa000a8007810 */ /* 0x040fe20007ffe0ff */
[----:B------:R-:W-:Y:S04]  /*7610*/  RED.E.ADD.F32.FTZ.RN.STRONG.GPU [R6.64], R93 ;  /* 0x0000005d0600798e */ /* 0x000fe8000c10e788 */
[----:B------:R-:W-:Y:S06]  /*7620*/  LDSM.16.MT88.4 R8, [R168] ;  /* 0x00000000a808783b */ /* 0x000fec0000004200 */
        /* <DEDUP_REMOVED lines=9> */
[----:B--2---:R-:W-:Y:S05]  /*76c0*/  IADD3 R2, R192, -0x1, RZ ;  /* 0xffffffffc0027810 */ /* 0x004fea0007ffe0ff */
[----:B------:R-:W-:Y:S01]  /*76d0*/  IMAD.MOV.U32 R192, RZ, RZ, R2 ;  /* 0x000000ffffc07224 */ /* 0x000fe200078e0002 */
        /* <DEDUP_REMOVED lines=60> */
[----:B------:R-:W-:-:S02]  /*7aa0*/  FMUL.FTZ R68, R48, c[0x0][0x2dc] ;  /* 0x0000b70030447a20 */ /* 0x000fc40000410000 */
[----:B------:R-:W-:Y:S01]  /*7ab0*/  FMUL.FTZ R13, R43, c[0x0][0x2dc] ;  /* 0x0000b7002b0d7a20 */ /* 0x000fe20000410000 */
[----:B------:R-:W1:Y:S01]  /*7ac0*/  S2R R96, SR_CTAID.Y ;  /* 0x0000000000607919 */ /* 0x000e620000002600 */
[----:B------:R-:W-:Y:S02]  /*7ad0*/  FMUL.FTZ R48, R44, c[0x0][0x2dc] ;  /* 0x0000b7002c307a20 */ /* 0x000fe40000410000 */
[----:B------:R-:W-:Y:S02]  /*7ae0*/  FMUL.FTZ R15, R39, c[0x0][0x2dc] ;  /* 0x0000b700270f7a20 */ /* 0x000fe40000410000 */
[----:B------:R-:W-:Y:S02]  /*7af0*/  FMUL.FTZ R70, R40, c[0x0][0x2dc] ;  /* 0x0000b70028467a20 */ /* 0x000fe40000410000 */
[----:B------:R-:W-:Y:S02]  /*7b00*/  FMUL.FTZ R100, R100, c[0x0][0x2e0] ;  /* 0x0000b80064647a20 */ /* 0x000fe40000410000 */
[----:B------:R-:W-:-:S02]  /*7b10*/  FMUL.FTZ R44, R101, c[0x0][0x2e0] ;  /* 0x0000b800652c7a20 */ /* 0x000fc40000410000 */
[----:B------:R-:W-:Y:S02]  /*7b20*/  FMUL.FTZ R102, R102, c[0x0][0x2e0] ;  /* 0x0000b80066667a20 */ /* 0x000fe40000410000 */
[----:B------:R-:W-:Y:S01]  /*7b30*/  FMUL.FTZ R43, R103, c[0x0][0x2e0] ;  /* 0x0000b800672b7a20 */ /* 0x000fe20000410000 */
[----:B------:R-:W-:Y:S01]  /*7b40*/  F2FP.PACK_AB R44, R44, R100 ;  /* 0x000000642c2c723e */ /* 0x000fe200000000ff */
[----:B------:R-:W-:Y:S01]  /*7b50*/  BAR.SYNC.DEFER_BLOCKING 0x0 ;  /* 0x0000000000007b1d */ /* 0x000fe20000010000 */
[----:B------:R-:W-:Y:S02]  /*7b60*/  FMUL.FTZ R14, R41, c[0x0][0x2dc] ;  /* 0x0000b700290e7a20 */ /* 0x000fe40000410000 */
        /* <DEDUP_REMOVED lines=36> */
[----:B------:R-:W-:-:S02]  /*7db0*/  FMUL.FTZ R116, R116, c[0x0][0x2e0] ;  /* 0x0000b80074747a20 */ /* 0x000fc40000410000 */
[----:B------:R-:W-:Y:S01]  /*7dc0*/  FMUL.FTZ R36, R117, c[0x0][0x2e0] ;  /* 0x0000b80075247a20 */ /* 0x000fe20000410000 */
[----:B------:R-:W-:Y:S01]  /*7dd0*/  STS [R240+0x1400], R41 ;  /* 0x00140029f0007388 */ /* 0x000fe20000000800 */
[----:B------:R-:W-:Y:S02]  /*7de0*/  FMUL.FTZ R118, R118, c[0x0][0x2e0] ;  /* 0x0000b80076767a20 */ /* 0x000fe40000410000 */
        /* <DEDUP_REMOVED lines=27> */
[----:B------:R-:W-:Y:S01]  /*7fa0*/  F2FP.PACK_AB R34, R34, R120 ;  /* 0x000000782222723e */ /* 0x000fe200000000ff */
[----:B------:R-:W-:-:S02]  /*7fb0*/  FMUL.FTZ R21, R27, c[0x0][0x2dc] ;  /* 0x0000b7001b157a20 */ /* 0x000fc40000410000 */
        /* <DEDUP_REMOVED lines=10> */
[----:B------:R-:W-:-:S02]  /*8060*/  FMUL.FTZ R79, R22, c[0x0][0x2dc] ;  /* 0x0000b700164f7a20 */ /* 0x000fc40000410000 */
[----:B------:R-:W-:Y:S01]  /*8070*/  FMUL.FTZ R132, R132, c[0x0][0x2e0] ;  /* 0x0000b80084847a20 */ /* 0x000fe20000410000 */
[----:B------:R-:W-:Y:S01]  /*8080*/  F2FP.PACK_AB R29, R29, R126 ;  /* 0x0000007e1d1d723e */ /* 0x000fe200000000ff */
        /* <DEDUP_REMOVED lines=76> */
[----:B------:R-:W-:Y:S01]  /*8550*/  F2FP.PACK_AB R6, R6, R56 ;  /* 0x000000380606723e */ /* 0x000fe200000000ff */
[----:B------:R-:W-:Y:S01]  /*8560*/  FMUL.FTZ R60, R60, c[0x0][0x2dc] ;  /* 0x0000b7003c3c7a20 */ /* 0x000fe20000410000 */
[----:B------:R-:W-:Y:S01]  /*8570*/  F2FP.PACK_AB R5, R5, R58 ;  /* 0x0000003a0505723e */ /* 0x000fe200000000ff */
[----:B------:R-:W-:Y:S01]  /*8580*/  STS [R241+0x7400], R17 ;  /* 0x00740011f1007388 */ /* 0x000fe20000000800 */
[----:B------:R-:W-:Y:S01]  /*8590*/  FMUL.FTZ R2, R61, c[0x0][0x2dc] ;  /* 0x0000b7003d027a20 */ /* 0x000fe20000410000 */
[----:B------:R-:W-:-:S02]  /*85a0*/  F2FP.PACK_AB R0, R0, R62 ;  /* 0x0000003e0000723e */ /* 0x000fc400000000ff */
[----:B------:R-:W-:Y:S02]  /*85b0*/  STS [R240+0x8000], R16 ;  /* 0x00800010f0007388 */ /* 0x000fe40000000800 */
[----:B------:R-:W-:Y:S02]  /*85c0*/  F2FP.PACK_AB R2, R2, R60 ;  /* 0x0000003c0202723e */ /* 0x000fe400000000ff */
[----:B------:R-:W-:Y:S04]  /*85d0*/  STS [R240+0x8400], R15 ;  /* 0x0084000ff0007388 */ /* 0x000fe80000000800 */
        /* <DEDUP_REMOVED lines=11> */
[----:B------:R1:W-:Y:S04]  /*8690*/  STS [R240+0xb400], R5 ;  /* 0x00b40005f0007388 */ /* 0x0003e80000000800 */
[----:B------:R3:W-:Y:S04]  /*86a0*/  STS [R241+0xb400], R0 ;  /* 0x00b40000f1007388 */ /* 0x0007e80000000800 */
[----:B------:R4:W-:Y:S01]  /*86b0*/  STS [R241+0xb000], R2 ;  /* 0x00b00002f1007388 */ /* 0x0009e20000000800 */
[----:B-1----:R-:W-:-:S02]  /*86c0*/  SHF.R.S32.HI R5, RZ, 0x1f, R96 ;  /* 0x0000001fff057819 */ /* 0x002fc40000011460 */
[----:B--2---:R-:W-:-:S13]  /*86d0*/  ISETP.NE.AND P0, PT, R97, -0x1, PT ;  /* 0xffffffff6100780c */ /* 0x004fda0003f05270 */
[----:B---3--:R-:W-:-:S05]  /*86e0*/  @P0 IADD3 R0, R238, R97, RZ ;  /* 0x00000061ee000210 */ /* 0x008fca0007ffe0ff */
[----:B----4-:R-:W-:-:S04]  /*86f0*/  @P0 IMAD.WIDE.U32 R2, R0, c[0x0][0x3a0], RZ ;  /* 0x0000e80000020a25 */ /* 0x010fc800078e00ff */
        /* <DEDUP_REMOVED lines=13> */
.L_x_561:
        /* <DEDUP_REMOVED lines=15> */
.L_x_562:
[----:B------:R-:W-:Y:S01]  /*88c0*/  BAR.SYNC.DEFER_BLOCKING 0x0 ;  /* 0x0000000000007b1d */ /* 0x000fe20000010000 */
[----:B------:R-:W-:Y:S01]  /*88d0*/  SHF.R.S32.HI R24, RZ, 0x1f, R250 ;  /* 0x0000001fff187819 */ /* 0x000fe200000114fa */
[----:B------:R-:W-:Y:S01]  /*88e0*/  IMAD R11, R233, -0x40, R199 ;  /* 0xffffffc0e90b7824 */ /* 0x000fe200078e02c7 */
[----:B------:R-:W-:Y:S02]  /*88f0*/  SHF.R.S32.HI R5, RZ, 0x1f, R202 ;  /* 0x0000001fff057819 */ /* 0x000fe400000114ca */
        /* <DEDUP_REMOVED lines=42> */
.L_x_564:
[----:B------:R-:W-:Y:S05]  /*8ba0*/  BSYNC B0 ;  /* 0x0000000000007941 */ /* 0x000fea0003800000 */
.L_x_563:
        /* <DEDUP_REMOVED lines=20> */
.L_x_566:
[----:B------:R-:W-:Y:S05]  /*8cf0*/  BSYNC B0 ;  /* 0x0000000000007941 */ /* 0x000fea0003800000 */
.L_x_565:
        /* <DEDUP_REMOVED lines=25> */
.L_x_568:
[----:B------:R-:W-:Y:S05]  /*8e90*/  BSYNC B0 ;  /* 0x0000000000007941 */ /* 0x000fea0003800000 */
.L_x_567:
        /* <DEDUP_REMOVED lines=17> */
.L_x_539:
[----:B------:R-:W-:Y:S05]  /*8fb0*/  BSYNC B1 ;  /* 0x0000000000017941 */ /* 0x000fea0003800000 */
.L_x_525:
[----:B------:R-:W-:Y:S01]  /*8fc0*/  ULDC UR5, c[0x0][0x218] ;  /* 0x0000860000057ab9 */ /* 0x000fe20000000800 */
        /* <DEDUP_REMOVED lines=8> */
.L_x_569:
[----:B------:R-:W-:Y:S05]  /*9050*/  EXIT ;  /* 0x000000000000794d */ /* 0x000fea0003800000 */
.L_x_571:
        /* <DEDUP_REMOVED lines=10> */
.L_x_814:


//--------------------- .text._ZN5flash44flash_bwd_dq_dk_dv_loop_seqk_parallel_kernelI23Flash_bwd_kernel_traitsILi192ELi64ELi64ELi8ELi4ELi2ELi2ELb0ELb0EN7cutlass6half_tE19Flash_kernel_traitsILi192ELi64ELi64ELi8ES3_EELb0ELb1ELb0ELb0ELb0ELb0ELb1EEEvNS_16Flash_bwd_paramsE --------------------------
	.section	.text._ZN5flash44flash_bwd_dq_dk_dv_loop_seqk_parallel_kernelI23Flash_bwd_kernel_traitsILi192ELi64ELi64ELi8ELi4ELi2ELi2ELb0ELb0EN7cutlass6half_tE19Flash_kernel_traitsILi192ELi64ELi64ELi8ES3_EELb0ELb1ELb0ELb0ELb0ELb0ELb1EEEvNS_16Flash_bwd_paramsE,"ax",@progbits
	.sectioninfo	@"SHI_REGISTERS=255"
	.align	128
        .global         _ZN5flash44flash_bwd_dq_dk_dv_loop_seqk_parallel_kernelI23Flash_bwd_kernel_traitsILi192ELi64ELi64ELi8ELi4ELi2ELi2ELb0ELb0EN7cutlass6half_tE19Flash_kernel_traitsILi192ELi64ELi64ELi8ES3_EELb0ELb1ELb0ELb0ELb0ELb0ELb1EEEvNS_16Flash_bwd_paramsE
        .type           _ZN5flash44flash_bwd_dq_dk_dv_loop_seqk_parallel_kernelI23Flash_bwd_kernel_traitsILi192ELi64ELi64ELi8ELi4ELi2ELi2ELb0ELb0EN7cutlass6half_tE19Flash_kernel_traitsILi192ELi64ELi64ELi8ES3_EELb0ELb1ELb0ELb0ELb0ELb0ELb1EEEvNS_16Flash_bwd_paramsE,@function
        .size           _ZN5flash44flash_bwd_dq_dk_dv_loop_seqk_parallel_kernelI23Flash_bwd_kernel_traitsILi192ELi64ELi64ELi8ELi4ELi2ELi2ELb0ELb0EN7cutlass6half_tE19Flash_kernel_traitsILi192ELi64ELi64ELi8ES3_EELb0ELb1ELb0ELb0ELb0ELb0ELb1EEEvNS_16Flash_bwd_paramsE,(.L_x_815 - _ZN5flash44flash_bwd_dq_dk_dv_loop_seqk_parallel_kernelI23Flash_bwd_kernel_traitsILi192ELi64ELi64ELi8ELi4ELi2ELi2ELb0ELb0EN7cutlass6half_tE19Flash_kernel_traitsILi192ELi64ELi64ELi8ES3_EELb0ELb1ELb0ELb0ELb0ELb0ELb1EEEvNS_16Flash_bwd_paramsE)
        .other          _ZN5flash44flash_bwd_dq_dk_dv_loop_seqk_parallel_kernelI23Flash_bwd_kernel_traitsILi192ELi64ELi64ELi8ELi4ELi2ELi2ELb0ELb0EN7cutlass6half_tE19Flash_kernel_traitsILi192ELi64ELi64ELi8ES3_EELb0ELb1ELb0ELb0ELb0ELb0ELb1EEEvNS_16Flash_bwd_paramsE,@"STO_CUDA_ENTRY STV_DEFAULT"
_ZN5flash44flash_bwd_dq_dk_dv_loop_seqk_parallel_kernelI23Flash_bwd_kernel_traitsILi192ELi64ELi64ELi8ELi4ELi2ELi2ELb0ELb0EN7cutlass6half_tE19Flash_kernel_traitsILi192ELi64ELi64ELi8ES3_EELb0ELb1ELb0ELb0ELb0ELb0ELb1EEEvNS_16Flash_bwd_paramsE:
.text._ZN5flash44flash_bwd_dq_dk_dv_loop_seqk_parallel_kernelI23Flash_bwd_kernel_traitsILi192ELi64ELi64ELi8ELi4ELi2ELi2ELb0ELb0EN7cutlass6half_tE19Flash_kernel_traitsILi192ELi64ELi64ELi8ES3_EELb0ELb1ELb0ELb0ELb0ELb0ELb1EEEvNS_16Flash_bwd_paramsE:
        /* <DEDUP_REMOVED lines=140> */
.L_x_618:
        /* <DEDUP_REMOVED lines=36> */
.L_x_572:
        /* <DEDUP_REMOVED lines=45> */
.L_x_574:
        /* <DEDUP_REMOVED lines=15> */
.L_x_575:
        /* <DEDUP_REMOVED lines=86> */
.L_x_576:
[----:B------:R-:W-:-:S04]  /*1420*/  IMAD R0, R34, c[0x0][0x1c0], R33 ;  /* 0x0000700022007a24 */ /* 0x000fc800078e0221 */
[----:B------:R-:W-:Y:S02]  /*1430*/  IMAD R0, R0, c[0x0][0x224], RZ ;  /* 0x0000890000007a24 */ /* 0x000fe400078e02ff */
.L_x_577:
        /* <DEDUP_REMOVED lines=83> */
.L_x_579:
        /* <DEDUP_REMOVED lines=15> */
.L_x_580:
        /* <DEDUP_REMOVED lines=27> */
.L_x_582:
[----:B------:R-:W-:Y:S05]  /*1c10*/  BSYNC B0 ;  /* 0x0000000000007941 */ /* 0x000fea0003800000 */
.L_x_581:
        /* <DEDUP_REMOVED lines=19> */
.L_x_584:
[----:B------:R-:W-:Y:S05]  /*1d50*/  BSYNC B0 ;  /* 0x0000000000007941 */ /* 0x000fea0003800000 */
.L_x_583:
        /* <DEDUP_REMOVED lines=25> */
.L_x_586:
[----:B------:R-:W-:Y:S05]  /*1ef0*/  BSYNC B0 ;  /* 0x0000000000007941 */ /* 0x000fea0003800000 */
.L_x_585:
        /* <DEDUP_REMOVED lines=18> */
.L_x_578:
        /* <DEDUP_REMOVED lines=31> */
.L_x_589:
[----:B------:R-:W-:Y:S05]  /*2210*/  BSYNC B0 ;  /* 0x0000000000007941 */ /* 0x000fea0003800000 */
.L_x_588:
        /* <DEDUP_REMOVED lines=39> */
.L_x_591:
[----:B------:R-:W-:Y:S05]  /*2490*/  BSYNC B0 ;  /* 0x0000000000007941 */ /* 0x000fea0003800000 */
.L_x_590:
        /* <DEDUP_REMOVED lines=19> */
.L_x_593:
        /* <DEDUP_REMOVED lines=28> */
.L_x_594:
[----:B------:R-:W-:Y:S05]  /*2790*/  BSYNC B0 ;  /* 0x0000000000007941 */ /* 0x000fea0003800000 */
.L_x_592:
        /* <DEDUP_REMOVED lines=17> */
.L_x_596:
        /* <DEDUP_REMOVED lines=38> */
.L_x_597:
[----:B------:R-:W-:Y:S05]  /*2b10*/  BSYNC B0 ;  /* 0x0000000000007941 */ /* 0x000fea0003800000 */
.L_x_595:
        /* <DEDUP_REMOVED lines=60> */
.L_x_599:
[----:B------:R-:W-:Y:S05]  /*2ee0*/  BSYNC B0 ;  /* 0x0000000000007941 */ /* 0x000fea0003800000 */
.L_x_598:
        /* <DEDUP_REMOVED lines=38> */
.L_x_601:
[----:B------:R-:W-:Y:S05]  /*3150*/  BSYNC B0 ;  /* 0x0000000000007941 */ /* 0x000fea0003800000 */
.L_x_600:
        /* <DEDUP_REMOVED lines=45> */
.L_x_603:
[----:B------:R-:W-:Y:S05]  /*3430*/  BSYNC B0 ;  /* 0x0000000000007941 */ /* 0x000fea0003800000 */
.L_x_602:
        /* <DEDUP_REMOVED lines=37> */
.L_x_605:
[----:B------:R-:W-:Y:S05]  /*3690*/  BSYNC B0 ;  /* 0x0000000000007941 */ /* 0x000fea0003800000 */
.L_x_604:
        /* <DEDUP_REMOVED lines=107> */
.L_x_608:
[----:B------:R-:W0:Y:S01]  /*3d50*/  LDGDEPBAR ;  /* 0x00000000000079af */ /* 0x000e220000000000 */
[C---:B------:R-:W-:Y:S02]  /*3d60*/  IADD3 R0, R175.reuse, R185, RZ ;  /* 0x000000b9af007210 */ /* 0x040fe40007ffe0ff */
[-C--:B------:R-:W-:Y:S02]  /*3d70*/  IADD3 R2, R175, R180.reuse, RZ ;  /* 0x000000b4af027210 */ /* 0x080fe40007ffe0ff */
[----:B------:R-:W-:Y:S02]  /*3d80*/  IADD3 R3, R0, R180, RZ ;  /* 0x000000b400037210 */ /* 0x000fe40007ffe0ff */
[----:B-----5:R-:W-:Y:S02]  /*3d90*/  FSETP.NEU.FTZ.AND P0, PT, R199, -INF , PT ;  /* 0xff800000c700780b */ /* 0x020fe40003f1d000 */
[----:B------:R-:W-:Y:S02]  /*3da0*/  MOV R158, c[0x0][0x22c] ;  /* 0x00008b00009e7a02 */ /* 0x000fe40000000f00 */
[C---:B------:R-:W-:Y:S03]  /*3db0*/  ISETP.GT.AND P6, PT, R193.reuse, R231, PT ;  /* 0x000000e7c100720c */ /* 0x040fe60003fc4270 */
[----:B------:R-:W-:Y:S05]  /*3dc0*/  IMAD R158, R158, c[0x0][0x1c0], RZ ;  /* 0x000070009e9e7a24 */ /* 0x000fea00078e02ff */
[----:B------:R-:W-:Y:S01]  /*3dd0*/  LEA R158, -R158, RZ, 0x6 ;  /* 0x000000ff9e9e7211 */ /* 0x000fe200078e31ff */
[----:B------:R-:W-:Y:S04]  /*3de0*/  DEPBAR.LE SB0, 0x0 ;  /* 0x000080000000791a */ /* 0x000fe80000000000 */
[----:B------:R-:W-:Y:S08]  /*3df0*/  BAR.SYNC.DEFER_BLOCKING 0x0 ;  /* 0x0000000000007b1d */ /* 0x000ff00000010000 */
[----:B------:R-:W-:Y:S08]  /*3e00*/  LDSM.16.M88.4 R16, [R175] ;  /* 0x00000000af10783b */ /* 0x000ff00000000200 */
[----:B------:R-:W1:Y:S08]  /*3e10*/  LDSM.16.M88.4 R8, [R169+0x12000] ;  /* 0x01200000a908783b */ /* 0x000e700000000200 */
[----:B------:R-:W2:Y:S08]  /*3e20*/  LDSM.16.M88.4 R68, [R169+0x12800] ;  /* 0x01280000a944783b */ /* 0x000eb00000000200 */
[----:B------:R-:W-:Y:S08]  /*3e30*/  LDSM.16.M88.4 R72, [R0] ;  /* 0x000000000048783b */ /* 0x000ff00000000200 */
[----:B------:R-:W3:Y:S08]  /*3e40*/  LDSM.16.M88.4 R76, [R170+0x12000] ;  /* 0x01200000aa4c783b */ /* 0x000ef00000000200 */
[----:B------:R-:W4:Y:S01]  /*3e50*/  LDSM.16.M88.4 R80, [R170+0x12800] ;  /* 0x01280000aa50783b */ /* 0x000f220000000200 */
[C---:B-1----:R-:W-:Y:S07]  /*3e60*/  HMMA.16816.F32 R4, R16.reuse, R8, RZ ;  /* 0x000000081004723c */ /* 0x042fee00000018ff */
[----:B------:R-:W-:Y:S01]  /*3e70*/  LDSM.16.M88.4 R84, [R2] ;  /* 0x000000000254783b */ /* 0x000fe20000000200 */
[C---:B------:R-:W-:Y:S07]  /*3e80*/  HMMA.16816.F32 R8, R16.reuse, R10, RZ ;  /* 0x0000000a1008723c */ /* 0x040fee00000018ff */
[----:B------:R-:W1:Y:S01]  /*3e90*/  LDSM.16.M88.4 R88, [R172+0x12000] ;  /* 0x01200000ac58783b */ /* 0x000e620000000200 */
[C---:B--2---:R-:W-:Y:S07]  /*3ea0*/  HMMA.16816.F32 R12, R16.reuse, R68, RZ ;  /* 0x00000044100c723c */ /* 0x044fee00000018ff */
[----:B------:R-:W-:Y:S01]  /*3eb0*/  LDSM.16.M88.4 R92, [R3] ;  /* 0x00000000035c783b */ /* 0x000fe20000000200 */
[----:B------:R-:W-:Y:S07]  /*3ec0*/  HMMA.16816.F32 R16, R16, R70, RZ ;  /* 0x000000461010723c */ /* 0x000fee00000018ff */
[----:B------:R-:W2:Y:S01]  /*3ed0*/  LDSM.16.M88.4 R68, [R172+0x12800] ;  /* 0x01280000ac44783b */ /* 0x000ea20000000200 */
[C---:B---3--:R-:W-:Y:S07]  /*3ee0*/  HMMA.16816.F32 R4, R72.reuse, R76, R4 ;  /* 0x0000004c4804723c */ /* 0x048fee0000001804 */
[----:B------:R-:W3:Y:S01]  /*3ef0*/  LDSM.16.M88.4 R96, [R171+0x12000] ;  /* 0x01200000ab60783b */ /* 0x000ee20000000200 */
[C---:B------:R-:W-:Y:S07]  /*3f00*/  HMMA.16816.F32 R8, R72.reuse, R78, R8 ;  /* 0x0000004e4808723c */ /* 0x040fee0000001808 */
[----:B------:R-:W-:Y:S01]  /*3f10*/  LDSM.16.M88.4 R76, [R175+0x2000] ;  /* 0x00200000af4c783b */ /* 0x000fe20000000200 */
[C---:B----4-:R-:W-:Y:S08]  /*3f20*/  HMMA.16816.F32 R12, R72.reuse, R80, R12 ;  /* 0x00000050480c723c */ /* 0x050ff0000000180c */
[----:B------:R-:W-:Y:S01]  /*3f30*/  HMMA.16816.F32 R16, R72, R82, R16 ;  /* 0x000000524810723c */ /* 0x000fe20000001810 */
[----:B------:R-:W4:Y:S07]  /*3f40*/  LDSM.16.M88.4 R72, [R171+0x12800] ;  /* 0x01280000ab48783b */ /* 0x000f2e0000000200 */
[C---:B-1----:R-:W-:Y:S01]  /*3f50*/  HMMA.16816.F32 R4, R84.reuse, R88, R4 ;  /* 0x000000585404723c */ /* 0x042fe20000001804 */
[----:B------:R-:W1:Y:S07]  /*3f60*/  LDSM.16.M88.4 R80, [R169+0x14000] ;  /* 0x01400000a950783b */ /* 0x000e6e0000000200 */
[C---:B------:R-:W-:Y:S01]  /*3f70*/  HMMA.16816.F32 R8, R84.reuse, R90, R8 ;  /* 0x0000005a5408723c */ /* 0x040fe20000001808 */
[----:B------:R-:W-:Y:S07]  /*3f80*/  LDSM.16.M88.4 R88, [R170+0x14000] ;  /* 0x01400000aa58783b */ /* 0x000fee0000000200 */
[C---:B--2---:R-:W-:Y:S08]  /*3f90*/  HMMA.16816.F32 R12, R84.reuse, R68, R12 ;  /* 0x00000044540c723c */ /* 0x044ff0000000180c */
[----:B------:R-:W-:Y:S01]  /*3fa0*/  HMMA.16816.F32 R16, R84, R70, R16 ;  /* 0x000000465410723c */ /* 0x000fe20000001810 */
[----:B------:R-:W2:Y:S07]  /*3fb0*/  LDSM.16.M88.4 R68, [R169+0x14800] ;  /* 0x01480000a944783b */ /* 0x000eae0000000200 */
[C---:B---3--:R-:W-:Y:S01]  /*3fc0*/  HMMA.16816.F32 R4, R92.reuse, R96, R4 ;  /* 0x000000605c04723c */ /* 0x048fe20000001804 */
[----:B------:R-:W3:Y:S07]  /*3fd0*/  LDSM.16.M88.4 R84, [R0+0x2000] ;  /* 0x002000000054783b */ /* 0x000eee0000000200 */
        /* <DEDUP_REMOVED lines=27> */
[----:B------:R3:W2:Y:S07]  /*4190*/  LDSM.16.M88.4 R92, [R0+0x4000] ;  /* 0x00400000005c783b */ /* 0x0006ae0000000200 */
[C---:B------:R-:W-:Y:S01]  /*41a0*/  HMMA.16816.F32 R8, R76.reuse, R82, R8 ;  /* 0x000000524c08723c */ /* 0x040fe20000001808 */
[----:B------:R-:W-:Y:S07]  /*41b0*/  LDSM.16.M88.4 R80, [R172+0x16000] ;  /* 0x01600000ac50783b */ /* 0x000fee0000000200 */
[C---:B----4-:R-:W-:Y:S08]  /*41c0*/  HMMA.16816.F32 R12, R76.reuse, R72, R12 ;  /* 0x000000484c0c723c */ /* 0x050ff0000000180c */
[----:B------:R-:W-:Y:S01]  /*41d0*/  HMMA.16816.F32 R16, R76, R74, R16 ;  /* 0x0000004a4c10723c */ /* 0x000fe20000001810 */
[----:B------:R-:W4:Y:S03]  /*41e0*/  LDSM.16.M88.4 R72, [R170+0x16800] ;  /* 0x01680000aa48783b */ /* 0x000f260000000200 */
[----:B---3--:R-:W-:Y:S04]  /*41f0*/  SHF.L.U32 R0, R193, 0x6, RZ ;  /* 0x00000006c1007819 */ /* 0x008fe800000006ff */
[C---:B-1----:R-:W-:Y:S01]  /*4200*/  HMMA.16816.F32 R4, R84.reuse, R88, R4 ;  /* 0x000000585404723c */ /* 0x042fe20000001804 */
[----:B------:R1:W3:Y:S04]  /*4210*/  LDSM.16.M88.4 R76, [R2+0x4000] ;  /* 0x00400000024c783b */ /* 0x0002e80000000200 */
[----:B------:R-:W-:Y:S03]  /*4220*/  ISETP.GE.AND P2, PT, R0, R238, PT ;  /* 0x000000ee0000720c */ /* 0x000fe60003f46270 */
[C---:B------:R-:W-:Y:S01]  /*4230*/  HMMA.16816.F32 R8, R84.reuse, R90, R8 ;  /* 0x0000005a5408723c */ /* 0x040fe20000001808 */
[----:B------:R-:W-:Y:S02]  /*4240*/  LDSM.16.M88.4 R88, [R171+0x16000] ;  /* 0x01600000ab58783b */ /* 0x000fe40000000200 */
[----:B------:R-:W-:Y:S05]  /*4250*/  ISETP.LT.AND P2, PT, R239, R209, P2 ;  /* 0x000000d1ef00720c */ /* 0x000fea0001741270 */
[C---:B--2---:R-:W-:Y:S08]  /*4260*/  HMMA.16816.F32 R12, R84.reuse, R68, R12 ;  /* 0x00000044540c723c */ /* 0x044ff0000000180c */
[----:B------:R-:W-:Y:S01]  /*4270*/  HMMA.16816.F32 R16, R84, R70, R16 ;  /* 0x000000465410723c */ /* 0x000fe20000001810 */
[----:B------:R-:W2:Y:S03]  /*4280*/  LDSM.16.M88.4 R68, [R172+0x16800] ;  /* 0x01680000ac44783b */ /* 0x000ea60000000200 */
[----:B-1----:R-:W-:Y:S04]  /*4290*/  FMUL.FTZ R2, R199, 1.4426950216293334961 ;  /* 0x3fb8aa3bc7027820 */ /* 0x002fe80000410000 */
[C---:B------:R-:W-:Y:S01]  /*42a0*/  HMMA.16816.F32 R4, R92.reuse, R96, R4 ;  /* 0x000000605c04723c */ /* 0x040fe20000001804 */
[----:B------:R1:W2:Y:S04]  /*42b0*/  LDSM.16.M88.4 R84, [R3+0x4000] ;  /* 0x004000000354783b */ /* 0x0002a80000000200 */
[----:B------:R-:W-:Y:S03]  /*42c0*/  FSEL R2, R2, RZ, P0 ;  /* 0x000000ff02027208 */ /* 0x000fe60000000000 */
[C---:B------:R-:W-:Y:S08]  /*42d0*/  HMMA.16816.F32 R8, R92.reuse, R98, R8 ;  /* 0x000000625c08723c */ /* 0x040ff00000001808 */
[C---:B----4-:R-:W-:Y:S08]  /*42e0*/  HMMA.16816.F32 R12, R92.reuse, R72, R12 ;  /* 0x000000485c0c723c */ /* 0x050ff0000000180c */
[----:B------:R-:W-:Y:S04]  /*42f0*/  HMMA.16816.F32 R16, R92, R74, R16 ;  /* 0x0000004a5c10723c */ /* 0x000fe80000001810 */
[----:B-1----:R-:W-:Y:S04]  /*4300*/  @!P2 LEA R3, R235, R247, 0x6 ;  /* 0x000000f7eb03a211 */ /* 0x002fe800078e30ff */
[C---:B---3--:R-:W-:Y:S08]  /*4310*/  HMMA.16816.F32 R4, R76.reuse, R80, R4 ;  /* 0x000000504c04723c */ /* 0x048ff00000001804 */
[C---:B------:R-:W-:Y:S08]  /*4320*/  HMMA.16816.F32 R8, R76.reuse, R82, R8 ;  /* 0x000000524c08723c */ /* 0x040ff00000001808 */
[C---:B--2---:R-:W-:Y:S08]  /*4330*/  HMMA.16816.F32 R12, R76.reuse, R68, R12 ;  /* 0x000000444c0c723c */ /* 0x044ff0000000180c */
[----:B------:R-:W-:Y:S01]  /*4340*/  HMMA.16816.F32 R16, R76, R70, R16 ;  /* 0x000000464c10723c */ /* 0x000fe20000001810 */
[----:B------:R-:W1:Y:S07]  /*4350*/  LDSM.16.M88.4 R68, [R171+0x16800] ;  /* 0x01680000ab44783b */ /* 0x000e6e0000000200 */
[C---:B------:R-:W-:Y:S08]  /*4360*/  HMMA.16816.F32 R4, R84.reuse, R88, R4 ;  /* 0x000000585404723c */ /* 0x040ff00000001804 */
        /* <DEDUP_REMOVED lines=9> */
[----:B------:R1:W4:Y:S01]  /*4400*/  MUFU.TANH R83, R5 ;  /* 0x0000000500537308 */ /* 0x0003220000002400 */
[----:B------:R-:W-:Y:S01]  /*4410*/  FMUL.FTZ R8, R8, c[0x0][0x2ec] ;  /* 0x0000bb0008087a20 */ /* 0x000fe20000410000 */
[----:B------:R-:W-:Y:S04]  /*4420*/  HMMA.16816.F32 R16, R84, R70, R16 ;  /* 0x000000465410723c */ /* 0x000fe80000001810 */
[----:B------:R-:W-:Y:S02]  /*4430*/  FMUL.FTZ R10, R10, c[0x0][0x2ec] ;  /* 0x0000bb000a0a7a20 */ /* 0x000fe40000410000 */
[----:B------:R-:W-:Y:S02]  /*4440*/  FMUL.FTZ R11, R11, c[0x0][0x2ec] ;  /* 0x0000bb000b0b7a20 */ /* 0x000fe40000410000 */
[----:B------:R4:W-:Y:S01]  /*4450*/  MUFU.TANH R92, R7 ;  /* 0x00000007005c7308 */ /* 0x0009e20000002400 */
[----:B--2---:R-:W-:Y:S03]  /*4460*/  @!P2 IADD3 R4, R240, R0, RZ ;  /* 0x00000000f004a210 */ /* 0x004fe60007ffe0ff */
[----:B---3--:R-:W-:Y:S04]  /*4470*/  MOV R0, R89 ;  /* 0x0000005900007202 */ /* 0x008fe80000000f00 */
[----:B------:R-:W-:Y:S02]  /*4480*/  FMUL.FTZ R12, R12, c[0x0][0x2ec] ;  /* 0x0000bb000c0c7a20 */ /* 0x000fe40000410000 */
[----:B------:R2:W3:Y:S01]  /*4490*/  MUFU.TANH R93, R6 ;  /* 0x00000006005d7308 */ /* 0x0004e20000002400 */
[----:B------:R-:W-:Y:S02]  /*44a0*/  FMUL.FTZ R13, R13, c[0x0][0x2ec] ;  /* 0x0000bb000d0d7a20 */ /* 0x000fe40000410000 */
[----:B------:R-:W-:Y:S01]  /*44b0*/  FMUL.FTZ R14, R14, c[0x0][0x2ec] ;  /* 0x0000bb000e0e7a20 */ /* 0x000fe20000410000 */
[C---:B-1----:R-:W-:Y:S01]  /*44c0*/  @!P2 IMNMX R5, R4.reuse, R209, PT ;  /* 0x000000d10405a217 */ /* 0x042fe20003800200 */
[----:B------:R-:W-:Y:S01]  /*44d0*/  FMUL.FTZ R15, R15, c[0x0][0x2ec] ;  /* 0x0000bb000f0f7a20 */ /* 0x000fe20000410000 */
[----:B------:R-:W-:Y:S01]  /*44e0*/  @!P2 IADD3 R4, R4, 0x8, RZ ;  /* 0x000000080404a810 */ /* 0x000fe20007ffe0ff */
[----:B------:R-:W-:Y:S01]  /*44f0*/  FMUL.FTZ R16, R16, c[0x0][0x2ec] ;  /* 0x0000bb0010107a20 */ /* 0x000fe20000410000 */
[----:B------:R-:W-:Y:S01]  /*4500*/  @!P2 ISETP.GE.AND P1, PT, R3, R5, PT ;  /* 0x000000050300a20c */ /* 0x000fe20003f26270 */
[----:B------:R-:W-:Y:S01]  /*4510*/  FMUL.FTZ R17, R17, c[0x0][0x2ec] ;  /* 0x0000bb0011117a20 */ /* 0x000fe20000410000 */
[----:B------:R1:W-:Y:S01]  /*4520*/  MUFU.TANH R81, R9 ;  /* 0x0000000900517308 */ /* 0x0003e20000002400 */
[----:B------:R-:W-:Y:S01]  /*4530*/  @!P2 IMNMX R4, R4, R209, PT ;  /* 0x000000d10404a217 */ /* 0x000fe20003800200 */
[----:B------:R-:W-:Y:S01]  /*4540*/  FMUL.FTZ R18, R18, c[0x0][0x2ec] ;  /* 0x0000bb0012127a20 */ /* 0x000fe20000410000 */
[----:B------:R-:W-:Y:S01]  /*4550*/  @!P2 FSEL R0, R89, -INF , !P1 ;  /* 0xff8000005900a808 */ /* 0x000fe20004800000 */
[----:B------:R-:W-:Y:S01]  /*4560*/  FMUL.FTZ R19, R19, c[0x0][0x2ec] ;  /* 0x0000bb0013137a20 */ /* 0x000fe20000410000 */
[C---:B----4-:R-:W-:Y:S02]  /*4570*/  @!P2 IADD3 R7, R3.reuse, 0x1, RZ ;  /* 0x000000010307a810 */ /* 0x050fe40007ffe0ff */
[-C--:B------:R-:W-:Y:S02]  /*4580*/  @!P2 ISETP.GE.AND P1, PT, R3, R4.reuse, PT ;  /* 0x000000040300a20c */ /* 0x080fe40003f26270 */
[----:B------:R-:W-:Y:S01]  /*4590*/  @!P2 ISETP.GE.AND P0, PT, R7, R5, PT ;  /* 0x000000050700a20c */ /* 0x000fe20003f06270 */
[----:B------:R4:W3:Y:S01]  /*45a0*/  MUFU.TANH R82, R8 ;  /* 0x0000000800527308 */ /* 0x0008e20000002400 */
[--C-:B--2---:R-:W-:Y:S01]  /*45b0*/  FFMA.FTZ R6, R0, c[0x0][0x23c], -R2.reuse ;  /* 0x00008f0000067a23 */ /* 0x104fe20000010802 */
[----:B------:R-:W-:Y:S02]  /*45c0*/  MOV R0, R83 ;  /* 0x0000005300007202 */ /* 0x000fe40000000f00 */
[----:B------:R-:W-:Y:S02]  /*45d0*/  @!P2 FSEL R0, R83, -INF , !P0 ;  /* 0xff8000005300a808 */ /* 0x000fe40004000000 */
[----:B------:R-:W-:Y:S04]  /*45e0*/  FSETP.NEU.FTZ.AND P0, PT, R202, -INF , PT ;  /* 0xff800000ca00780b */ /* 0x000fe80003f1d000 */
[----:B------:R3:W-:Y:S01]  /*45f0*/  MUFU.EX2 R94, R6 ;  /* 0x00000006005e7308 */ /* 0x0007e20000000800 */
[----:B-1----:R-:W-:Y:S09]  /*4600*/  FFMA.FTZ R9, R0, c[0x0][0x23c], -R2 ;  /* 0x00008f0000097a23 */ /* 0x002ff20000010802 */
[----:B------:R1:W-:Y:S01]  /*4610*/  MUFU.EX2 R148, R9 ;  /* 0x0000000900947308 */ /* 0x0003e20000000800 */
[----:B----4-:R-:W-:Y:S05]  /*4620*/  FMUL.FTZ R8, R202, 1.4426950216293334961 ;  /* 0x3fb8aa3bca087820 */ /* 0x010fea0000410000 */
[----:B------:R-:W-:Y:S04]  /*4630*/  FSEL R0, R8, RZ, P0 ;  /* 0x000000ff08007208 */ /* 0x000fe80000000000 */
[----:B------:R-:W2:Y:S01]  /*4640*/  MUFU.TANH R91, R10 ;  /* 0x0000000a005b7308 */ /* 0x000ea20000002400 */
[----:B------:R-:W-:Y:S02]  /*4650*/  @!P2 ISETP.GE.AND P0, PT, R7, R4, PT ;  /* 0x000000040700a20c */ /* 0x000fe40003f06270 */
[----:B------:R-:W-:Y:S02]  /*4660*/  @!P2 IADD3 R8, R3, 0x8, RZ ;  /* 0x000000080308a810 */ /* 0x000fe40007ffe0ff */
[----:B---3--:R-:W-:Y:S02]  /*4670*/  MOV R6, R93 ;  /* 0x0000005d00067202 */ /* 0x008fe40000000f00 */
[----:B------:R-:W-:Y:S03]  /*4680*/  @!P2 FSEL R6, R93, -INF , !P1 ;  /* 0xff8000005d06a808 */ /* 0x000fe60004800000 */
[----:B------:R-:W3:Y:S02]  /*4690*/  MUFU.TANH R90, R11 ;  /* 0x0000000b005a7308 */ /* 0x000ee40000002400 */
[--C-:B------:R-:W-:Y:S01]  /*46a0*/  FFMA.FTZ R7, R6, c[0x0][0x23c], -R0.reuse ;  /* 0x00008f0006077a23 */ /* 0x100fe20000010800 */
[----:B------:R-:W-:Y:S02]  /*46b0*/  MOV R6, R92 ;  /* 0x0000005c00067202 */ /* 0x000fe40000000f00 */
[----:B------:R-:W-:Y:S02]  /*46c0*/  @!P2 FSEL R6, R92, -INF , !P0 ;  /* 0xff8000005c06a808 */ /* 0x000fe40004000000 */
[-C--:B------:R-:W-:Y:S03]  /*46d0*/  @!P2 ISETP.GE.AND P0, PT, R8, R5.reuse, PT ;  /* 0x000000050800a20c */ /* 0x080fe60003f06270 */
[----:B-1----:R-:W-:Y:S01]  /*46e0*/  FFMA.FTZ R9, R6, c[0x0][0x23c], -R0 ;  /* 0x00008f0006097a23 */ /* 0x002fe20000010800 */
[----:B------:R1:W-:Y:S01]  /*46f0*/  MUFU.EX2 R157, R7 ;  /* 0x00000007009d7308 */ /* 0x0003e20000000800 */
[----:B------:R-:W-:Y:S02]  /*4700*/  MOV R6, R82 ;  /* 0x0000005200067202 */ /* 0x000fe40000000f00 */
[----:B------:R-:W-:Y:S07]  /*4710*/  @!P2 FSEL R6, R82, -INF , !P0 ;  /* 0xff8000005206a808 */ /* 0x000fee0004000000 */
[----:B------:R4:W-:Y:S10]  /*4720*/  MUFU.EX2 R155, R9 ;  /* 0x00000009009b7308 */ /* 0x0009f40000000800 */
[----:B------:R-:W3:Y:S01]  /*4730*/  MUFU.TANH R88, R12 ;  /* 0x0000000c00587308 */ /* 0x000ee20000002400 */
[----:B-1----:R-:W-:Y:S04]  /*4740*/  @!P2 IADD3 R7, R3, 0x9, RZ ;  /* 0x000000090307a810 */ /* 0x002fe80007ffe0ff */
[----:B------:R-:W-:Y:S05]  /*4750*/  @!P2 ISETP.GE.AND P0, PT, R7, R5, PT ;  /* 0x000000050700a20c */ /* 0x000fea0003f06270 */
[----:B------:R-:W1:Y:S01]  /*4760*/  MUFU.TANH R80, R13 ;  /* 0x0000000d00507308 */ /* 0x000e620000002400 */
[--C-:B----4-:R-:W-:Y:S01]  /*4770*/  FFMA.FTZ R9, R6, c[0x0][0x23c], -R2.reuse ;  /* 0x00008f0006097a23 */ /* 0x110fe20000010802 */
[----:B------:R-:W-:Y:S02]  /*4780*/  MOV R6, R81 ;  /* 0x0000005100067202 */ /* 0x000fe40000000f00 */
[----:B------:R-:W-:Y:S02]  /*4790*/  @!P2 FSEL R6, R81, -INF , !P0 ;  /* 0xff8000005106a808 */ /* 0x000fe40004000000 */
[-C--:B------:R-:W-:Y:S04]  /*47a0*/  @!P2 ISETP.GE.AND P0, PT, R8, R4.reuse, PT ;  /* 0x000000040800a20c */ /* 0x080fe80003f06270 */
[----:B------:R4:W-:Y:S01]  /*47b0*/  MUFU.EX2 R99, R9 ;  /* 0x0000000900637308 */ /* 0x0009e20000000800 */
[----:B------:R-:W-:Y:S01]  /*47c0*/  FFMA.FTZ R8, R6, c[0x0][0x23c], -R2 ;  /* 0x00008f0006087a23 */ /* 0x000fe20000010802 */
[----:B--2---:R-:W-:Y:S02]  /*47d0*/  MOV R6, R91 ;  /* 0x0000005b00067202 */ /* 0x004fe40000000f00 */
[----:B------:R-:W-:Y:S02]  /*47e0*/  @!P2 FSEL R6, R91, -INF , !P0 ;  /* 0xff8000005b06a808 */ /* 0x000fe40004000000 */
[----:B------:R-:W-:Y:S04]  /*47f0*/  @!P2 ISETP.GE.AND P0, PT, R7, R4, PT ;  /* 0x000000040700a20c */ /* 0x000fe80003f06270 */
[----:B------:R2:W-:Y:S01]  /*4800*/  MUFU.EX2 R97, R8 ;  /* 0x0000000800617308 */ /* 0x0005e20000000800 */
[--C-:B------:R-:W-:Y:S01]  /*4810*/  FFMA.FTZ R7, R6, c[0x0][0x23c], -R0.reuse ;  /* 0x00008f0006077a23 */ /* 0x100fe20000010800 */
[----:B---3--:R-:W-:Y:S02]  /*4820*/  MOV R6, R90 ;  /* 0x0000005a00067202 */ /* 0x008fe40000000f00 */
[----:B------:R-:W-:Y:S06]  /*4830*/  @!P2 FSEL R6, R90, -INF , !P0 ;  /* 0xff8000005a06a808 */ /* 0x000fec0004000000 */
[----:B------:R3:W-:Y:S01]  /*4840*/  MUFU.EX2 R154, R7 ;  /* 0x00000007009a7308 */ /* 0x0007e20000000800 */
[----:B----4-:R-:W-:Y:S01]  /*4850*/  FFMA.FTZ R9, R6, c[0x0][0x23c], -R0 ;  /* 0x00008f0006097a23 */ /* 0x010fe20000010800 */
[----:B------:R-:W-:Y:S08]  /*4860*/  MOV R6, R88 ;  /* 0x0000005800067202 */ /* 0x000ff00000000f00 */
[----:B------:R4:W-:Y:S01]  /*4870*/  MUFU.EX2 R152, R9 ;  /* 0x0000000900987308 */ /* 0x0009e20000000800 */
[C---:B--2---:R-:W-:Y:S04]  /*4880*/  @!P2 IADD3 R8, R3.reuse, 0x10, RZ ;  /* 0x000000100308a810 */ /* 0x044fe80007ffe0ff */
[-C--:B------:R-:W-:Y:S05]  /*4890*/  @!P2 ISETP.GE.AND P0, PT, R8, R5.reuse, PT ;  /* 0x000000050800a20c */ /* 0x080fea0003f06270 */
[----:B------:R-:W2:Y:S01]  /*48a0*/  MUFU.TANH R87, R14 ;  /* 0x0000000e00577308 */ /* 0x000ea20000002400 */
[----:B------:R-:W-:Y:S02]  /*48b0*/  @!P2 FSEL R6, R88, -INF , !P0 ;  /* 0xff8000005806a808 */ /* 0x000fe40004000000 */
[----:B---3--:R-:W-:Y:S04]  /*48c0*/  @!P2 IADD3 R7, R3, 0x11, RZ ;  /* 0x000000110307a810 */ /* 0x008fe80007ffe0ff */
[----:B------:R-:W-:Y:S03]  /*48d0*/  @!P2 ISETP.GE.AND P0, PT, R7, R5, PT ;  /* 0x000000050700a20c */ /* 0x000fe60003f06270 */
[----:B------:R-:W3:Y:S01]  /*48e0*/  MUFU.TANH R86, R15 ;  /* 0x0000000f00567308 */ /* 0x000ee20000002400 */
[--C-:B----4-:R-:W-:Y:S01]  /*48f0*/  FFMA.FTZ R9, R6, c[0x0][0x23c], -R2.reuse ;  /* 0x00008f0006097a23 */ /* 0x110fe20000010802 */
[----:B-1----:R-:W-:Y:S02]  /*4900*/  MOV R6, R80 ;  /* 0x0000005000067202 */ /* 0x002fe40000000f00 */
[----:B------:R-:W-:Y:S02]  /*4910*/  @!P2 FSEL R6, R80, -INF , !P0 ;  /* 0xff8000005006a808 */ /* 0x000fe40004000000 */
[-C--:B------:R-:W-:Y:S04]  /*4920*/  @!P2 ISETP.GE.AND P0, PT, R8, R4.reuse, PT ;  /* 0x000000040800a20c */ /* 0x080fe80003f06270 */
[----:B------:R-:W1:Y:S01]  /*4930*/  MUFU.TANH R79, R16 ;  /* 0x00000010004f7308 */ /* 0x000e620000002400 */
        /* <DEDUP_REMOVED lines=8> */
[----:B------:R3:W-:Y:S10]  /*49c0*/  MUFU.EX2 R156, R7 ;  /* 0x00000007009c7308 */ /* 0x0007f40000000800 */
[----:B------:R4:W-:Y:S01]  /*49d0*/  MUFU.EX2 R149, R9 ;  /* 0x0000000900957308 */ /* 0x0009e20000000800 */
[C---:B--2---:R-:W-:Y:S04]  /*49e0*/  @!P2 IADD3 R8, R3.reuse, 0x18, RZ ;  /* 0x000000180308a810 */ /* 0x044fe80007ffe0ff */
[----:B------:R-:W-:Y:S05]  /*49f0*/  @!P2 ISETP.GE.AND P0, PT, R8, R5, PT ;  /* 0x000000050800a20c */ /* 0x000fea0003f06270 */
[----:B------:R-:W2:Y:S01]  /*4a00*/  MUFU.TANH R78, R17 ;  /* 0x00000011004e7308 */ /* 0x000ea20000002400 */
[----:B---3--:R-:W-:Y:S09]  /*4a10*/  @!P2 IADD3 R7, R3, 0x19, RZ ;  /* 0x000000190307a810 */ /* 0x008ff20007ffe0ff */
[----:B------:R-:W3:Y:S01]  /*4a20*/  MUFU.TANH R85, R18 ;  /* 0x0000001200557308 */ /* 0x000ee20000002400 */
[----:B----4-:R-:W-:Y:S01]  /*4a30*/  FFMA.FTZ R9, R6, c[0x0][0x23c], -R0 ;  /* 0x00008f0006097a23 */ /* 0x010fe20000010800 */
[----:B-1----:R-:W-:Y:S02]  /*4a40*/  MOV R6, R79 ;  /* 0x0000004f00067202 */ /* 0x002fe40000000f00 */
[----:B------:R-:W-:Y:S02]  /*4a50*/  @!P2 FSEL R6, R79, -INF , !P0 ;  /* 0xff8000004f06a808 */ /* 0x000fe40004000000 */
[----:B------:R-:W-:Y:S04]  /*4a60*/  @!P2 ISETP.GE.AND P0, PT, R7, R5, PT ;  /* 0x000000050700a20c */ /* 0x000fe80003f06270 */
[----:B------:R-:W1:Y:S01]  /*4a70*/  MUFU.TANH R84, R19 ;  /* 0x0000001300547308 */ /* 0x000e620000002400 */
[--C-:B------:R-:W-:Y:S01]  /*4a80*/  FFMA.FTZ R5, R6, c[0x0][0x23c], -R2.reuse ;  /* 0x00008f0006057a23 */ /* 0x100fe20000010802 */
[----:B--2---:R-:W-:Y:S02]  /*4a90*/  MOV R3, R78 ;  /* 0x0000004e00037202 */ /* 0x004fe40000000f00 */
[----:B------:R-:W-:Y:S02]  /*4aa0*/  @!P2 FSEL R3, R78, -INF , !P0 ;  /* 0xff8000004e03a808 */ /* 0x000fe40004000000 */
[-C--:B------:R-:W-:Y:S04]  /*4ab0*/  @!P2 ISETP.GE.AND P0, PT, R8, R4.reuse, PT ;  /* 0x000000040800a20c */ /* 0x080fe80003f06270 */
[----:B------:R2:W-:Y:S01]  /*4ac0*/  MUFU.EX2 R96, R5 ;  /* 0x0000000500607308 */ /* 0x0005e20000000800 */
[----:B------:R-:W-:Y:S01]  /*4ad0*/  FFMA.FTZ R2, R3, c[0x0][0x23c], -R2 ;  /* 0x00008f0003027a23 */ /* 0x000fe20000010802 */
[----:B---3--:R-:W-:Y:S02]  /*4ae0*/  MOV R3, R85 ;  /* 0x0000005500037202 */ /* 0x008fe40000000f00 */
[----:B------:R-:W-:Y:S02]  /*4af0*/  @!P2 FSEL R3, R85, -INF , !P0 ;  /* 0xff8000005503a808 */ /* 0x000fe40004000000 */
[----:B------:R-:W-:Y:S04]  /*4b00*/  @!P2 ISETP.GE.AND P0, PT, R7, R4, PT ;  /* 0x000000040700a20c */ /* 0x000fe80003f06270 */
[----:B------:R1:W3:Y:S01]  /*4b10*/  MUFU.EX2 R95, R2 ;  /* 0x00000002005f7308 */ /* 0x0002e20000000800 */
[--C-:B------:R-:W-:Y:S01]  /*4b20*/  FFMA.FTZ R3, R3, c[0x0][0x23c], -R0.reuse ;  /* 0x00008f0003037a23 */ /* 0x100fe20000010800 */
[----:B------:R-:W-:Y:S08]  /*4b30*/  F2FP.PACK_AB R4, R98, R149 ;  /* 0x000000956204723e */ /* 0x000ff000000000ff */
[----:B------:R4:W-:Y:S01]  /*4b40*/  MUFU.EX2 R151, R3 ;  /* 0x0000000300977308 */ /* 0x0009e20000000800 */
[----:B--2---:R-:W-:Y:S09]  /*4b50*/  F2FP.PACK_AB R5, R152, R154 ;  /* 0x0000009a9805723e */ /* 0x004ff200000000ff */
[----:B------:R-:W2:Y:S01]  /*4b60*/  MUFU.EX2 R153, R9 ;  /* 0x0000000900997308 */ /* 0x000ea20000000800 */
[----:B-1----:R-:W-:Y:S02]  /*4b70*/  MOV R2, R84 ;  /* 0x0000005400027202 */ /* 0x002fe40000000f00 */
[----:B------:R-:W-:Y:S02]  /*4b80*/  @!P2 FSEL R2, R84, -INF , !P0 ;  /* 0xff8000005402a808 */ /* 0x000fe40004000000 */
[----:B------:R-:W-:Y:S03]  /*4b90*/  IADD3 R76, P0, R230, R213, RZ ;  /* 0x000000d5e64c7210 */ /* 0x000fe60007f1e0ff */
[----:B------:R-:W-:Y:S01]  /*4ba0*/  FFMA.FTZ R0, R2, c[0x0][0x23c], -R0 ;  /* 0x00008f0002007a23 */ /* 0x000fe20000010800 */
[----:B------:R-:W-:Y:S02]  /*4bb0*/  F2FP.PACK_AB R2, R155, R157 ;  /* 0x0000009d9b02723e */ /* 0x000fe400000000ff */
[----:B----4-:R-:W-:Y:S01]  /*4bc0*/  F2FP.PACK_AB R3, R148, R94 ;  /* 0x0000005e9403723e */ /* 0x010fe200000000ff */
[----:B------:R1:W4:Y:S01]  /*4bd0*/  MUFU.EX2 R150, R0 ;  /* 0x0000000000967308 */ /* 0x0003220000000800 */
[----:B------:R-:W-:Y:S01]  /*4be0*/  IADD3.X R77, R229, R212, RZ, P0, !PT ;  /* 0x000000d4e54d7210 */ /* 0x000fe200007fe4ff */
[----:B------:R3:W-:Y:S01]  /*4bf0*/  STS [R203+0x20400], R2 ;  /* 0x02040002cb007388 */ /* 0x0007e20000000800 */
[C---:B------:R-:W-:Y:S03]  /*4c00*/  LEA R188, P0, R158.reuse, R188, 0x2 ;  /* 0x000000bc9ebc7211 */ /* 0x040fe600078010ff */
[----:B------:R2:W-:Y:S01]  /*4c10*/  STS [R203+0x20000], R3 ;  /* 0x02000003cb007388 */ /* 0x0005e20000000800 */
[----:B------:R-:W-:Y:S03]  /*4c20*/  LEA.HI.X.SX32 R189, R158, R189, 0x2, P0 ;  /* 0x000000bd9ebd7211 */ /* 0x000fe600000f16ff */
[----:B------:R-:W-:Y:S01]  /*4c30*/  STS [R206+0x20400], R5 ;  /* 0x02040005ce007388 */ /* 0x000fe20000000800 */
[----:B-1----:R-:W-:Y:S02]  /*4c40*/  F2FP.PACK_AB R0, R97, R99 ;  /* 0x000000636100723e */ /* 0x002fe400000000ff */
[----:B---3--:R-:W-:Y:S03]  /*4c50*/  F2FP.PACK_AB R2, R95, R96 ;  /* 0x000000605f02723e */ /* 0x008fe600000000ff */
[----:B------:R4:W-:Y:S01]  /*4c60*/  STS [R206+0x20000], R0 ;  /* 0x02000000ce007388 */ /* 0x0009e20000000800 */
[----:B--2---:R-:W-:Y:S03]  /*4c70*/  F2FP.PACK_AB R3, R153, R156 ;  /* 0x0000009c9903723e */ /* 0x004fe600000000ff */
[----:B------:R-:W-:Y:S04]  /*4c80*/  STS [R204+0x20000], R4 ;  /* 0x02000004cc007388 */ /* 0x000fe80000000800 */
[----:B------:R1:W-:Y:S04]  /*4c90*/  STS [R204+0x20400], R3 ;  /* 0x02040003cc007388 */ /* 0x0003e80000000800 */
[----:B------:R2:W-:Y:S01]  /*4ca0*/  STS [R205+0x20000], R2 ;  /* 0x02000002cd007388 */ /* 0x0005e20000000800 */
[----:B----4-:R-:W-:Y:S05]  /*4cb0*/  F2FP.PACK_AB R0, R150, R151 ;  /* 0x000000979600723e */ /* 0x010fea00000000ff */
[----:B------:R3:W-:Y:S01]  /*4cc0*/  STS [R205+0x20400], R0 ;  /* 0x02040000cd007388 */ /* 0x0007e20000000800 */
[----:B-1----:R-:W-:Y:S03]  /*4cd0*/  FFMA.FTZ R3, -R83, R83, 1 ;  /* 0x3f80000053037423 */ /* 0x002fe60000010153 */
[----:B------:R-:W-:Y:S01]  /*4ce0*/  LDSM.16.M88.4 R16, [R176+0xc000] ;  /* 0x00c00000b010783b */ /* 0x000fe20000000200 */
[----:B------:R-:W-:Y:S07]  /*4cf0*/  FMUL.FTZ R3, R3, c[0x0][0x2ec] ;  /* 0x0000bb0003037a20 */ /* 0x000fee0000410000 */
[----:B------:R-:W1:Y:S08]  /*4d00*/  LDSM.16.M88.4 R8, [R169+0x18000] ;  /* 0x01800000a908783b */ /* 0x000e700000000200 */
[----:B------:R-:W4:Y:S08]  /*4d10*/  LDSM.16.M88.4 R68, [R169+0x18800] ;  /* 0x01880000a944783b */ /* 0x000f300000000200 */
[----:B--2---:R-:W2:Y:S04]  /*4d20*/  LDG.E R2, [R76.64] ;  /* 0x000000064c027981 */ /* 0x004ea8000c1e1900 */
[----:B------:R-:W-:Y:S08]  /*4d30*/  LDSM.16.M88.4 R72, [R177+0xc000] ;  /* 0x00c00000b148783b */ /* 0x000ff00000000200 */
[----:B---3--:R3:W2:Y:S01]  /*4d40*/  LDG.E R0, [R76.64+0x20] ;  /* 0x000020064c007981 */ /* 0x0086a2000c1e1900 */
[C---:B-1----:R-:W-:Y:S08]  /*4d50*/  HMMA.16816.F32 R4, R16.reuse, R8, RZ ;  /* 0x000000081004723c */ /* 0x042ff000000018ff */
[C---:B------:R-:W-:Y:S08]  /*4d60*/  HMMA.16816.F32 R8, R16.reuse, R10, RZ ;  /* 0x0000000a1008723c */ /* 0x040ff000000018ff */
[C---:B----4-:R-:W-:Y:S08]  /*4d70*/  HMMA.16816.F32 R12, R16.reuse, R68, RZ ;  /* 0x00000044100c723c */ /* 0x050ff000000018ff */
[----:B------:R-:W-:Y:S01]  /*4d80*/  HMMA.16816.F32 R16, R16, R70, RZ ;  /* 0x000000461010723c */ /* 0x000fe200000018ff */
[----:B------:R-:W1:Y:S07]  /*4d90*/  LDSM.16.M88.4 R68, [R170+0x18000] ;  /* 0x01800000aa44783b */ /* 0x000e6e0000000200 */
[C---:B-1----:R-:W-:Y:S08]  /*4da0*/  HMMA.16816.F32 R4, R72.reuse, R68, R4 ;  /* 0x000000444804723c */ /* 0x042ff00000001804 */
[C---:B------:R-:W-:Y:S01]  /*4db0*/  HMMA.16816.F32 R8, R72.reuse, R70, R8 ;  /* 0x000000464808723c */ /* 0x040fe20000001808 */
[----:B------:R-:W1:Y:S07]  /*4dc0*/  LDSM.16.M88.4 R68, [R170+0x18800] ;  /* 0x01880000aa44783b */ /* 0x000e6e0000000200 */
[C---:B-1----:R-:W-:Y:S08]  /*4dd0*/  HMMA.16816.F32 R12, R72.reuse, R68, R12 ;  /* 0x00000044480c723c */ /* 0x042ff0000000180c */
[----:B------:R-:W-:Y:S01]  /*4de0*/  HMMA.16816.F32 R16, R72, R70, R16 ;  /* 0x000000464810723c */ /* 0x000fe20000001810 */
[----:B------:R-:W-:Y:S08]  /*4df0*/  LDSM.16.M88.4 R68, [R179+0xc000] ;  /* 0x00c00000b344783b */ /* 0x000ff00000000200 */
[----:B------:R-:W1:Y:S02]  /*4e00*/  LDSM.16.M88.4 R72, [R172+0x18000] ;  /* 0x01800000ac48783b */ /* 0x000e640000000200 */
        /* <DEDUP_REMOVED lines=65> */
[----:B------:R-:W1:Y:S11]  /*5220*/  LDSM.16.M88.4 R72, [R171+0x1c800] ;  /* 0x01c80000ab48783b */ /* 0x000e760000000200 */
[----:B------:R-:W-:Y:S04]  /*5230*/  @!UPT UIADD3 URZ, URZ, URZ, URZ ;  /* 0x0000003f3f3ff290 */ /* 0x000fe8000fffe03f */
[C---:B--2---:R-:W-:Y:S02]  /*5240*/  FADD.FTZ R4, -R2.reuse, R4 ;  /* 0x0000000402047221 */ /* 0x044fe40000010100 */
[----:B------:R-:W-:Y:S02]  /*5250*/  FADD.FTZ R5, -R2, R5 ;  /* 0x0000000502057221 */ /* 0x000fe40000010100 */
[----:B---3--:R-:W-:Y:S02]  /*5260*/  FMUL.FTZ R76, R94, R4 ;  /* 0x000000045e4c7220 */ /* 0x008fe40000410000 */
[----:B------:R-:W-:Y:S04]  /*5270*/  FFMA.FTZ R4, -R89, R89, 1 ;  /* 0x3f80000059047423 */ /* 0x000fe80000010159 */
[----:B------:R-:W-:Y:S01]  /*5280*/  FMUL.FTZ R4, R4, c[0x0][0x2ec] ;  /* 0x0000bb0004047a20 */ /* 0x000fe20000410000 */
[C---:B-1----:R-:W-:Y:S07]  /*5290*/  HMMA.16816.F32 R12, R68.reuse, R72, R12 ;  /* 0x00000048440c723c */ /* 0x042fee000000180c */
[----:B------:R-:W-:Y:S01]  /*52a0*/  FFMA.FTZ R73, -R88, R88, 1 ;  /* 0x3f80000058497423 */ /* 0x000fe20000010158 */
[----:B------:R-:W-:Y:S04]  /*52b0*/  HMMA.16816.F32 R16, R68, R74, R16 ;  /* 0x0000004a4410723c */ /* 0x000fe80000001810 */
[----:B------:R-:W-:Y:S02]  /*52c0*/  FFMA.FTZ R72, -R80, R80, 1 ;  /* 0x3f80000050487423 */ /* 0x000fe40000010150 */
[----:B------:R-:W-:Y:S02]  /*52d0*/  FMUL.FTZ R73, R73, c[0x0][0x2ec] ;  /* 0x0000bb0049497a20 */ /* 0x000fe40000410000 */
[----:B------:R-:W-:Y:S04]  /*52e0*/  FMUL.FTZ R74, R148, R5 ;  /* 0x00000005944a7220 */ /* 0x000fe80000410000 */
[----:B------:R-:W-:Y:S02]  /*52f0*/  FADD.FTZ R5, -R2, R8 ;  /* 0x0000000802057221 */ /* 0x000fe40000010100 */
[----:B------:R-:W-:Y:S02]  /*5300*/  FMUL.FTZ R74, R74, R3 ;  /* 0x000000034a4a7220 */ /* 0x000fe40000410000 */
[----:B------:R-:W-:Y:S02]  /*5310*/  FFMA.FTZ R69, -R82, R82, 1 ;  /* 0x3f80000052457423 */ /* 0x000fe40000010152 */
[C---:B------:R-:W-:Y:S02]  /*5320*/  FADD.FTZ R12, -R2.reuse, R12 ;  /* 0x0000000c020c7221 */ /* 0x040fe40000010100 */
[C---:B------:R-:W-:Y:S02]  /*5330*/  FADD.FTZ R3, -R2.reuse, R13 ;  /* 0x0000000d02037221 */ /* 0x040fe40000010100 */
[----:B------:R-:W-:Y:S02]  /*5340*/  FADD.FTZ R8, -R2, R9 ;  /* 0x0000000902087221 */ /* 0x000fe40000010100 */
[----:B------:R-:W-:Y:S02]  /*5350*/  FMUL.FTZ R5, R99, R5 ;  /* 0x0000000563057220 */ /* 0x000fe40000410000 */
[----:B------:R-:W-:Y:S02]  /*5360*/  FMUL.FTZ R75, R76, R4 ;  /* 0x000000044c4b7220 */ /* 0x000fe40000410000 */
[C---:B------:R-:W-:Y:S02]  /*5370*/  FADD.FTZ R4, -R2.reuse, R16 ;  /* 0x0000001002047221 */ /* 0x040fe40000010100 */
[----:B------:R-:W-:Y:S02]  /*5380*/  FADD.FTZ R17, -R2, R17 ;  /* 0x0000001102117221 */ /* 0x000fe40000010100 */
[----:B------:R-:W-:Y:S02]  /*5390*/  FMUL.FTZ R69, R69, c[0x0][0x2ec] ;  /* 0x0000bb0045457a20 */ /* 0x000fe40000410000 */
[----:B------:R-:W-:Y:S02]  /*53a0*/  FMUL.FTZ R2, R149, R12 ;  /* 0x0000000c95027220 */ /* 0x000fe40000410000 */
[----:B------:R-:W-:Y:S02]  /*53b0*/  FMUL.FTZ R3, R98, R3 ;  /* 0x0000000362037220 */ /* 0x000fe40000410000 */
[----:B------:R-:W-:Y:S02]  /*53c0*/  FMUL.FTZ R72, R72, c[0x0][0x2ec] ;  /* 0x0000bb0048487a20 */ /* 0x000fe40000410000 */
[----:B------:R-:W-:Y:S02]  /*53d0*/  FMUL.FTZ R69, R5, R69 ;  /* 0x0000004505457220 */ /* 0x000fe40000410000 */
[----:B------:R-:W-:Y:S02]  /*53e0*/  FMUL.FTZ R5, R95, R17 ;  /* 0x000000115f057220 */ /* 0x000fe40000410000 */
[----:B------:R-:W-:Y:S02]  /*53f0*/  FFMA.FTZ R71, -R79, R79, 1 ;  /* 0x3f8000004f477423 */ /* 0x000fe4000001014f */
[----:B------:R-:W-:Y:S02]  /*5400*/  FFMA.FTZ R70, -R78, R78, 1 ;  /* 0x3f8000004e467423 */ /* 0x000fe4000001014e */
[----:B------:R-:W-:Y:S02]  /*5410*/  FMUL.FTZ R73, R2, R73 ;  /* 0x0000004902497220 */ /* 0x000fe40000410000 */
[----:B------:R-:W-:Y:S02]  /*5420*/  FMUL.FTZ R72, R3, R72 ;  /* 0x0000004803487220 */ /* 0x000fe40000410000 */
[C---:B------:R-:W-:Y:S02]  /*5430*/  FADD.FTZ R2, -R0.reuse, R6 ;  /* 0x0000000600027221 */ /* 0x040fe40000010100 */
[----:B------:R-:W-:Y:S02]  /*5440*/  FADD.FTZ R3, -R0, R7 ;  /* 0x0000000700037221 */ /* 0x000fe40000010100 */
[----:B------:R-:W-:Y:S02]  /*5450*/  FFMA.FTZ R17, -R93, R93, 1 ;  /* 0x3f8000005d117423 */ /* 0x000fe4000001015d */
[----:B------:R-:W-:Y:S02]  /*5460*/  FFMA.FTZ R16, -R92, R92, 1 ;  /* 0x3f8000005c107423 */ /* 0x000fe4000001015c */
[----:B------:R-:W-:Y:S02]  /*5470*/  FMUL.FTZ R4, R96, R4 ;  /* 0x0000000460047220 */ /* 0x000fe40000410000 */
[----:B------:R-:W-:Y:S02]  /*5480*/  FMUL.FTZ R71, R71, c[0x0][0x2ec] ;  /* 0x0000bb0047477a20 */ /* 0x000fe40000410000 */
[----:B------:R-:W-:Y:S02]  /*5490*/  FMUL.FTZ R70, R70, c[0x0][0x2ec] ;  /* 0x0000bb0046467a20 */ /* 0x000fe40000410000 */
[----:B------:R-:W-:Y:S02]  /*54a0*/  FMUL.FTZ R2, R157, R2 ;  /* 0x000000029d027220 */ /* 0x000fe40000410000 */
[----:B------:R-:W-:Y:S02]  /*54b0*/  FMUL.FTZ R3, R155, R3 ;  /* 0x000000039b037220 */ /* 0x000fe40000410000 */
[----:B------:R-:W-:Y:S02]  /*54c0*/  FMUL.FTZ R17, R17, c[0x0][0x2ec] ;  /* 0x0000bb0011117a20 */ /* 0x000fe40000410000 */
[----:B------:R-:W-:Y:S02]  /*54d0*/  FMUL.FTZ R16, R16, c[0x0][0x2ec] ;  /* 0x0000bb0010107a20 */ /* 0x000fe40000410000 */
[----:B------:R-:W-:Y:S02]  /*54e0*/  FADD.FTZ R18, -R0, R18 ;  /* 0x0000001200127221 */ /* 0x000fe40000010100 */
[----:B------:R-:W-:Y:S02]  /*54f0*/  FFMA.FTZ R68, -R81, R81, 1 ;  /* 0x3f80000051447423 */ /* 0x000fe40000010151 */
[----:B------:R-:W-:Y:S02]  /*5500*/  FMUL.FTZ R71, R4, R71 ;  /* 0x0000004704477220 */ /* 0x000fe40000410000 */
[----:B------:R-:W-:Y:S02]  /*5510*/  FMUL.FTZ R70, R5, R70 ;  /* 0x0000004605467220 */ /* 0x000fe40000410000 */
[C---:B------:R-:W-:Y:S02]  /*5520*/  FADD.FTZ R4, -R0.reuse, R10 ;  /* 0x0000000a00047221 */ /* 0x040fe40000010100 */
[----:B------:R-:W-:Y:S02]  /*5530*/  FADD.FTZ R5, -R0, R11 ;  /* 0x0000000b00057221 */ /* 0x000fe40000010100 */
[----:B------:R-:W-:Y:S02]  /*5540*/  FMUL.FTZ R17, R2, R17 ;  /* 0x0000001102117220 */ /* 0x000fe40000410000 */
[----:B------:R-:W-:Y:S02]  /*5550*/  FMUL.FTZ R16, R3, R16 ;  /* 0x0000001003107220 */ /* 0x000fe40000410000 */
[C---:B------:R-:W-:Y:S02]  /*5560*/  FADD.FTZ R3, -R0.reuse, R14 ;  /* 0x0000000e00037221 */ /* 0x040fe40000010100 */
[----:B------:R-:W-:Y:S02]  /*5570*/  FADD.FTZ R6, -R0, R15 ;  /* 0x0000000f00067221 */ /* 0x000fe40000010100 */
[----:B------:R-:W-:Y:S02]  /*5580*/  FFMA.FTZ R13, -R91, R91, 1 ;  /* 0x3f8000005b0d7423 */ /* 0x000fe4000001015b */
[----:B------:R-:W-:Y:S02]  /*5590*/  FFMA.FTZ R12, -R90, R90, 1 ;  /* 0x3f8000005a0c7423 */ /* 0x000fe4000001015a */
[----:B------:R-:W-:Y:S02]  /*55a0*/  FADD.FTZ R2, -R0, R19 ;  /* 0x0000001300027221 */ /* 0x000fe40000010100 */
[----:B------:R-:W-:Y:S02]  /*55b0*/  FMUL.FTZ R0, R151, R18 ;  /* 0x0000001297007220 */ /* 0x000fe40000410000 */
[----:B------:R-:W-:Y:S02]  /*55c0*/  FFMA.FTZ R15, -R87, R87, 1 ;  /* 0x3f800000570f7423 */ /* 0x000fe40000010157 */
[----:B------:R-:W-:Y:S02]  /*55d0*/  FFMA.FTZ R14, -R86, R86, 1 ;  /* 0x3f800000560e7423 */ /* 0x000fe40000010156 */
[----:B------:R-:W-:Y:S02]  /*55e0*/  FFMA.FTZ R19, -R85, R85, 1 ;  /* 0x3f80000055137423 */ /* 0x000fe40000010155 */
[----:B------:R-:W-:Y:S02]  /*55f0*/  FFMA.FTZ R18, -R84, R84, 1 ;  /* 0x3f80000054127423 */ /* 0x000fe40000010154 */
[----:B------:R-:W-:Y:S02]  /*5600*/  FMUL.FTZ R8, R97, R8 ;  /* 0x0000000861087220 */ /* 0x000fe40000410000 */
[----:B------:R-:W-:Y:S02]  /*5610*/  FMUL.FTZ R68, R68, c[0x0][0x2ec] ;  /* 0x0000bb0044447a20 */ /* 0x000fe40000410000 */
[----:B------:R-:W-:Y:S02]  /*5620*/  FMUL.FTZ R4, R154, R4 ;  /* 0x000000049a047220 */ /* 0x000fe40000410000 */
[----:B------:R-:W-:Y:S02]  /*5630*/  FMUL.FTZ R5, R152, R5 ;  /* 0x0000000598057220 */ /* 0x000fe40000410000 */
[----:B------:R-:W-:Y:S02]  /*5640*/  FMUL.FTZ R13, R13, c[0x0][0x2ec] ;  /* 0x0000bb000d0d7a20 */ /* 0x000fe40000410000 */
[----:B------:R-:W-:Y:S02]  /*5650*/  FMUL.FTZ R12, R12, c[0x0][0x2ec] ;  /* 0x0000bb000c0c7a20 */ /* 0x000fe40000410000 */
[----:B------:R-:W-:Y:S02]  /*5660*/  FMUL.FTZ R3, R156, R3 ;  /* 0x000000039c037220 */ /* 0x000fe40000410000 */
[----:B------:R-:W-:Y:S02]  /*5670*/  FMUL.FTZ R6, R153, R6 ;  /* 0x0000000699067220 */ /* 0x000fe40000410000 */
        /* <DEDUP_REMOVED lines=88> */
.L_x_606:
        /* <DEDUP_REMOVED lines=138> */
.L_x_607:
        /* <DEDUP_REMOVED lines=462> */
.L_x_609:
        /* <DEDUP_REMOVED lines=15> */
.L_x_610:
        /* <DEDUP_REMOVED lines=46> */
.L_x_612:
[----:B------:R-:W-:Y:S05]  /*8550*/  BSYNC B0 ;  /* 0x0000000000007941 */ /* 0x000fea0003800000 */
.L_x_611:
        /* <DEDUP_REMOVED lines=20> */
.L_x_614:
[----:B------:R-:W-:Y:S05]  /*86a0*/  BSYNC B0 ;  /* 0x0000000000007941 */ /* 0x000fea0003800000 */
.L_x_613:
        /* <DEDUP_REMOVED lines=25> */
.L_x_616:
[----:B------:R-:W-:Y:S05]  /*8840*/  BSYNC B0 ;  /* 0x0000000000007941 */ /* 0x000fea0003800000 */
.L_x_615:
        /* <DEDUP_REMOVED lines=17> */
.L_x_587:
[----:B------:R-:W-:Y:S05]  /*8960*/  BSYNC B1 ;  /* 0x0000000000017941 */ /* 0x000fea0003800000 */
.L_x_573:
[----:B------:R-:W-:-:S04]  /*8970*/  IADD3 R235, R235, c[0x0][0xc], RZ ;  /* 0x00000300ebeb7a10 */ /* 0x000fc80007ffe0ff */
[----:B------:R-:W-:-:S13]  /*8980*/  ISETP.GE.AND P0, PT, R235, UR4, PT ;  /* 0x00000004eb007c0c */ /* 0x000fda000bf06270 */
[----:B------:R-:W-:Y:S01]  /*8990*/  @P0 CALL.REL.NOINC `(.L_x_617) ;  /* 0x0000001000000944 */ /* 0x000fe20003c00000 */
[----:B------:R-:W-:Y:S05]  /*89a0*/  BRA `(.L_x_618) ;  /* 0xffff7f1000007947 */ /* 0x000fea000383ffff */
.L_x_617:
[----:B------:R-:W-:Y:S05]  /*89b0*/  EXIT ;  /* 0x000000000000794d */ /* 0x000fea0003800000 */
.L_x_619:
        /* <DEDUP_REMOVED lines=12> */
.L_x_815:


//--------------------- .text._ZN5flash44flash_bwd_dq_dk_dv_loop_seqk_parallel_kernelI23Flash_bwd_kernel_traitsILi192ELi64ELi64ELi8ELi4ELi2ELi2ELb0ELb0EN7cutlass6half_tE19Flash_kernel_traitsILi192ELi64ELi64ELi8ES3_EELb1ELb1ELb0ELb0ELb0ELb1ELb0EEEvNS_16Flash_bwd_paramsE --------------------------
	.section	.text._ZN5flash44flash_bwd_dq_dk_dv_loop_seqk_parallel_kernelI23Flash_bwd_kernel_traitsILi192ELi64ELi64ELi8ELi4ELi2ELi2ELb0ELb0EN7cutlass6half_tE19Flash_kernel_traitsILi192ELi64ELi64ELi8ES3_EELb1ELb1ELb0ELb0ELb0ELb1ELb0EEEvNS_16Flash_bwd_paramsE,"ax",@progbits
	.sectioninfo	@"SHI_REGISTERS=255"
	.align	128
        .global         _ZN5flash44flash_bwd_dq_dk_dv_loop_seqk_parallel_kernelI23Flash_bwd_kernel_traitsILi192ELi64ELi64ELi8ELi4ELi2ELi2ELb0ELb0EN7cutlass6half_tE19Flash_kernel_traitsILi192ELi64ELi64ELi8ES3_EELb1ELb1ELb0ELb0ELb0ELb1ELb0EEEvNS_16Flash_bwd_paramsE
        .type           _ZN5flash44flash_bwd_dq_dk_dv_loop_seqk_parallel_kernelI23Flash_bwd_kernel_traitsILi192ELi64ELi64ELi8ELi4ELi2ELi2ELb0ELb0EN7cutlass6half_tE19Flash_kernel_traitsILi192ELi64ELi64ELi8ES3_EELb1ELb1ELb0ELb0ELb0ELb1ELb0EEEvNS_16Flash_bwd_paramsE,@function
        .size           _ZN5flash44flash_bwd_dq_dk_dv_loop_seqk_parallel_kernelI23Flash_bwd_kernel_traitsILi192ELi64ELi64ELi8ELi4ELi2ELi2ELb0ELb0EN7cutlass6half_tE19Flash_kernel_traitsILi192ELi64ELi64ELi8ES3_EELb1ELb1ELb0ELb0ELb0ELb1ELb0EEEvNS_16Flash_bwd_paramsE,(.L_x_816 - _ZN5flash44flash_bwd_dq_dk_dv_loop_seqk_parallel_kernelI23Flash_bwd_kernel_traitsILi192ELi64ELi64ELi8ELi4ELi2ELi2ELb0ELb0EN7cutlass6half_tE19Flash_kernel_traitsILi192ELi64ELi64ELi8ES3_EELb1ELb1ELb0ELb0ELb0ELb1ELb0EEEvNS_16Flash_bwd_paramsE)
        .other          _ZN5flash44flash_bwd_dq_dk_dv_loop_seqk_parallel_kernelI23Flash_bwd_kernel_traitsILi192ELi64ELi64ELi8ELi4ELi2ELi2ELb0ELb0EN7cutlass6half_tE19Flash_kernel_traitsILi192ELi64ELi64ELi8ES3_EELb1ELb1ELb0ELb0ELb0ELb1ELb0EEEvNS_16Flash_bwd_paramsE,@"STO_CUDA_ENTRY STV_DEFAULT"
_ZN5flash44flash_bwd_dq_dk_dv_loop_seqk_parallel_kernelI23Flash_bwd_kernel_traitsILi192ELi64ELi64ELi8ELi4ELi2ELi2ELb0ELb0EN7cutlass6half_tE19Flash_kernel_traitsILi192ELi64ELi64ELi8ES3_EELb1ELb1ELb0ELb0ELb0ELb1ELb0EEEvNS_16Flash_bwd_paramsE:
.text._ZN5flash44flash_bwd_dq_dk_dv_loop_seqk_parallel_kernelI23Flash_bwd_kernel_traitsILi192ELi64ELi64ELi8ELi4ELi2ELi2ELb0ELb0EN7cutlass6half_tE19Flash_kernel_traitsILi192ELi64ELi64ELi8ES3_EELb1ELb1ELb0ELb0ELb0ELb1ELb0EEEvNS_16Flash_bwd_paramsE:
        /* <DEDUP_REMOVED lines=21> */
[----:B------:R-:W-:Y:S02]  /*0150*/  LOP3.LUT R5, R2, 0xfffffff0, RZ, 0xc0, !PT ;  /* 0xfffffff002057812 */ /* 0x000fe400078ec0ff */
[----:B------:R-:W-:-:S02]  /*0160*/  LEA.HI R10, R3, R11, RZ, 0x3 ;  /* 0x0000000b030a7211 */ /* 0x000fc400078f18ff */
[----:B------:R-:W-:Y:S02]  /*0170*/  LEA.HI R2, R2, R4, RZ, 0x1 ;  /* 0x0000000402027211 */ /* 0x000fe400078f08ff */
[--C-:B------:R-:W-:Y:S02]  /*0180*/  SHF.R.S32.HI R6, RZ, 0x2, R0.reuse ;  /* 0x00000002ff067819 */ /* 0x100fe40000011400 */
[----:B------:R-:W-:Y:S02]  /*0190*/  SHF.R.S32.HI R7, RZ, 0x1f, R0 ;  /* 0x0000001fff077819 */ /* 0x000fe40000011400 */
[----:B------:R-:W-:Y:S02]  /*01a0*/  LOP3.LUT R0, R0, 0x7ffffffc, RZ, 0xc0, !PT ;  /* 0x7ffffffc00007812 */ /* 0x000fe400078ec0ff */
[----:B------:R-:W-:Y:S02]  /*01b0*/  LOP3.LUT R9, R8, 0xffffffe0, RZ, 0xc0, !PT ;  /* 0xffffffe008097812 */ /* 0x000fe400078ec0ff */
[-C--:B------:R-:W-:Y:S01]  /*01c0*/  LEA.HI R245, R3, R11.reuse, RZ, 0x7 ;  /* 0x0000000b03f57211 */ /* 0x080fe200078f38ff */
[----:B------:R-:W-:Y:S01]  /*01d0*/  IMAD.IADD R15, R11, 0x1, -R0 ;  /* 0x000000010b0f7824 */ /* 0x000fe200078e0a00 */
[----:B------:R-:W-:Y:S01]  /*01e0*/  LEA.HI R14, R3, R11, RZ, 0x6 ;  /* 0x0000000b030e7211 */ /* 0x000fe200078f30ff */
[C---:B------:R-:W-:Y:S01]  /*01f0*/  IMAD.IADD R17, R11.reuse, 0x1, -R9 ;  /* 0x000000010b117824 */ /* 0x040fe200078e0a09 */
[----:B------:R-:W-:Y:S01]  /*0200*/  LOP3.LUT R3, R10, 0xfffffff8, RZ, 0xc0, !PT ;  /* 0xfffffff80a037812 */ /* 0x000fe200078ec0ff */
[----:B------:R-:W-:Y:S01]  /*0210*/  IMAD.IADD R9, R11, 0x1, -R5 ;  /* 0x000000010b097824 */ /* 0x000fe200078e0a05 */
[----:B------:R-:W-:-:S02]  /*0220*/  SHF.R.S32.HI R233, RZ, 0x3, R10 ;  /* 0x00000003ffe97819 */ /* 0x000fc4000001140a */
[----:B------:R-:W-:Y:S01]  /*0230*/  LOP3.LUT R2, R2, 0xfffffffe, RZ, 0xc0, !PT ;  /* 0xfffffffe02027812 */ /* 0x000fe200078ec0ff */
[----:B------:R-:W-:Y:S01]  /*0240*/  IMAD.IADD R3, R11, 0x1, -R3 ;  /* 0x000000010b037824 */ /* 0x000fe200078e0a03 */
[----:B------:R-:W-:Y:S01]  /*0250*/  SHF.R.S32.HI R20, RZ, 0x5, R8 ;  /* 0x00000005ff147819 */ /* 0x000fe20000011408 */
[----:B------:R-:W-:Y:S01]  /*0260*/  IMAD.SHL.U32 R5, R233, 0x40, RZ ;  /* 0x00000040e9057824 */ /* 0x000fe200078e00ff */
[----:B------:R-:W-:Y:S01]  /*0270*/  LEA.HI R0, R7, R6, RZ, 0x3 ;  /* 0x0000000607007211 */ /* 0x000fe200078f18ff */
[----:B------:R-:W-:Y:S01]  /*0280*/  IMAD.IADD R12, R4, 0x1, -R2 ;  /* 0x00000001040c7824 */ /* 0x000fe200078e0a02 */
[----:B------:R-:W-:Y:S01]  /*0290*/  LEA.HI R4, R8, R20, RZ, 0x1 ;  /* 0x0000001408047211 */ /* 0x000fe200078f08ff */
[----:B------:R-:W-:Y:S01]  /*02a0*/  IMAD.SHL.U32 R18, R3, 0x8, RZ ;  /* 0x0000000803127824 */ /* 0x000fe200078e00ff */
[----:B------:R-:W-:Y:S01]  /*02b0*/  LOP3.LUT R2, R0, 0xfffffff8, RZ, 0xc0, !PT ;  /* 0xfffffff800027812 */ /* 0x000fe200078ec0ff */
[----:B------:R1:W-:Y:S01]  /*02c0*/  STL [R1+0x8], R17 ;  /* 0x0000081101007387 */ /* 0x0003e20000100800 */
[----:B------:R-:W-:-:S02]  /*02d0*/  LOP3.LUT R0, R5, 0x1c0, RZ, 0xc0, !PT ;  /* 0x000001c005007812 */ /* 0x000fc400078ec0ff */
[----:B------:R-:W-:Y:S01]  /*02e0*/  LOP3.LUT R4, R4, 0xfffffffe, RZ, 0xc0, !PT ;  /* 0xfffffffe04047812 */ /* 0x000fe200078ec0ff */
[----:B------:R-:W-:Y:S01]  /*02f0*/  IMAD.IADD R6, R6, 0x1, -R2 ;  /* 0x0000000106067824 */ /* 0x000fe200078e0a02 */
[----:B------:R-:W-:Y:S02]  /*0300*/  LOP3.LUT R5, R0, 0x38, R18, 0xf8, !PT ;  /* 0x0000003800057812 */ /* 0x000fe400078ef812 */
[----:B------:R-:W-:Y:S01]  /*0310*/  SHF.R.U32.HI R2, RZ, 0x3, R0 ;  /* 0x00000003ff027819 */ /* 0x000fe20000011600 */
[C---:B------:R-:W-:Y:S01]  /*0320*/  IMAD.SHL.U32 R0, R3.reuse, 0x40, RZ ;  /* 0x0000004003007824 */ /* 0x040fe200078e00ff */
[C---:B------:R-:W-:Y:S01]  /*0330*/  LOP3.LUT P4, RZ, R3.reuse, 0x2, RZ, 0xc0, !PT ;  /* 0x0000000203ff7812 */ /* 0x040fe2000788c0ff */
[----:B------:R-:W-:Y:S01]  /*0340*/  IMAD.IADD R181, R20, 0x1, -R4 ;  /* 0x0000000114b57824 */ /* 0x000fe200078e0a04 */
[----:B------:R-:W-:Y:S01]  /*0350*/  LOP3.LUT P3, RZ, R3, 0x4, RZ, 0xc0, !PT ;  /* 0x0000000403ff7812 */ /* 0x000fe2000786c0ff */
[----:B------:R-:W-:Y:S01]  /*0360*/  IMAD.SHL.U32 R4, R12, 0x200, RZ ;  /* 0x000002000c047824 */ /* 0x000fe200078e00ff */
[----:B------:R-:W-:-:S02]  /*0370*/  SHF.R.S32.HI R3, RZ, 0x1f, R9 ;  /* 0x0000001fff037819 */ /* 0x000fc40000011409 */
[----:B------:R-:W-:Y:S01]  /*0380*/  LOP3.LUT R11, R5, R2, RZ, 0x3c, !PT ;  /* 0x00000002050b7212 */ /* 0x000fe200078e3cff */
[----:B------:R-:W-:Y:S01]  /*0390*/  IMAD.SHL.U32 R2, R181, 0x10, RZ ;  /* 0x00000010b5027824 */ /* 0x000fe200078e00ff */
[----:B------:R-:W-:Y:S02]  /*03a0*/  LOP3.LUT R0, R0, 0x1c0, RZ, 0xc0, !PT ;  /* 0x000001c000007812 */ /* 0x000fe400078ec0ff */
[----:B------:R-:W-:Y:S02]  /*03b0*/  LEA.HI R13, R3, R9, RZ, 0x3 ;  /* 0x00000009030d7211 */ /* 0x000fe400078f18ff */
[C---:B------:R-:W-:Y:S02]  /*03c0*/  LOP3.LUT R171, R0.reuse, 0x8, R10, 0xf8, !PT ;  /* 0x0000000800ab7812 */ /* 0x040fe400078ef80a */
[----:B------:R-:W-:Y:S02]  /*03d0*/  LOP3.LUT R7, R0, 0x10, R2, 0xf8, !PT ;  /* 0x0000001000077812 */ /* 0x000fe400078ef802 */
[----:B------:R-:W-:-:S02]  /*03e0*/  SHF.R.U32.HI R174, RZ, 0x3, R0 ;  /* 0x00000003ffae7819 */ /* 0x000fc40000011600 */
[----:B------:R-:W-:Y:S02]  /*03f0*/  SHF.R.S32.HI R245, RZ, 0x7, R245 ;  /* 0x00000007fff57819 */ /* 0x000fe400000114f5 */
[----:B------:R-:W-:Y:S02]  /*0400*/  LOP3.LUT R3, R13, 0xfffffff8, RZ, 0xc0, !PT ;  /* 0xfffffff80d037812 */ /* 0x000fe400078ec0ff */
[----:B------:R-:W-:Y:S01]  /*0410*/  LOP3.LUT R0, R6, 0x1, RZ, 0xc0, !PT ;  /* 0x0000000106007812 */ /* 0x000fe200078ec0ff */
[----:B------:R-:W-:Y:S01]  /*0420*/  IMAD R2, R245, 0x800, R4 ;  /* 0x00000800f5027824 */ /* 0x000fe200078e0204 */
[----:B------:R-:W-:Y:S01]  /*0430*/  LOP3.LUT R171, R171, R174, RZ, 0x3c, !PT ;  /* 0x000000aeabab7212 */ /* 0x000fe200078e3cff */
[----:B------:R-:W-:Y:S01]  /*0440*/  IMAD.IADD R21, R9, 0x1, -R3 ;  /* 0x0000000109157824 */ /* 0x000fe200078e0a03 */
[----:B------:R-:W-:Y:S01]  /*0450*/  ISETP.NE.U32.AND P0, PT, R0, 0x1, PT ;  /* 0x000000010000780c */ /* 0x000fe20003f05070 */
[----:B------:R-:W-:Y:S01]  /*0460*/  IMAD.SHL.U32 R3, R6, 0x40, RZ ;  /* 0x0000004006037824 */ /* 0x000fe200078e00ff */
[----:B------:R-:W-:Y:S01]  /*0470*/  SHF.R.S32.HI R0, RZ, 0x6, R14 ;  /* 0x00000006ff007819 */ /* 0x000fe2000001140e */
[----:B------:R-:W-:Y:S01]  /*0480*/  IMAD.IADD R171, R2, 0x1, R171 ;  /* 0x0000000102ab7824 */ /* 0x000fe200078e02ab */
[----:B------:R-:W-:Y:S01]  /*0490*/  LOP3.LUT R7, R7, 0x8, R10, 0xf8, !PT ;  /* 0x0000000807077812 */ /* 0x000fe200078ef80a */
[----:B------:R-:W-:Y:S01]  /*04a0*/  IMAD.SHL.U32 R22, R245, 0x20, RZ ;  /* 0x00000020f5167824 */ /* 0x000fe200078e00ff */
[----:B------:R-:W-:Y:S01]  /*04b0*/  SHF.R.S32.HI R5, RZ, 0x1f, R8 ;  /* 0x0000001fff057819 */ /* 0x000fe20000011408 */
[----:B------:R-:W-:Y:S01]  /*04c0*/  IMAD R16, R0, 0x200, R11 ;  /* 0x0000020000107824 */ /* 0x000fe200078e020b */
[----:B------:R-:W-:Y:S01]  /*04d0*/  LOP3.LUT R174, R4, R7, R174, 0xf6, !PT ;  /* 0x0000000704ae7212 */ /* 0x000fe200078ef6ae */
[----:B------:R-:W-:Y:S01]  /*04e0*/  IMAD.SHL.U32 R2, R0, 0x8, RZ ;  /* 0x0000000800027824 */ /* 0x000fe200078e00ff */
[----:B------:R-:W-:Y:S01]  /*04f0*/  LOP3.LUT R0, R3, 0x1c0, RZ, 0xc0, !PT ;  /* 0x000001c003007812 */ /* 0x000fe200078ec0ff */
[----:B------:R-:W-:Y:S01]  /*0500*/  IMAD.SHL.U32 R4, R12, 0x20, RZ ;  /* 0x000000200c047824 */ /* 0x000fe200078e00ff */
[----:B------:R-:W-:Y:S01]  /*0510*/  LEA.HI R5, R5, R20, RZ, 0x2 ;  /* 0x0000001405057211 */ /* 0x000fe200078f10ff */
[----:B------:R-:W-:Y:S01]  /*0520*/  IMAD.SHL.U32 R7, R15, 0x2, RZ ;  /* 0x000000020f077824 */ /* 0x000fe200078e00ff */
[----:B------:R-:W-:Y:S01]  /*0530*/  LOP3.LUT R2, R2, 0x18, RZ, 0xc0, !PT ;  /* 0x0000001802027812 */ /* 0x000fe200078ec0ff */
[----:B------:R1:W-:Y:S01]  /*0540*/  STL [R1+0x10], R21 ;  /* 0x0000101501007387 */ /* 0x0003e20000100800 */
[----:B------:R-:W-:Y:S01]  /*0550*/  SHF.R.U32.HI R3, RZ, 0x3, R0 ;  /* 0x00000003ff037819 */ /* 0x000fe20000011600 */
[----:B------:R-:W-:Y:S01]  /*0560*/  IMAD.SHL.U32 R172, R171, 0x2, RZ ;  /* 0x00000002abac7824 */ /* 0x000fe200078e00ff */
[----:B------:R-:W-:Y:S01]  /*0570*/  LOP3.LUT R5, R5, 0xfffffffc, RZ, 0xc0, !PT ;  /* 0xfffffffc05057812 */ /* 0x000fe200078ec0ff */
[----:B------:R1:W-:Y:S01]  /*0580*/  STL [R1+0xc], R16 ;  /* 0x00000c1001007387 */ /* 0x0003e20000100800 */
[----:B------:R-:W-:Y:S01]  /*0590*/  LOP3.LUT R8, R2, 0x20, R4, 0xf8, !PT ;  /* 0x0000002002087812 */ /* 0x000fe200078ef804 */
[----:B------:R-:W-:Y:S01]  /*05a0*/  IMAD.SHL.U32 R4, R13, 0x40, RZ ;  /* 0x000000400d047824 */ /* 0x000fe200078e00ff */
[----:B------:R-:W-:Y:S01]  /*05b0*/  LOP3.LUT R9, R3, R0, R2, 0x1e, !PT ;  /* 0x0000000003097212 */ /* 0x000fe200078e1e02 */
[----:B------:R-:W-:Y:S01]  /*05c0*/  IMAD.SHL.U32 R2, R21, 0x40, RZ ;  /* 0x0000004015027824 */ /* 0x000fe200078e00ff */
[----:B------:R-:W-:Y:S01]  /*05d0*/  LOP3.LUT R0, R0, 0x20, R22, 0xf8, !PT ;  /* 0x0000002000007812 */ /* 0x000fe200078ef816 */
[----:B------:R-:W-:Y:S01]  /*05e0*/  IMAD.IADD R246, R20, 0x1, -R5 ;  /* 0x0000000114f67824 */ /* 0x000fe200078e0a05 */
[----:B------:R-:W-:Y:S01]  /*05f0*/  R2P PR, R6, 0x6 ;  /* 0x0000000606007804 */ /* 0x000fe20000000000 */
[----:B------:R-:W-:Y:S01]  /*0600*/  IMAD.SHL.U32 R5, R12, 0x8, RZ ;  /* 0x000000080c057824 */ /* 0x000fe200078e00ff */
[----:B------:R-:W-:Y:S01]  /*0610*/  LOP3.LUT R2, R2, 0x1c0, RZ, 0xc0, !PT ;  /* 0x000001c002027812 */ /* 0x000fe200078ec0ff */
[----:B------:R-:W-:Y:S01]  /*0620*/  IMAD.SHL.U32 R196, R16, 0x2, RZ ;  /* 0x0000000210c47824 */ /* 0x000fe200078e00ff */
[----:B------:R-:W-:Y:S01]  /*0630*/  LOP3.LUT R6, R0, R3, RZ, 0x3c, !PT ;  /* 0x0000000300067212 */ /* 0x000fe200078e3cff */
[----:B------:R-:W-:Y:S01]  /*0640*/  IMAD R0, R246, 0x400, R7 ;  /* 0x00000400f6007824 */ /* 0x000fe200078e0207 */
[----:B------:R-:W-:-:S02]  /*0650*/  SHF.R.S32.HI R19, RZ, 0x1f, R18 ;  /* 0x0000001fff137819 */ /* 0x000fc40000011412 */
[----:B------:R-:W-:Y:S01]  /*0660*/  SHF.R.U32.HI R3, RZ, 0x3, R2 ;  /* 0x00000003ff037819 */ /* 0x000fe20000011602 */
[----:B------:R-:W-:Y:S01]  /*0670*/  IMAD.IADD R6, R0, 0x1, R6 ;  /* 0x0000000100067824 */ /* 0x000fe200078e0206 */
[----:B------:R-:W-:Y:S01]  /*0680*/  LOP3.LUT R5, R2, 0x8, R5, 0xf8, !PT ;  /* 0x0000000802057812 */ /* 0x000fe200078ef805 */
[----:B------:R1:W-:Y:S01]  /*0690*/  STL.64 [R1], R18 ;  /* 0x0000001201007387 */ /* 0x0003e20000100a00 */
        /* <DEDUP_REMOVED lines=27> */
[----:B------:R-:W-:Y:S01]  /*0850*/  SHF.R.S32.HI R2, RZ, 0x1f, R233 ;  /* 0x0000001fff027819 */ /* 0x000fe200000114e9 */
[----:B------:R-:W-:Y:S01]  /*0860*/  IMAD.SHL.U32 R174, R174, 0x2, RZ ;  /* 0x00000002aeae7824 */ /* 0x000fe200078e00ff */
[----:B------:R-:W-:Y:S01]  /*0870*/  LEA R181, R181, 0x1e000, 0x1 ;  /* 0x0001e000b5b57811 */ /* 0x000fe200078e08ff */
[----:B------:R-:W-:Y:S01]  /*0880*/  IMAD.IADD R206, R206, 0x1, R205 ;  /* 0x00000001cece7824 */ /* 0x000fe200078e02cd */
[----:B-1----:R-:W-:-:S02]  /*0890*/  @P2 IADD3 R236, R235, -0x40, RZ ;  /* 0xffffffc0ebec2810 */ /* 0x002fc40007ffe0ff */
.L_x_648:
[----:B-1----:R-:W1:Y:S01]  /*08a0*/  S2R R32, SR_CTAID.Y ;  /* 0x0000000000207919 */ /* 0x002e620000002600 */
[----:B------:R-:W2:Y:S01]  /*08b0*/  LDC.U8 R0, c[0x0][0x312] ;  /* 0x0000c480ff007b82 */ /* 0x000ea20000000000 */
[----:B------:R-:W-:-:S02]  /*08c0*/  ISETP.NE.U32.AND P4, PT, RZ, c[0x0][0x240], PT ;  /* 0x00009000ff007a0c */ /* 0x000fc40003f85070 */
[----:B------:R-:W3:Y:S01]  /*08d0*/  S2R R2, SR_CTAID.Y ;  /* 0x0000000000027919 */ /* 0x000ee20000002600 */
        /* <DEDUP_REMOVED lines=31> */
.L_x_620:
        /* <DEDUP_REMOVED lines=45> */
.L_x_622:
        /* <DEDUP_REMOVED lines=15> */
.L_x_623:
[----:B------:R-:W-:Y:S01]  /*0e90*/  IABS R10, c[0x0][0x1c8] ;  /* 0x00007200000a7a13 */ /* 0x000fe20000000000 */
[----:B------:R-:W1:Y:S01]  /*0ea0*/  S2R R33, SR_CTAID.Z ;  /* 0x0000000000217919 */ /* 0x000e620000002700 */
[----:B------:R-:W2:Y:S01]  /*0eb0*/  LDC.U8 R17, c[0x0][0x328] ;  /* 0x0000ca00ff117b82 */ /* 0x000ea20000000000 */
[----:B------:R-:W-:Y:S01]  /*0ec0*/  IMAD.MOV.U32 R13, RZ, RZ, c[0x0][0x224] ;  /* 0x00008900ff0d7624 */ /* 0x000fe200078e00ff */
[----:B------:R-:W3:Y:S01]  /*0ed0*/  I2F.RP R2, R10 ;  /* 0x0000000a00027306 */ /* 0x000ee20000209400 */
[----:B------:R-:W-:-:S03]  /*0ee0*/  @P1 IMAD.WIDE.U32 R4, R0, c[0x0][0x370], RZ ;  /* 0x0000dc0000041a25 */ /* 0x000fc600078e00ff */
[----:B------:R-:W-:Y:S01]  /*0ef0*/  SHF.R.S32.HI R13, RZ, 0x1f, R13 ;  /* 0x0000001fff0d7819 */ /* 0x000fe2000001140d */
[----:B------:R-:W-:Y:S01]  /*0f00*/  @P1 IMAD R12, R0, c[0x0][0x374], R5 ;  /* 0x0000dd00000c1a24 */ /* 0x000fe200078e0205 */
[----:B------:R-:W-:Y:S01]  /*0f10*/  @P1 MOV R11, R4 ;  /* 0x00000004000b1202 */ /* 0x000fe20000000f00 */
[C---:B------:R-:W-:Y:S01]  /*0f20*/  @!P1 IMAD.WIDE.U32 R4, R32.reuse, c[0x0][0x368], RZ ;  /* 0x0000da0020049a25 */ /* 0x040fe200078e00ff */
[----:B------:R-:W4:Y:S03]  /*0f30*/  LDC.U8 R19, c[0x0][0x3d0] ;  /* 0x0000f400ff137b82 */ /* 0x000f260000000000 */
[----:B------:R-:W-:Y:S02]  /*0f40*/  IMAD.MOV.U32 R28, RZ, RZ, c[0x0][0x22c] ;  /* 0x00008b00ff1c7624 */ /* 0x000fe400078e00ff */
        /* <DEDUP_REMOVED lines=44> */
[----:B------:R-:W-:-:S03]  /*1210*/  IMAD.WIDE.U32 R6, R20, R6, RZ ;  /* 0x0000000614067225 */ /* 0x000fc600078e00ff */
[----:B------:R-:W-:Y:S01]  /*1220*/  @P1 IADD3 R14, R5, R3, RZ ;  /* 0x00000003050e1210 */ /* 0x000fe20007ffe0ff */
[----:B------:R-:W-:Y:S01]  /*1230*/  IMAD R8, R20, R8, R10 ;  /* 0x0000000814087224 */ /* 0x000fe200078e020a */
[----:B------:R-:W-:Y:S01]  /*1240*/  @P6 IADD3 R2, R2, 0x1, RZ ;  /* 0x0000000102026810 */ /* 0x000fe20007ffe0ff */
[----:B------:R-:W-:Y:S01]  /*1250*/  @P2 IMAD R4, R32, c[0x0][0x214], RZ ;  /* 0x0000850020042a24 */ /* 0x000fe200078e02ff */
[----:B----4-:R-:W-:Y:S01]  /*1260*/  ISETP.NE.AND P6, PT, R19, RZ, PT ;  /* 0x000000ff1300720c */ /* 0x010fe20003fc5270 */
[C---:B-1----:R-:W-:Y:S01]  /*1270*/  IMAD.WIDE.U32 R20, R13.reuse, c[0x0][0x3d8], RZ ;  /* 0x0000f6000d147a25 */ /* 0x042fe200078e00ff */
[----:B------:R-:W-:Y:S02]  /*1280*/  SHF.R.S32.HI R19, RZ, 0x1f, R18 ;  /* 0x0000001fff137819 */ /* 0x000fe40000011412 */
[----:B------:R-:W-:Y:S01]  /*1290*/  @P2 SEL R4, R4, R0, !P1 ;  /* 0x0000000004042207 */ /* 0x000fe20004800000 */
[----:B------:R-:W-:Y:S01]  /*12a0*/  IMAD.MOV.U32 R10, RZ, RZ, R2 ;  /* 0x000000ffff0a7224 */ /* 0x000fe200078e0002 */
[----:B------:R-:W-:Y:S01]  /*12b0*/  SEL R20, R20, RZ, P6 ;  /* 0x000000ff14147207 */ /* 0x000fe20003000000 */
[----:B------:R-:W-:Y:S01]  /*12c0*/  IMAD R3, R13, c[0x0][0x3dc], R21 ;  /* 0x0000f7000d037a24 */ /* 0x000fe200078e0215 */
[----:B------:R-:W-:Y:S01]  /*12d0*/  IADD3 R8, R7, R8, RZ ;  /* 0x0000000807087210 */ /* 0x000fe20007ffe0ff */
        /* <DEDUP_REMOVED lines=17> */
.L_x_624:
[----:B------:R-:W-:-:S04]  /*13f0*/  IMAD R0, R32, c[0x0][0x1c0], R33 ;  /* 0x0000700020007a24 */ /* 0x000fc800078e0221 */
[----:B------:R-:W-:Y:S02]  /*1400*/  IMAD R0, R0, c[0x0][0x224], RZ ;  /* 0x0000890000007a24 */ /* 0x000fe400078e02ff */
.L_x_625:
[----:B------:R-:W2:Y:S04]  /*1410*/  LDL.64 R36, [R1] ;  /* 0x0000000001247983 */ /* 0x000ea80000100a00 */
[----:B------:R-:W3:Y:S01]  /*1420*/  LDL R31, [R1+0x8] ;  /* 0x00000800011f7983 */ /* 0x000ee20000100800 */
[----:B------:R-:W-:Y:S01]  /*1430*/  IMAD R28, R28, c[0x0][0x1c0], RZ ;  /* 0x000070001c1c7a24 */ /* 0x000fe200078e02ff */
[----:B------:R-:W-:Y:S01]  /*1440*/  SHF.R.S32.HI R34, RZ, 0x1f, R233 ;  /* 0x0000001fff227819 */ /* 0x000fe200000114e9 */
[C---:B------:R-:W-:Y:S01]  /*1450*/  IMAD.IADD R5, R9.reuse, 0x1, R0 ;  /* 0x0000000109057824 */ /* 0x040fe200078e0200 */
[----:B------:R-:W1:Y:S01]  /*1460*/  S2R R38, SR_TID.X ;  /* 0x0000000000267919 */ /* 0x000e620000002100 */
[----:B------:R-:W-:Y:S01]  /*1470*/  IMAD R0, R16, c[0x0][0x370], RZ ;  /* 0x0000dc0010007a24 */ /* 0x000fe200078e02ff */
[----:B------:R-:W-:Y:S01]  /*1480*/  BSSY B1, `(.L_x_621) ;  /* 0x0000690000017945 */ /* 0x000fe20003800000 */
[----:B------:R-:W-:Y:S01]  /*1490*/  IMAD.IADD R198, R9, 0x1, R4 ;  /* 0x0000000109c67824 */ /* 0x000fe200078e0204 */
[----:B------:R-:W4:Y:S01]  /*14a0*/  S2R R39, SR_TID.X ;  /* 0x0000000000277919 */ /* 0x000f220000002100 */
[----:B------:R-:W-:Y:S01]  /*14b0*/  IADD3 R4, P3, R233, R9, RZ ;  /* 0x00000009e9047210 */ /* 0x000fe20007f7e0ff */
[----:B------:R-:W-:Y:S01]  /*14c0*/  IMAD.MOV.U32 R199, RZ, RZ, 0x4 ;  /* 0x00000004ffc77424 */ /* 0x000fe200078e00ff */
[----:B-1----:R-:W-:-:S04]  /*14d0*/  SHF.R.S32.HI R38, RZ, 0x1f, R38 ;  /* 0x0000001fff267819 */ /* 0x002fc80000011426 */
[----:B----4-:R-:W-:-:S04]  /*14e0*/  LEA.HI R38, R38, R39, RZ, 0x5 ;  /* 0x0000002726267211 */ /* 0x010fc800078f28ff */
[----:B------:R-:W-:Y:S02]  /*14f0*/  SHF.R.S32.HI R38, RZ, 0x5, R38 ;  /* 0x00000005ff267819 */ /* 0x000fe40000011426 */
[----:B--2---:R-:W-:Y:S01]  /*1500*/  IADD3 R2, P1, R36, R11, RZ ;  /* 0x0000000b24027210 */ /* 0x004fe20007f3e0ff */
[----:B------:R-:W-:-:S04]  /*1510*/  IMAD.SHL.U32 R11, R28, 0x40, RZ ;  /* 0x000000401c0b7824 */ /* 0x000fc800078e00ff */
[----:B------:R-:W-:Y:S01]  /*1520*/  IMAD.X R3, R37, 0x1, R12, P1 ;  /* 0x0000000125037824 */ /* 0x000fe200008e060c */
[----:B------:R-:W-:Y:S01]  /*1530*/  IADD3 R7, P2, P1, R6, R11, R13 ;  /* 0x0000000b06077210 */ /* 0x000fe2000795e00d */
[C---:B------:R-:W-:Y:S01]  /*1540*/  IMAD R6, R9.reuse, c[0x0][0x374], R0 ;  /* 0x0000dd0009067a24 */ /* 0x040fe200078e0200 */
[----:B------:R-:W-:Y:S01]  /*1550*/  SHF.R.S32.HI R0, RZ, 0x1f, R11 ;  /* 0x0000001fff007819 */ /* 0x000fe2000001140b */
[----:B------:R-:W-:-:S03]  /*1560*/  IMAD.WIDE.U32 R2, R9, c[0x0][0x370], R2 ;  /* 0x0000dc0009027a25 */ /* 0x000fc600078e0002 */
[----:B------:R-:W-:Y:S01]  /*1570*/  IADD3.X R9, R8, R0, R30, P2, P1 ;  /* 0x0000000008097210 */ /* 0x000fe200017e241e */
[----:B------:R-:W-:Y:S01]  /*1580*/  IMAD.WIDE R12, R5, R199, c[0x0][0x3c8] ;  /* 0x0000f200050c7625 */ /* 0x000fe200078e02c7 */
[----:B------:R-:W-:Y:S02]  /*1590*/  IADD3 R0, -R200, R234, R18 ;  /* 0x000000eac8007210 */ /* 0x000fe40007ffe112 */
[----:B------:R-:W-:Y:S01]  /*15a0*/  IADD3 R3, R3, R6, RZ ;  /* 0x0000000603037210 */ /* 0x000fe20007ffe0ff */
[----:B------:R-:W-:Y:S01]  /*15b0*/  IMAD.X R5, R34, 0x1, R16, P3 ;  /* 0x0000000122057824 */ /* 0x000fe200018e0610 */
[----:B------:R-:W-:Y:S01]  /*15c0*/  IADD3 R6, R0, -c[0x0][0x2e8], RZ ;  /* 0x8000ba0000067a10 */ /* 0x000fe20007ffe0ff */
[----:B------:R-:W-:Y:S01]  /*15d0*/  IMAD.MOV.U32 R209, RZ, RZ, R12 ;  /* 0x000000ffffd17224 */ /* 0x000fe200078e000c */
[----:B------:R-:W-:Y:S01]  /*15e0*/  IADD3 R7, P2, P1, R20, R7, R17 ;  /* 0x0000000714077210 */ /* 0x000fe2000795e011 */
[----:B------:R-:W-:Y:S01]  /*15f0*/  IMAD R5, R5, c[0x0][0x190], RZ ;  /* 0x0000640005057a24 */ /* 0x000fe200078e02ff */
[----:B------:R-:W-:Y:S01]  /*1600*/  SHF.R.S32.HI R8, RZ, 0x1f, R6 ;  /* 0x0000001fff087819 */ /* 0x000fe20000011406 */
[----:B---3--:R-:W-:Y:S01]  /*1610*/  IMAD R0, R38, R28, R31 ;  /* 0x0000001c26007224 */ /* 0x008fe200078e021f */
[----:B------:R-:W-:Y:S01]  /*1620*/  IADD3.X R9, R15, R9, R14, P2, P1 ;  /* 0x000000090f097210 */ /* 0x000fe200017e240e */
[----:B------:R-:W-:Y:S01]  /*1630*/  IMAD R12, R4, c[0x0][0x194], R5 ;  /* 0x00006500040c7a24 */ /* 0x000fe200078e0205 */
[----:B------:R-:W-:Y:S01]  /*1640*/  LEA.HI R6, R8, R6, RZ, 0x6 ;  /* 0x0000000608067211 */ /* 0x000fe200078f30ff */
[----:B------:R-:W-:Y:S01]  /*1650*/  IMAD.WIDE.U32 R4, R4, c[0x0][0x190], R36 ;  /* 0x0000640004047a25 */ /* 0x000fe200078e0024 */
[----:B------:R-:W-:-:S02]  /*1660*/  IADD3 R7, P1, R0, R7, RZ ;  /* 0x0000000700077210 */ /* 0x000fc40007f3e0ff */
[----:B------:R-:W-:Y:S01]  /*1670*/  SHF.R.S32.HI R6, RZ, 0x6, R6 ;  /* 0x00000006ff067819 */ /* 0x000fe20000011406 */
[----:B------:R-:W-:Y:S01]  /*1680*/  IMAD R11, R29, c[0x0][0x378], RZ ;  /* 0x0000de001d0b7a24 */ /* 0x000fe200078e02ff */
[----:B------:R-:W-:Y:S01]  /*1690*/  IADD3 R4, P2, R27, R4, RZ ;  /* 0x000000041b047210 */ /* 0x000fe20007f5e0ff */
[C---:B------:R-:W-:Y:S01]  /*16a0*/  IMAD.WIDE.U32 R2, R33.reuse, c[0x0][0x378], R2 ;  /* 0x0000de0021027a25 */ /* 0x040fe200078e0002 */
[----:B------:R-:W-:Y:S02]  /*16b0*/  IMNMX R227, RZ, R6, !PT ;  /* 0x00000006ffe37217 */ /* 0x000fe40007800200 */
[----:B------:R-:W-:Y:S01]  /*16c0*/  IADD3.X R5, R22, R5, R12, P2, !PT ;  /* 0x0000000516057210 */ /* 0x000fe200017fe40c */
[----:B------:R-:W-:Y:S01]  /*16d0*/  IMAD R11, R33, c[0x0][0x37c], R11 ;  /* 0x0000df00210b7a24 */ /* 0x000fe200078e020b */
[----:B------:R-:W-:Y:S01]  /*16e0*/  ISETP.GT.AND P4, PT, R191, R227, PT ;  /* 0x000000e3bf00720c */ /* 0x000fe20003f84270 */
[----:B------:R-:W-:Y:S01]  /*16f0*/  IMAD R8, R29, c[0x0][0x1a8], RZ ;  /* 0x00006a001d087a24 */ /* 0x000fe200078e02ff */
[----:B------:R-:W-:Y:S01]  /*1700*/  LEA.HI.X.SX32 R9, R0, R9, 0x1, P1 ;  /* 0x0000000900097211 */ /* 0x000fe200008f0eff */
[----:B------:R-:W-:Y:S01]  /*1710*/  IMAD.IADD R3, R3, 0x1, R11 ;  /* 0x0000000103037824 */ /* 0x000fe200078e020b */
[----:B------:R-:W-:Y:S01]  /*1720*/  LEA R188, P1, R7, c[0x0][0x350], 0x2 ;  /* 0x0000d40007bc7a11 */ /* 0x000fe200078210ff */
[----:B------:R-:W-:Y:S01]  /*1730*/  IMAD R0, R34, c[0x0][0x370], RZ ;  /* 0x0000dc0022007a24 */ /* 0x000fe200078e02ff */
[----:B------:R-:W-:Y:S01]  /*1740*/  IADD3 R191, R191, -0x1, RZ ;  /* 0xffffffffbfbf7810 */ /* 0x000fe20007ffe0ff */
[----:B------:R-:W-:Y:S01]  /*1750*/  IMAD R8, R33, c[0x0][0x1ac], R8 ;  /* 0x00006b0021087a24 */ /* 0x000fe200078e0208 */
[----:B------:R-:W-:Y:S01]  /*1760*/  LEA.HI.X R189, R7, c[0x0][0x354], R9, 0x2, P1 ;  /* 0x0000d50007bd7a11 */ /* 0x000fe200008f1409 */
[----:B------:R-:W-:-:S04]  /*1770*/  IMAD.WIDE.U32 R4, R33, c[0x0][0x1a8], R4 ;  /* 0x00006a0021047a25 */ /* 0x000fc800078e0004 */
[----:B------:R-:W-:Y:S01]  /*1780*/  IMAD R0, R233, c[0x0][0x374], R0 ;  /* 0x0000dd00e9007a24 */ /* 0x000fe200078e0200 */
[----:B------:R-:W-:Y:S01]  /*1790*/  IADD3 R8, R5, R8, RZ ;  /* 0x0000000805087210 */ /* 0x000fe20007ffe0ff */
[----:B------:R-:W-:Y:S01]  /*17a0*/  IMAD.WIDE.U32 R2, R233, c[0x0][0x370], R2 ;  /* 0x0000dc00e9027a25 */ /* 0x000fe200078e0002 */
[----:B------:R-:W-:-:S03]  /*17b0*/  LEA R194, P3, R4, c[0x0][0x160], 0x1 ;  /* 0x0000580004c27a11 */ /* 0x000fc600078608ff */
[----:B------:R-:W-:Y:S01]  /*17c0*/  IMAD.IADD R0, R3, 0x1, R0 ;  /* 0x0000000103007824 */ /* 0x000fe200078e0200 */
[----:B------:R-:W-:Y:S01]  /*17d0*/  LEA R192, P2, R2, c[0x0][0x330], 0x1 ;  /* 0x0000cc0002c07a11 */ /* 0x000fe200078408ff */
[----:B------:R-:W-:Y:S01]  /*17e0*/  IMAD.MOV.U32 R208, RZ, RZ, R13 ;  /* 0x000000ffffd07224 */ /* 0x000fe200078e000d */
[----:B------:R-:W-:Y:S01]  /*17f0*/  LEA.HI.X R195, R4, c[0x0][0x164], R8, 0x1, P3 ;  /* 0x0000590004c37a11 */ /* 0x000fe200018f0c08 */
[----:B------:R-:W-:Y:S01]  /*1800*/  IMAD.WIDE R198, R198, R199, c[0x0][0x200] ;  /* 0x00008000c6c67625 */ /* 0x000fe200078e02c7 */
        /* <DEDUP_REMOVED lines=17> */
.L_x_627:
        /* <DEDUP_REMOVED lines=15> */
.L_x_628:
        /* <DEDUP_REMOVED lines=24> */
.L_x_630:
[----:B------:R-:W-:Y:S05]  /*1b90*/  BSYNC B0 ;  /* 0x0000000000007941 */ /* 0x000fea0003800000 */
.L_x_629:
        /* <DEDUP_REMOVED lines=16> */
.L_x_632:
[----:B------:R-:W-:Y:S05]  /*1ca0*/  BSYNC B0 ;  /* 0x0000000000007941 */ /* 0x000fea0003800000 */
.L_x_631:
        /* <DEDUP_REMOVED lines=22> */
.L_x_634:
[----:B------:R-:W-:Y:S05]  /*1e10*/  BSYNC B0 ;  /* 0x0000000000007941 */ /* 0x000fea0003800000 */
.L_x_633:
        /* <DEDUP_REMOVED lines=14> */
.L_x_626:
[----:B------:R-:W2:Y:S01]  /*1f00*/  LDL R22, [R1+0xc] ;  /* 0x00000c0001167983 */ /* 0x000ea20000100800 */
[----:B------:R-:W-:Y:S01]  /*1f10*/  IMAD R20, R191, -0x40, R234 ;  /* 0xffffffc0bf147824 */ /* 0x000fe200078e02ea */
[----:B------:R-:W-:Y:S01]  /*1f20*/  IADD3 R2, R233, 0x20, RZ ;  /* 0x00000020e9027810 */ /* 0x000fe20007ffe0ff */
[----:B------:R-:W-:-:S02]  /*1f30*/  IMAD R0, R228, -0x40, R200 ;  /* 0xffffffc0e4007824 */ /* 0x000fc400078e02c8 */
[----:B------:R-:W-:Y:S01]  /*1f40*/  IMAD.MOV.U32 R180, RZ, RZ, 0x40 ;  /* 0x00000040ffb47424 */ /* 0x000fe200078e00ff */
[----:B------:R-:W-:Y:S01]  /*1f50*/  ISETP.GE.AND P3, PT, R2, R20, PT ;  /* 0x000000140200720c */ /* 0x000fe20003f66270 */
[--C-:B------:R-:W-:Y:S01]  /*1f60*/  IMAD.WIDE.U32 R4, R18, c[0x0][0x1a0], R36.reuse ;  /* 0x0000680012047a25 */ /* 0x100fe200078e0024 */
[-C--:B------:R-:W-:Y:S02]  /*1f70*/  ISETP.GE.AND P1, PT, R2, R0.reuse, PT ;  /* 0x000000000200720c */ /* 0x080fe40003f26270 */
[----:B------:R-:W-:Y:S01]  /*1f80*/  ISETP.GE.AND P2, PT, R233, R0, PT ;  /* 0x00000000e900720c */ /* 0x000fe20003f46270 */
[----:B------:R-:W-:Y:S02]  /*1f90*/  IMAD R0, R19, c[0x0][0x198], RZ ;  /* 0x0000660013007a24 */ /* 0x000fe400078e02ff */
[----:B------:R-:W-:-:S04]  /*1fa0*/  IMAD.WIDE.U32 R2, R18, c[0x0][0x198], R36 ;  /* 0x0000660012027a25 */ /* 0x000fc800078e0024 */
[----:B------:R-:W-:Y:S01]  /*1fb0*/  IMAD R6, R19, c[0x0][0x1a0], RZ ;  /* 0x0000680013067a24 */ /* 0x000fe200078e02ff */
[----:B------:R-:W-:Y:S01]  /*1fc0*/  IADD3 R2, P4, R25, R2, RZ ;  /* 0x0000000219027210 */ /* 0x000fe20007f9e0ff */
[----:B------:R-:W-:Y:S01]  /*1fd0*/  IMAD R0, R18, c[0x0][0x19c], R0 ;  /* 0x0000670012007a24 */ /* 0x000fe200078e0200 */
[----:B------:R-:W-:Y:S01]  /*1fe0*/  IADD3 R4, P0, R23, R4, RZ ;  /* 0x0000000417047210 */ /* 0x000fe20007f1e0ff */
[----:B------:R-:W-:-:S04]  /*1ff0*/  IMAD.WIDE.U32 R12, R180, c[0x0][0x370], RZ ;  /* 0x0000dc00b40c7a25 */ /* 0x000fc800078e00ff */
[----:B------:R-:W-:Y:S02]  /*2000*/  IMAD R6, R18, c[0x0][0x1a4], R6 ;  /* 0x0000690012067a24 */ /* 0x000fe400078e0206 */
[----:B------:R-:W-:Y:S01]  /*2010*/  IMAD.WIDE.U32 R8, R180, c[0x0][0x190], RZ ;  /* 0x00006400b4087a25 */ /* 0x000fe200078e00ff */
[----:B------:R-:W-:Y:S02]  /*2020*/  @!P3 IADD3 R14, P5, R192, R12, RZ ;  /* 0x0000000cc00eb210 */ /* 0x000fe40007fbe0ff */
[----:B------:R-:W-:Y:S01]  /*2030*/  IADD3.X R3, R26, R3, R0, P4, !PT ;  /* 0x000000031a037210 */ /* 0x000fe200027fe400 */
[----:B------:R-:W-:Y:S01]  /*2040*/  IMAD R7, R180, c[0x0][0x374], RZ ;  /* 0x0000dd00b4077a24 */ /* 0x000fe200078e02ff */
[----:B------:R-:W-:Y:S01]  /*2050*/  IADD3.X R5, R24, R5, R6, P0, !PT ;  /* 0x0000000518057210 */ /* 0x000fe200007fe406 */
[----:B------:R-:W-:Y:S01]  /*2060*/  IMAD R11, R180, c[0x0][0x194], RZ ;  /* 0x00006500b40b7a24 */ /* 0x000fe200078e02ff */
[----:B------:R-:W-:Y:S01]  /*2070*/  @!P3 IADD3 R12, P0, R194, R8, RZ ;  /* 0x00000008c20cb210 */ /* 0x000fe20007f1e0ff */
[----:B------:R-:W-:Y:S01]  /*2080*/  IMAD R0, R21, c[0x0][0x1b0], RZ ;  /* 0x00006c0015007a24 */ /* 0x000fe200078e02ff */
[----:B------:R-:W-:Y:S01]  /*2090*/  @!P3 IADD3.X R15, R193, R13, R7, P5, !PT ;  /* 0x0000000dc10fb210 */ /* 0x000fe20002ffe407 */
[----:B------:R-:W-:Y:S01]  /*20a0*/  IMAD R6, R21, c[0x0][0x1b8], RZ ;  /* 0x00006e0015067a24 */ /* 0x000fe200078e02ff */
[----:B------:R-:W-:Y:S01]  /*20b0*/  @!P3 IADD3.X R13, R195, R9, R11, P0, !PT ;  /* 0x00000009c30db210 */ /* 0x000fe200007fe40b */
[C---:B------:R-:W-:Y:S01]  /*20c0*/  IMAD R7, R10.reuse, c[0x0][0x1b4], R0 ;  /* 0x00006d000a077a24 */ /* 0x040fe200078e0200 */
[----:B------:R-:W-:Y:S01]  /*20d0*/  @!P1 IADD3 R0, P0, R233, 0x20, RZ ;  /* 0x00000020e9009810 */ /* 0x000fe20007f1e0ff */
[C---:B------:R-:W-:Y:S01]  /*20e0*/  IMAD.WIDE.U32 R2, R10.reuse, c[0x0][0x1b0], R2 ;  /* 0x00006c000a027a25 */ /* 0x040fe200078e0002 */
[----:B------:R-:W-:Y:S01]  /*20f0*/  LEA.HI R8, R191, R191, RZ, 0x1 ;  /* 0x000000bfbf087211 */ /* 0x000fe200078f08ff */
[----:B------:R-:W3:Y:S02]  /*2100*/  LDL R21, [R1+0x10] ;  /* 0x0000100001157983 */ /* 0x000ee40000100800 */
[----:B------:R-:W-:-:S02]  /*2110*/  IMAD R9, R10, c[0x0][0x1bc], R6 ;  /* 0x00006f000a097a24 */ /* 0x000fc400078e0206 */
[----:B------:R-:W-:Y:S02]  /*2120*/  IMAD.IADD R3, R3, 0x1, R7 ;  /* 0x0000000103037824 */ /* 0x000fe400078e0207 */
[----:B------:R-:W-:Y:S02]  /*2130*/  @!P1 IMAD.X R6, RZ, RZ, R34, P0 ;  /* 0x000000ffff069224 */ /* 0x000fe400000e0622 */
[----:B------:R-:W-:Y:S01]  /*2140*/  IMAD.WIDE.U32 R10, R10, c[0x0][0x1b8], R4 ;  /* 0x00006e000a0a7a25 */ /* 0x000fe200078e0004 */
[----:B------:R-:W-:-:S03]  /*2150*/  @!P1 MOV R4, R2 ;  /* 0x0000000200049202 */ /* 0x000fc60000000f00 */
[----:B------:R-:W-:Y:S01]  /*2160*/  @!P2 IMAD R7, R34, c[0x0][0x198], RZ ;  /* 0x000066002207aa24 */ /* 0x000fe200078e02ff */
[----:B------:R-:W-:Y:S01]  /*2170*/  LOP3.LUT R8, R8, 0xfffffffe, RZ, 0xc0, !PT ;  /* 0xfffffffe08087812 */ /* 0x000fe200078ec0ff */
[----:B------:R-:W-:Y:S02]  /*2180*/  @!P1 IMAD.MOV.U32 R5, RZ, RZ, R3 ;  /* 0x000000ffff059224 */ /* 0x000fe400078e0003 */
[----:B------:R-:W-:Y:S02]  /*2190*/  @!P1 IMAD R6, R6, c[0x0][0x198], RZ ;  /* 0x0000660006069a24 */ /* 0x000fe400078e02ff */
[C---:B------:R-:W-:Y:S02]  /*21a0*/  @!P2 IMAD R7, R233.reuse, c[0x0][0x19c], R7 ;  /* 0x00006700e907aa24 */ /* 0x040fe400078e0207 */
[----:B------:R-:W-:-:S04]  /*21b0*/  @!P2 IMAD.WIDE.U32 R2, R233, c[0x0][0x198], R2 ;  /* 0x00006600e902aa25 */ /* 0x000fc800078e0002 */
[C---:B------:R-:W-:Y:S02]  /*21c0*/  @!P1 IMAD R17, R0.reuse, c[0x0][0x19c], R6 ;  /* 0x0000670000119a24 */ /* 0x040fe400078e0206 */
[----:B------:R-:W-:Y:S01]  /*21d0*/  @!P1 IMAD.WIDE.U32 R4, R0, c[0x0][0x198], R4 ;  /* 0x0000660000049a25 */ /* 0x000fe200078e0004 */
[----:B------:R-:W-:-:S03]  /*21e0*/  @!P1 IADD3 R0, P4, R233, 0x20, RZ ;  /* 0x00000020e9009810 */ /* 0x000fc60007f9e0ff */
[----:B------:R-:W-:Y:S01]  /*21f0*/  IMAD.IADD R16, R191, 0x1, -R8 ;  /* 0x00000001bf107824 */ /* 0x000fe200078e0a08 */
[C---:B------:R-:W-:Y:S01]  /*2200*/  @!P2 LEA R8, P0, R2.reuse, c[0x0][0x168], 0x1 ;  /* 0x00005a000208aa11 */ /* 0x040fe200078008ff */
[----:B------:R-:W-:Y:S01]  /*2210*/  @!P2 IMAD.IADD R7, R3, 0x1, R7 ;  /* 0x000000010307a824 */ /* 0x000fe200078e0207 */
[----:B------:R-:W-:Y:S01]  /*2220*/  @!P1 IADD3.X R6, RZ, R34, RZ, P4, !PT ;  /* 0x00000022ff069210 */ /* 0x000fe200027fe4ff */
[----:B------:R-:W-:Y:S01]  /*2230*/  IMAD.IADD R3, R11, 0x1, R9 ;  /* 0x000000010b037824 */ /* 0x000fe200078e0209 */
[----:B------:R-:W-:Y:S01]  /*2240*/  ISETP.GE.AND P4, PT, R233, R20, PT ;  /* 0x00000014e900720c */ /* 0x000fe20003f86270 */
[----:B------:R-:W-:Y:S01]  /*2250*/  @P6 BAR.SYNC.DEFER_BLOCKING 0x0 ;  /* 0x0000000000006b1d */ /* 0x000fe20000010000 */
[----:B------:R-:W-:Y:S01]  /*2260*/  @!P2 LEA.HI.X R9, R2, c[0x0][0x16c], R7, 0x1, P0 ;  /* 0x00005b000209aa11 */ /* 0x000fe200000f0c07 */
[----:B------:R-:W-:Y:S01]  /*2270*/  @!P1 IMAD.IADD R5, R5, 0x1, R17 ;  /* 0x0000000105059824 */ /* 0x000fe200078e0211 */
[----:B------:R-:W-:Y:S01]  /*2280*/  ISETP.NE.AND P0, PT, R16, 0x1, PT ;  /* 0x000000011000780c */ /* 0x000fe20003f05270 */
[----:B------:R-:W-:Y:S01]  /*2290*/  @!P1 IMAD R7, R6, c[0x0][0x1a0], RZ ;  /* 0x0000680006079a24 */ /* 0x000fe200078e02ff */
[----:B------:R-:W-:Y:S01]  /*22a0*/  @!P1 MOV R16, R10 ;  /* 0x0000000a00109202 */ /* 0x000fe20000000f00 */
[----:B------:R-:W-:-:S02]  /*22b0*/  @!P1 IMAD.MOV.U32 R17, RZ, RZ, R3 ;  /* 0x000000ffff119224 */ /* 0x000fc400078e0003 */
[C---:B------:R-:W-:Y:S02]  /*22c0*/  @!P1 IMAD R19, R0.reuse, c[0x0][0x1a4], R7 ;  /* 0x0000690000139a24 */ /* 0x040fe400078e0207 */
[----:B------:R-:W-:Y:S01]  /*22d0*/  @!P1 IMAD.WIDE.U32 R16, R0, c[0x0][0x1a0], R16 ;  /* 0x0000680000109a25 */ /* 0x000fe200078e0010 */
[----:B------:R-:W-:-:S03]  /*22e0*/  @!P1 LEA R6, P5, R4, c[0x0][0x168], 0x1 ;  /* 0x00005a0004069a11 */ /* 0x000fc600078a08ff */
[----:B------:R-:W-:Y:S01]  /*22f0*/  @!P2 IMAD.MOV.U32 R2, RZ, RZ, R10 ;  /* 0x000000ffff02a224 */ /* 0x000fe200078e000a */
[----:B------:R-:W-:Y:S01]  /*2300*/  @!P1 LEA.HI.X R7, R4, c[0x0][0x16c], R5, 0x1, P5 ;  /* 0x00005b0004079a11 */ /* 0x000fe200028f0c05 */
[----:B------:R-:W-:Y:S01]  /*2310*/  @!P2 IMAD R4, R34, c[0x0][0x1a0], RZ ;  /* 0x000068002204aa24 */ /* 0x000fe200078e02ff */
        /* <DEDUP_REMOVED lines=18> */
[----:B------:R-:W-:-:S02]  /*2440*/  @!P2 IMAD R4, R233, c[0x0][0x1a4], R4 ;  /* 0x00006900e904aa24 */ /* 0x000fc400078e0204 */
[----:B------:R-:W-:-:S04]  /*2450*/  @!P2 IMAD.WIDE.U32 R10, R233, c[0x0][0x1a0], R2 ;  /* 0x00006800e90aaa25 */ /* 0x000fc800078e0002 */
[----:B------:R-:W-:Y:S02]  /*2460*/  IMAD.MOV.U32 R230, RZ, RZ, c[0x0][0x308] ;  /* 0x0000c200ffe67624 */ /* 0x000fe400078e00ff */
[----:B------:R-:W-:Y:S01]  /*2470*/  IMAD.MOV.U32 R231, RZ, RZ, c[0x0][0x30c] ;  /* 0x0000c300ffe77624 */ /* 0x000fe200078e00ff */
[----:B--2---:R-:W-:-:S04]  /*2480*/  IADD3 R0, R22, 0x3000, RZ ;  /* 0x0000300016007810 */ /* 0x004fc80007ffe0ff */
[----:B------:R-:W-:-:S05]  /*2490*/  SEL R0, R0, R22, !P0 ;  /* 0x0000001600007207 */ /* 0x000fca0004000000 */
[----:B------:R-:W-:-:S05]  /*24a0*/  IMAD.SHL.U32 R190, R0, 0x2, RZ ;  /* 0x0000000200be7824 */ /* 0x000fca00078e00ff */
[----:B------:R1:W-:Y:S04]  /*24b0*/  @P4 STS [R190], RZ ;  /* 0x000000ffbe004388 */ /* 0x0003e80000000800 */
        /* <DEDUP_REMOVED lines=16> */
[----:B------:R1:W-:Y:S01]  /*25c0*/  @!P4 LDGSTS.E.BYPASS.LTC128B.128 [R190+0x4000], [R194.64+0x100] ;  /* 0x04000100c2becfae */ /* 0x0003e2000b901d46 */
[----:B------:R-:W-:-:S03]  /*25d0*/  @!P2 IMAD.IADD R0, R11, 0x1, R4 ;  /* 0x000000010b00a824 */ /* 0x000fc600078e0204 */
        /* <DEDUP_REMOVED lines=12> */
[----:B------:R-:W-:-:S03]  /*26a0*/  @!P2 LEA R4, P6, R10, c[0x0][0x170], 0x1 ;  /* 0x00005c000a04aa11 */ /* 0x000fc600078c08ff */
        /* <DEDUP_REMOVED lines=37> */
[----:B------:R-:W-:-:S03]  /*2900*/  ISETP.GE.AND P2, PT, R201, R20, PT ;  /* 0x00000014c900720c */ /* 0x000fc60003f46270 */
[----:B----4-:R4:W2:Y:S04]  /*2910*/  LDG.E.64 R4, [R230.64+0x8] ;  /* 0x00000806e6047981 */ /* 0x0108a8000c1e1b00 */
[----:B----4-:R-:W4:Y:S01]  /*2920*/  LDG.E.64 R230, [R230.64] ;  /* 0x00000006e6e67981 */ /* 0x010f22000c1e1b00 */
[----:B------:R-:W-:Y:S02]  /*2930*/  @!P1 IADD3 R3, R17, R19, RZ ;  /* 0x0000001311039210 */ /* 0x000fe40007ffe0ff */
[----:B------:R-:W-:-:S04]  /*2940*/  @!P1 LEA R2, P5, R16, c[0x0][0x170], 0x1 ;  /* 0x00005c0010029a11 */ /* 0x000fc800078a08ff */
[----:B------:R-:W-:Y:S02]  /*2950*/  @!P1 LEA.HI.X R3, R16, c[0x0][0x174], R3, 0x1, P5 ;  /* 0x00005d0010039a11 */ /* 0x000fe400028f0c03 */
[----:B------:R-:W-:-:S03]  /*2960*/  IADD3 R0, R201, 0x8, RZ ;  /* 0x00000008c9007810 */ /* 0x000fc60007ffe0ff */
[----:B------:R-:W-:Y:S01]  /*2970*/  @!PT LDS RZ, [RZ] ;  /* 0x00000000fffff984 */ /* 0x000fe20000000800 */
[----:B------:R-:W-:Y:S01]  /*2980*/  @!PT LDS RZ, [RZ] ;  /* 0x00000000fffff984 */ /* 0x000fe20000000800 */
[----:B------:R-:W-:Y:S01]  /*2990*/  @!PT LDS RZ, [RZ] ;  /* 0x00000000fffff984 */ /* 0x000fe20000000800 */
[----:B------:R1:W-:Y:S04]  /*29a0*/  @!P1 LDGSTS.E.BYPASS.LTC128B.128 [R196+0x19000], [R2.64] ;  /* 0x1900000002c49fae */ /* 0x0003e8000b901d46 */
[----:B------:R1:W-:Y:S04]  /*29b0*/  @!P1 LDGSTS.E.BYPASS.LTC128B.128 [R196+0x1b000], [R2.64+0x80] ;  /* 0x1b00008002c49fae */ /* 0x0003e8000b901d46 */
[----:B------:R1:W-:Y:S01]  /*29c0*/  @!P1 LDGSTS.E.BYPASS.LTC128B.128 [R196+0x1d000], [R2.64+0x100] ;  /* 0x1d00010002c49fae */ /* 0x0003e2000b901d46 */
[----:B------:R-:W-:Y:S01]  /*29d0*/  ISETP.GE.AND P1, PT, R0, R20, PT ;  /* 0x000000140000720c */ /* 0x000fe20003f26270 */
[----:B------:R-:W-:Y:S01]  /*29e0*/  IMAD R0, R32, c[0x0][0x1c0], R33 ;  /* 0x0000700020007a24 */ /* 0x000fe200078e0221 */
[----:B------:R-:W-:Y:S01]  /*29f0*/  MOV R203, 0x7f800000 ;  /* 0x7f80000000cb7802 */ /* 0x000fe20000000f00 */
[----:B------:R-:W-:Y:S01]  /*2a00*/  IMAD.MOV.U32 R202, RZ, RZ, 0x7f800000 ;  /* 0x7f800000ffca7424 */ /* 0x000fe200078e00ff */
[----:B------:R-:W0:Y:S01]  /*2a10*/  LDGDEPBAR ;  /* 0x00000000000079af */ /* 0x000e220000000000 */
[----:B------:R-:W-:-:S02]  /*2a20*/  IMAD.SHL.U32 R0, R0, 0x20, RZ ;  /* 0x0000002000007824 */ /* 0x000fc400078e00ff */
[----:B-1----:R-:W-:-:S05]  /*2a30*/  IMAD.WIDE R2, R201, 0x4, R198 ;  /* 0x00000004c9027825 */ /* 0x002fca00078e02c6 */
[----:B------:R1:W5:Y:S04]  /*2a40*/  @!P2 LDG.E R202, [R2.64] ;  /* 0x0000000602caa981 */ /* 0x000368000c1e1900 */
[----:B------:R1:W5:Y:S02]  /*2a50*/  @!P1 LDG.E R203, [R2.64+0x20] ;  /* 0x0000200602cb9981 */ /* 0x000364000c1e1900 */
[----:B-1----:R-:W-:Y:S02]  /*2a60*/  SHF.R.S32.HI R2, RZ, 0x1f, R0 ;  /* 0x0000001fff027819 */ /* 0x002fe40000011400 */
[--C-:B------:R-:W-:Y:S01]  /*2a70*/  SHF.R.S32.HI R3, RZ, 0x1f, R31.reuse ;  /* 0x0000001fff037819 */ /* 0x100fe2000001141f */
[----:B------:R-:W-:Y:S02]  /*2a80*/  IMAD.MOV.U32 R185, RZ, RZ, 0x20 ;  /* 0x00000020ffb97424 */ /* 0x000fe400078e00ff */
[----:B------:R-:W-:Y:S01]  /*2a90*/  IMAD.SHL.U32 R176, R187, 0x2, RZ ;  /* 0x00000002bbb07824 */ /* 0x000fe200078e00ff */
        /* <DEDUP_REMOVED lines=47> */
[----:B--2---:R-:W-:-:S02]  /*2d90*/  IADD3 R210, P2, P1, R0, R4, R31 ;  /* 0x0000000400d27210 */ /* 0x004fc4000795e01f */
[----:B------:R-:W-:-:S04]  /*2da0*/  IADD3 R0, R186, 0x3000, RZ ;  /* 0x00003000ba007810 */ /* 0x000fc80007ffe0ff */
[----:B------:R-:W-:-:S05]  /*2db0*/  SEL R0, R0, R186, !P0 ;  /* 0x000000ba00007207 */ /* 0x000fca0004000000 */
[----:B------:R-:W-:Y:S01]  /*2dc0*/  IMAD.SHL.U32 R168, R0, 0x2, RZ ;  /* 0x0000000200a87824 */ /* 0x000fe200078e00ff */
[----:B------:R-:W-:-:S05]  /*2dd0*/  MOV R0, c[0x0][0x22c] ;  /* 0x00008b0000007a02 */ /* 0x000fca0000000f00 */
[----:B------:R-:W-:Y:S01]  /*2de0*/  IMAD R0, R0, c[0x0][0x1c0], RZ ;  /* 0x0000700000007a24 */ /* 0x000fe200078e02ff */
[----:B------:R-:W-:Y:S02]  /*2df0*/  IADD3.X R239, R2, R5, R3, P2, P1 ;  /* 0x0000000502ef7210 */ /* 0x000fe400017e2403 */
[----:B------:R-:W-:Y:S01]  /*2e00*/  IADD3 R2, R187, 0x3000, RZ ;  /* 0x00003000bb027810 */ /* 0x000fe20007ffe0ff */
[----:B------:R-:W-:Y:S01]  /*2e10*/  IMAD.SHL.U32 R229, R0, 0x10, RZ ;  /* 0x0000001000e57824 */ /* 0x000fe200078e00ff */
[----:B------:R-:W-:Y:S01]  /*2e20*/  IADD3 R3, R234, 0x40, R18 ;  /* 0x00000040ea037810 */ /* 0x000fe20007ffe012 */
[----:B------:R-:W-:Y:S01]  /*2e30*/  IMAD.SHL.U32 R197, R0, 0x8, RZ ;  /* 0x0000000800c57824 */ /* 0x000fe200078e00ff */
[----:B------:R-:W-:Y:S02]  /*2e40*/  SEL R2, R2, R187, !P0 ;  /* 0x000000bb02027207 */ /* 0x000fe40004000000 */
[C---:B------:R-:W-:Y:S02]  /*2e50*/  IADD3 R251, R229.reuse, 0x20, RZ ;  /* 0x00000020e5fb7810 */ /* 0x040fe40007ffe0ff */
[----:B------:R-:W-:-:S02]  /*2e60*/  IADD3 R248, R229, 0x80, RZ ;  /* 0x00000080e5f87810 */ /* 0x000fc40007ffe0ff */
[C---:B------:R-:W-:Y:S02]  /*2e70*/  IADD3 R250, R229.reuse, 0x40, RZ ;  /* 0x00000040e5fa7810 */ /* 0x040fe40007ffe0ff */
[C---:B------:R-:W-:Y:S02]  /*2e80*/  IADD3 R249, R229.reuse, 0x60, RZ ;  /* 0x00000060e5f97810 */ /* 0x040fe40007ffe0ff */
[----:B------:R-:W-:Y:S01]  /*2e90*/  IADD3 R247, R229, 0xa0, RZ ;  /* 0x000000a0e5f77810 */ /* 0x000fe20007ffe0ff */
[----:B------:R-:W-:Y:S01]  /*2ea0*/  IMAD.SHL.U32 R175, R2, 0x2, RZ ;  /* 0x0000000202af7824 */ /* 0x000fe200078e00ff */
[----:B------:R-:W-:Y:S01]  /*2eb0*/  IADD3 R237, R3, -R200, RZ ;  /* 0x800000c803ed7210 */ /* 0x000fe20007ffe0ff */
[C---:B------:R-:W-:Y:S01]  /*2ec0*/  IMAD.IADD R244, R197.reuse, 0x1, R251 ;  /* 0x00000001c5f47824 */ /* 0x040fe200078e02fb */
[C---:B------:R-:W-:Y:S01]  /*2ed0*/  IADD3 R242, R197.reuse, R249, RZ ;  /* 0x000000f9c5f27210 */ /* 0x040fe20007ffe0ff */
[C---:B------:R-:W-:Y:S01]  /*2ee0*/  IMAD.IADD R241, R197.reuse, 0x1, R248 ;  /* 0x00000001c5f17824 */ /* 0x040fe200078e02f8 */
[C---:B----4-:R-:W-:Y:S01]  /*2ef0*/  IADD3 R4, R230.reuse, -0x61c88647, RZ ;  /* 0x9e3779b9e6047810 */ /* 0x050fe20007ffe0ff */
[----:B------:R-:W-:Y:S01]  /*2f00*/  IMAD.IADD R243, R197, 0x1, R250 ;  /* 0x00000001c5f37824 */ /* 0x000fe200078e02fa */
[----:B------:R-:W-:Y:S01]  /*2f10*/  IADD3 R3, R231, -0x4498517b, RZ ;  /* 0xbb67ae85e7037810 */ /* 0x000fe20007ffe0ff */
[----:B------:R-:W-:Y:S01]  /*2f20*/  IMAD.IADD R240, R197, 0x1, R247 ;  /* 0x00000001c5f07824 */ /* 0x000fe200078e02f7 */
[----:B------:R-:W-:-:S02]  /*2f30*/  IADD3 R2, R230, 0x3c6ef372, RZ ;  /* 0x3c6ef372e6027810 */ /* 0x000fc40007ffe0ff */
[C---:B------:R-:W-:Y:S02]  /*2f40*/  IADD3 R4, R231.reuse, 0x76cf5d0a, RZ ;  /* 0x76cf5d0ae7047810 */ /* 0x040fe40007ffe0ff */
[C---:B------:R-:W-:Y:S02]  /*2f50*/  IADD3 R3, R230.reuse, -0x255992d5, RZ ;  /* 0xdaa66d2be6037810 */ /* 0x040fe40007ffe0ff */
[C---:B------:R-:W-:Y:S02]  /*2f60*/  IADD3 R2, R231.reuse, 0x32370b8f, RZ ;  /* 0x32370b8fe7027810 */ /* 0x040fe40007ffe0ff */
[C---:B------:R-:W-:Y:S02]  /*2f70*/  IADD3 R4, R230.reuse, 0x78dde6e4, RZ ;  /* 0x78dde6e4e6047810 */ /* 0x040fe40007ffe0ff */
[----:B------:R-:W-:Y:S02]  /*2f80*/  IADD3 R3, R231, -0x126145ec, RZ ;  /* 0xed9eba14e7037810 */ /* 0x000fe40007ffe0ff */
[----:B------:R-:W-:Y:S01]  /*2f90*/  IADD3 R2, R230, 0x1715609d, RZ ;  /* 0x1715609de6027810 */ /* 0x000fe20007ffe0ff */
[----:B------:R-:W-:Y:S01]  /*2fa0*/  IMAD.IADD R5, R197, 0x1, R243 ;  /* 0x00000001c5057824 */ /* 0x000fe200078e02f3 */
[----:B---3--:R-:W-:-:S02]  /*2fb0*/  R2P PR, R21, 0x6 ;  /* 0x0000000615007804 */ /* 0x008fc40000000000 */
[----:B------:R-:W-:Y:S01]  /*2fc0*/  IADD3 R4, R231, -0x56f99767, RZ ;  /* 0xa9066899e7047810 */ /* 0x000fe20007ffe0ff */
[----:B------:R-:W-:Y:S01]  /*2fd0*/  IMAD.IADD R4, R197, 0x1, R242 ;  /* 0x00000001c5047824 */ /* 0x000fe200078e02f2 */
[----:B------:R-:W-:Y:S02]  /*2fe0*/  IADD3 R3, R230, -0x4ab325aa, RZ ;  /* 0xb54cda56e6037810 */ /* 0x000fe40007ffe0ff */
[----:B------:R-:W-:Y:S01]  /*2ff0*/  IADD3 R2, R231, 0x646e171e, RZ ;  /* 0x646e171ee7027810 */ /* 0x000fe20007ffe0ff */
[C---:B------:R-:W-:Y:S01]  /*3000*/  IMAD.IADD R2, R197.reuse, 0x1, R240 ;  /* 0x00000001c5027824 */ /* 0x040fe200078e02f0 */
[C---:B------:R-:W-:Y:S02]  /*3010*/  IADD3 R6, R197.reuse, R244, RZ ;  /* 0x000000f4c5067210 */ /* 0x040fe40007ffe0ff */
[C---:B------:R-:W-:Y:S01]  /*3020*/  IADD3 R3, R197.reuse, R241, RZ ;  /* 0x000000f1c5037210 */ /* 0x040fe20007ffe0ff */
[----:B------:R-:W-:Y:S01]  /*3030*/  IMAD.IADD R217, R197, 0x1, R4 ;  /* 0x00000001c5d97824 */ /* 0x000fe200078e0204 */
[----:B------:R-:W-:Y:S01]  /*3040*/  SEL R185, R185, 0xffffffe0, !P1 ;  /* 0xffffffe0b9b97807 */ /* 0x000fe20004800000 */
[C---:B------:R-:W-:Y:S01]  /*3050*/  IMAD.IADD R221, R197.reuse, 0x1, R6 ;  /* 0x00000001c5dd7824 */ /* 0x040fe200078e0206 */
[C---:B------:R-:W-:Y:S01]  /*3060*/  IADD3 R219, R197.reuse, R5, RZ ;  /* 0x00000005c5db7210 */ /* 0x040fe20007ffe0ff */
[C---:B------:R-:W-:Y:S01]  /*3070*/  IMAD.IADD R215, R197.reuse, 0x1, R3 ;  /* 0x00000001c5d77824 */ /* 0x040fe200078e0203 */
[----:B------:R-:W-:Y:S01]  /*3080*/  IADD3 R213, R197, R2, RZ ;  /* 0x00000002c5d57210 */ /* 0x000fe20007ffe0ff */
[----:B------:R-:W-:Y:S01]  /*3090*/  IMAD.IADD R182, R181, 0x1, R185 ;  /* 0x00000001b5b67824 */ /* 0x000fe200078e02b9 */
[----:B------:R-:W-:Y:S01]  /*30a0*/  SEL R180, R180, 0xffffffc0, !P2 ;  /* 0xffffffc0b4b47807 */ /* 0x000fe20005000000 */
[----:B------:R-:W-:Y:S01]  /*30b0*/  IMAD.IADD R177, R185, 0x1, R176 ;  /* 0x00000001b9b17824 */ /* 0x000fe200078e02b0 */
[C---:B------:R-:W-:Y:S01]  /*30c0*/  IADD3 R216, R197.reuse, R217, RZ ;  /* 0x000000d9c5d87210 */ /* 0x040fe20007ffe0ff */
[----:B------:R-:W-:-:S02]  /*30d0*/  IMAD.IADD R220, R197, 0x1, R221 ;  /* 0x00000001c5dc7824 */ /* 0x000fc400078e02dd */
[C---:B------:R-:W-:Y:S02]  /*30e0*/  IMAD.IADD R214, R197.reuse, 0x1, R215 ;  /* 0x00000001c5d67824 */ /* 0x040fe400078e02d7 */
[C---:B------:R-:W-:Y:S02]  /*30f0*/  IMAD.IADD R218, R197.reuse, 0x1, R219 ;  /* 0x00000001c5da7824 */ /* 0x040fe400078e02db */
[----:B------:R-:W-:Y:S01]  /*3100*/  IMAD.IADD R212, R197, 0x1, R213 ;  /* 0x00000001c5d47824 */ /* 0x000fe200078e02d5 */
[----:B------:R-:W-:Y:S01]  /*3110*/  CS2R R30, SRZ ;  /* 0x00000000001e7805 */ /* 0x000fe2000001ff00 */
[----:B------:R-:W-:Y:S01]  /*3120*/  CS2R R20, SRZ ;  /* 0x0000000000147805 */ /* 0x000fe2000001ff00 */
[----:B------:R-:W-:Y:S01]  /*3130*/  IMAD.WIDE.U32 R210, R210, -0x2daee0ad, RZ ;  /* 0xd2511f53d2d27825 */ /* 0x000fe200078e00ff */
[----:B------:R-:W-:Y:S02]  /*3140*/  IADD3 R183, R181, R180, RZ ;  /* 0x000000b4b5b77210 */ /* 0x000fe40007ffe0ff */
[C---:B------:R-:W-:Y:S01]  /*3150*/  IADD3 R184, R180.reuse, R182, RZ ;  /* 0x000000b6b4b87210 */ /* 0x040fe20007ffe0ff */
[C---:B------:R-:W-:Y:S01]  /*3160*/  IMAD.IADD R179, R180.reuse, 0x1, R176 ;  /* 0x00000001b4b37824 */ /* 0x040fe200078e02b0 */
[----:B------:R-:W-:Y:S01]  /*3170*/  IADD3 R178, R180, R177, RZ ;  /* 0x000000b1b4b27210 */ /* 0x000fe20007ffe0ff */
[C---:B------:R-:W-:Y:S01]  /*3180*/  IMAD.IADD R225, R197.reuse, 0x1, R218 ;  /* 0x00000001c5e17824 */ /* 0x040fe200078e02da */
[C---:B------:R-:W-:Y:S01]  /*3190*/  IADD3 R226, R197.reuse, R220, RZ ;  /* 0x000000dcc5e27210 */ /* 0x040fe20007ffe0ff */
[C---:B------:R-:W-:Y:S01]  /*31a0*/  IMAD.IADD R224, R197.reuse, 0x1, R216 ;  /* 0x00000001c5e07824 */ /* 0x040fe200078e02d8 */
[C---:B------:R-:W-:Y:S01]  /*31b0*/  IADD3 R223, R197.reuse, R214, RZ ;  /* 0x000000d6c5df7210 */ /* 0x040fe20007ffe0ff */
[----:B------:R-:W-:-:S02]  /*31c0*/  IMAD.IADD R222, R197, 0x1, R212 ;  /* 0x00000001c5de7824 */ /* 0x000fc400078e02d4 */
.L_x_638:
[----:B------:R-:W0:Y:S01]  /*31d0*/  LDGDEPBAR ;  /* 0x00000000000079af */ /* 0x000e220000000000 */
[C---:B------:R-:W-:Y:S01]  /*31e0*/  IMAD.IADD R0, R175.reuse, 0x1, R185 ;  /* 0x00000001af007824 */ /* 0x040fe200078e02b9 */
        /* <DEDUP_REMOVED lines=88> */
[----:B------:R-:W-:Y:S02]  /*3770*/  ISETP.LT.AND P6, PT, R238, R200, P6 ;  /* 0x000000c8ee00720c */ /* 0x000fe400037c1270 */
        /* <DEDUP_REMOVED lines=43> */
[----:B------:R-:W-:Y:S01]  /*3a30*/  IADD3 R86, R230, 0x78dde6e4, RZ ;  /* 0x78dde6e4e6567810 */ /* 0x000fe20007ffe0ff */
        /* <DEDUP_REMOVED lines=164> */
[----:B------:R-:W-:Y:S03]  /*4480*/  FSETP.GE.FTZ.AND P3, PT, R80, RZ, PT ;  /* 0x000000ff5000720b */ /* 0x000fe60003f76000 */
        /* <DEDUP_REMOVED lines=112> */
[C---:B-1----:R-:W-:Y:S08]  /*4b90*/  HMMA.16816.F32 R12, R68.reuse, R72, R12 ;  /* 0x00000048440c723c */ /* 0x042ff0000000180c */
[----:B------:R-:W-:Y:S07]  /*4ba0*/  HMMA.16816.F32 R16, R68, R74, R16 ;  /* 0x0000004a4410723c */ /* 0x000fee0000001810 */
[----:B------:R-:W-:Y:S09]  /*4bb0*/  FMUL.FTZ R70, R85, R8 ;  /* 0x0000000855467220 */ /* 0x000ff20000410000 */
[C---:B------:R-:W-:Y:S02]  /*4bc0*/  FADD.FTZ R5, -R2.reuse, R12 ;  /* 0x0000000c02057221 */ /* 0x040fe40000010100 */
[----:B------:R-:W-:Y:S03]  /*4bd0*/  FADD.FTZ R4, -R2, R13 ;  /* 0x0000000d02047221 */ /* 0x000fe60000010100 */
[-C--:B------:R-:W-:Y:S02]  /*4be0*/  FSEL R5, R5, R2.reuse, P4 ;  /* 0x0000000205057208 */ /* 0x080fe40002000000 */
[-C--:B------:R-:W-:Y:S01]  /*4bf0*/  FSEL R4, R4, R2.reuse, P3 ;  /* 0x0000000204047208 */ /* 0x080fe20001800000 */
[----:B------:R-:W-:Y:S01]  /*4c00*/  FADD.FTZ R3, -R2, R16 ;  /* 0x0000001002037221 */ /* 0x000fe20000010100 */
[----:B------:R-:W-:Y:S01]  /*4c10*/  FSETP.GE.FTZ.AND P4, PT, R86, RZ, PT ;  /* 0x000000ff5600720b */ /* 0x000fe20003f96000 */
[----:B------:R-:W-:Y:S01]  /*4c20*/  FMUL.FTZ R71, R83, R5 ;  /* 0x0000000553477220 */ /* 0x000fe20000410000 */
[----:B------:R-:W-:Y:S01]  /*4c30*/  FSETP.GE.FTZ.AND P3, PT, R82, RZ, PT ;  /* 0x000000ff5200720b */ /* 0x000fe20003f76000 */
[----:B------:R-:W-:Y:S01]  /*4c40*/  FADD.FTZ R5, -R0, R11 ;  /* 0x0000000b00057221 */ /* 0x000fe20000010100 */
[----:B------:R-:W-:Y:S01]  /*4c50*/  FSEL R3, R3, R2, P2 ;  /* 0x0000000203037208 */ /* 0x000fe20001000000 */
[----:B------:R-:W-:Y:S01]  /*4c60*/  @P1 FADD.FTZ R2, -R2, R17 ;  /* 0x0000001102021221 */ /* 0x000fe20000010100 */
[----:B------:R-:W-:Y:S01]  /*4c70*/  FSETP.GE.FTZ.AND P1, PT, R90, RZ, PT ;  /* 0x000000ff5a00720b */ /* 0x000fe20003f36000 */
[----:B------:R-:W-:Y:S01]  /*4c80*/  FMUL.FTZ R69, R80, R4 ;  /* 0x0000000450457220 */ /* 0x000fe20000410000 */
[----:B------:R-:W-:Y:S01]  /*4c90*/  FSEL R5, R5, R0, P4 ;  /* 0x0000000005057208 */ /* 0x000fe20002000000 */
[----:B------:R-:W-:Y:S01]  /*4ca0*/  FMUL.FTZ R68, R78, R3 ;  /* 0x000000034e447220 */ /* 0x000fe20000410000 */
[----:B------:R-:W-:Y:S01]  /*4cb0*/  ISETP.GT.AND P4, PT, R191, R227, PT ;  /* 0x000000e3bf00720c */ /* 0x000fe20003f84270 */
[----:B------:R-:W-:Y:S01]  /*4cc0*/  FADD.FTZ R3, -R0, R7 ;  /* 0x0000000700037221 */ /* 0x000fe20000010100 */
[----:B------:R-:W-:Y:S01]  /*4cd0*/  FSETP.GE.FTZ.AND P2, PT, R91, RZ, PT ;  /* 0x000000ff5b00720b */ /* 0x000fe20003f56000 */
[----:B------:R-:W-:Y:S01]  /*4ce0*/  FMUL.FTZ R17, R76, R2 ;  /* 0x000000024c117220 */ /* 0x000fe20000410000 */
[-C--:B------:R-:W-:Y:S01]  /*4cf0*/  FSEL R2, R10, R0.reuse, P0 ;  /* 0x000000000a027208 */ /* 0x080fe20000000000 */
[----:B------:R-:W-:Y:S01]  /*4d00*/  FADD.FTZ R4, -R0, R14 ;  /* 0x0000000e00047221 */ /* 0x000fe20000010100 */
[----:B------:R-:W-:Y:S01]  /*4d10*/  FSETP.GE.FTZ.AND P0, PT, R77, RZ, PT ;  /* 0x000000ff4d00720b */ /* 0x000fe20003f16000 */
[----:B------:R-:W-:Y:S01]  /*4d20*/  FMUL.FTZ R11, R86, R5 ;  /* 0x00000005560b7220 */ /* 0x000fe20000410000 */
[----:B------:R-:W-:Y:S01]  /*4d30*/  FSEL R3, R3, R0, P1 ;  /* 0x0000000003037208 */ /* 0x000fe20000800000 */
[----:B------:R-:W-:Y:S01]  /*4d40*/  FMUL.FTZ R12, R87, R2 ;  /* 0x00000002570c7220 */ /* 0x000fe20000410000 */
[-C--:B------:R-:W-:Y:S01]  /*4d50*/  FSEL R6, R6, R0.reuse, P2 ;  /* 0x0000000006067208 */ /* 0x080fe20001000000 */
[----:B------:R-:W-:Y:S01]  /*4d60*/  FADD.FTZ R2, -R0, R18 ;  /* 0x0000001200027221 */ /* 0x000fe20000010100 */
[----:B------:R-:W-:Y:S01]  /*4d70*/  FSETP.GE.FTZ.AND P2, PT, R81, RZ, PT ;  /* 0x000000ff5100720b */ /* 0x000fe20003f56000 */
[----:B------:R-:W-:Y:S01]  /*4d80*/  FMUL.FTZ R13, R90, R3 ;  /* 0x000000035a0d7220 */ /* 0x000fe20000410000 */
[----:B------:R-:W-:Y:S01]  /*4d90*/  FSETP.GE.FTZ.AND P1, PT, R79, RZ, PT ;  /* 0x000000ff4f00720b */ /* 0x000fe20003f36000 */
[----:B------:R-:W-:Y:S01]  /*4da0*/  FADD.FTZ R3, -R0, R15 ;  /* 0x0000000f00037221 */ /* 0x000fe20000010100 */
[----:B------:R-:W-:Y:S01]  /*4db0*/  FSEL R4, R4, R0, P3 ;  /* 0x0000000004047208 */ /* 0x000fe20001800000 */
[----:B------:R-:W-:Y:S01]  /*4dc0*/  FMUL.FTZ R16, R91, R6 ;  /* 0x000000065b107220 */ /* 0x000fe20000410000 */
[-C--:B------:R-:W-:Y:S02]  /*4dd0*/  FSEL R2, R2, R0.reuse, P1 ;  /* 0x0000000002027208 */ /* 0x080fe40000800000 */
[----:B------:R-:W-:Y:S01]  /*4de0*/  FSEL R3, R3, R0, P2 ;  /* 0x0000000003037208 */ /* 0x000fe20001000000 */
[----:B------:R-:W-:Y:S02]  /*4df0*/  @P0 FADD.FTZ R0, -R0, R19 ;  /* 0x0000001300000221 */ /* 0x000fe40000010100 */
        /* <DEDUP_REMOVED lines=11> */
[C---:B------:R-:W-:Y:S02]  /*4eb0*/  LEA R3, P0, R2.reuse, R194, 0x1 ;  /* 0x000000c202037211 */ /* 0x040fe400078008ff */
        /* <DEDUP_REMOVED lines=18> */
.L_x_636:
        /* <DEDUP_REMOVED lines=107> */
.L_x_637:
[----:B------:R-:W-:Y:S01]  /*5690*/  LDSM.16.M88.4 R96, [R181] ;  /* 0x00000000b560783b */ /* 0x000fe20000000200 */
[----:B-1----:R-:W-:Y:S03]  /*56a0*/  @P4 IADD3 R2, P0, R198, -0x100, RZ ;  /* 0xffffff00c6024810 */ /* 0x002fe60007f1e0ff */
[----:B------:R-:W1:Y:S02]  /*56b0*/  LDSM.16.MT88.4 R16, [R0+0x12000] ;  /* 0x012000000010783b */ /* 0x000e640000004200 */
[----:B------:R-:W-:Y:S01]  /*56c0*/  @P4 IMAD.MOV.U32 R198, RZ, RZ, R2 ;  /* 0x000000ffffc64224 */ /* 0x000fe200078e0002 */
[CC--:B------:R-:W-:Y:S01]  /*56d0*/  LEA R2, P1, R197.reuse, R188.reuse, 0x2 ;  /* 0x000000bcc5027211 */ /* 0x0c0fe200078210ff */
[----:B------:R-:W2:Y:S03]  /*56e0*/  LDSM.16.M88.4 R92, [R181+0x1000] ;  /* 0x00100000b55c783b */ /* 0x000ea60000000200 */
[-C--:B------:R-:W-:Y:S01]  /*56f0*/  LEA.HI.X.SX32 R3, R197, R189.reuse, 0x2, P1 ;  /* 0x000000bdc5037211 */ /* 0x080fe200008f16ff */
        /* <DEDUP_REMOVED lines=115> */
[-C--:B---3--:R-:W-:Y:S02]  /*5e30*/  LEA.HI.X.SX32 R11, R157, R189.reuse, 0x2, P0 ;  /* 0x000000bd9d0b7211 */ /* 0x088fe400000f16ff */
        /* <DEDUP_REMOVED lines=15> */
[CC--:B-1----:R-:W-:Y:S02]  /*5f30*/  LEA R8, P2, R219.reuse, R188.reuse, 0x2 ;  /* 0x000000bcdb087211 */ /* 0x0c2fe400078410ff */
[CC--:B--2---:R-:W-:Y:S02]  /*5f40*/  LEA R4, P0, R250.reuse, R188.reuse, 0x2 ;  /* 0x000000bcfa047211 */ /* 0x0c4fe400078010ff */
        /* <DEDUP_REMOVED lines=76> */
[----:B------:R-:W-:Y:S02]  /*6410*/  LEA.HI.X.SX32 R7, R213, R189, 0x2, P2 ;  /* 0x000000bdd5077211 */ /* 0x000fe400010f16ff */
[----:B------:R-:W-:Y:S01]  /*6420*/  ISETP.GT.AND P2, PT, R191, R227, PT ;  /* 0x000000e3bf00720c */ /* 0x000fe20003f44270 */
[----:B------:R-:W-:Y:S01]  /*6430*/  RED.E.ADD.F32.FTZ.RN.STRONG.GPU [R10.64], R99 ;  /* 0x000000630a00798e */ /* 0x000fe2000c10e786 */
[CC--:B---3--:R-:W-:Y:S03]  /*6440*/  LEA R2, P0, R222.reuse, R188.reuse, 0x2 ;  /* 0x000000bcde027211 */ /* 0x0c8fe600078010ff */
[----:B------:R-:W-:Y:S01]  /*6450*/  RED.E.ADD.F32.FTZ.RN.STRONG.GPU [R8.64], R92 ;  /* 0x0000005c0800798e */ /* 0x000fe2000c10e786 */
[-C--:B------:R-:W-:Y:S02]  /*6460*/  LEA.HI.X.SX32 R3, R222, R189.reuse, 0x2, P0 ;  /* 0x000000bdde037211 */ /* 0x080fe400000f16ff */
[----:B------:R-:W-:Y:S01]  /*6470*/  ISETP.NE.U32.AND P0, PT, R0, 0x1, PT ;  /* 0x000000010000780c */ /* 0x000fe20003f05070 */
[----:B------:R-:W-:Y:S01]  /*6480*/  RED.E.ADD.F32.FTZ.RN.STRONG.GPU [R6.64], R93 ;  /* 0x0000005d0600798e */ /* 0x000fe2000c10e786 */
[C---:B------:R-:W-:Y:S03]  /*6490*/  IADD3 R0, R168.reuse, -0x6000, RZ ;  /* 0xffffa000a8007810 */ /* 0x040fe60007ffe0ff */
[----:B------:R-:W-:Y:S08]  /*64a0*/  LDSM.16.MT88.4 R8, [R168] ;  /* 0x00000000a808783b */ /* 0x000ff00000004200 */
        /* <DEDUP_REMOVED lines=71> */
[----:B------:R-:W-:Y:S01]  /*6920*/  FMUL.FTZ R68, R48, c[0x0][0x2dc] ;  /* 0x0000b70030447a20 */ /* 0x000fe20000410000 */
[----:B------:R-:W-:Y:S01]  /*6930*/  ISETP.NE.AND P0, PT, R252, -0x1, PT ;  /* 0xfffffffffc00780c */ /* 0x000fe20003f05270 */
[----:B------:R-:W-:-:S02]  /*6940*/  FMUL.FTZ R13, R43, c[0x0][0x2dc] ;  /* 0x0000b7002b0d7a20 */ /* 0x000fc40000410000 */
[----:B------:R-:W-:Y:S01]  /*6950*/  FMUL.FTZ R48, R44, c[0x0][0x2dc] ;  /* 0x0000b7002c307a20 */ /* 0x000fe20000410000 */
[----:B------:R-:W1:Y:S01]  /*6960*/  S2R R157, SR_CTAID.Y ;  /* 0x00000000009d7919 */ /* 0x000e620000002600 */
[----:B------:R-:W-:Y:S02]  /*6970*/  FMUL.FTZ R15, R39, c[0x0][0x2dc] ;  /* 0x0000b700270f7a20 */ /* 0x000fe40000410000 */
[----:B------:R-:W-:Y:S01]  /*6980*/  FMUL.FTZ R70, R40, c[0x0][0x2dc] ;  /* 0x0000b70028467a20 */ /* 0x000fe20000410000 */
[----:B------:R-:W2:Y:S01]  /*6990*/  S2R R96, SR_CTAID.Y ;  /* 0x0000000000607919 */ /* 0x000ea20000002600 */
[----:B------:R-:W-:Y:S02]  /*69a0*/  FMUL.FTZ R100, R100, c[0x0][0x2e0] ;  /* 0x0000b80064647a20 */ /* 0x000fe40000410000 */
[----:B------:R-:W-:Y:S02]  /*69b0*/  FMUL.FTZ R44, R101, c[0x0][0x2e0] ;  /* 0x0000b800652c7a20 */ /* 0x000fe40000410000 */
[----:B------:R-:W-:-:S02]  /*69c0*/  FMUL.FTZ R102, R102, c[0x0][0x2e0] ;  /* 0x0000b80066667a20 */ /* 0x000fc40000410000 */
[----:B------:R-:W-:Y:S01]  /*69d0*/  FMUL.FTZ R43, R103, c[0x0][0x2e0] ;  /* 0x0000b800672b7a20 */ /* 0x000fe20000410000 */
[----:B------:R-:W-:Y:S01]  /*69e0*/  F2FP.PACK_AB R44, R44, R100 ;  /* 0x000000642c2c723e */ /* 0x000fe200000000ff */
[----:B------:R-:W-:Y:S02]  /*69f0*/  FMUL.FTZ R14, R41, c[0x0][0x2dc] ;  /* 0x0000b700290e7a20 */ /* 0x000fe40000410000 */
        /* <DEDUP_REMOVED lines=23> */
[----:B-1----:R-:W-:Y:S01]  /*6b70*/  SHF.R.S32.HI R97, RZ, 0x1f, R157 ;  /* 0x0000001fff617819 */ /* 0x002fe2000001149d */
        /* <DEDUP_REMOVED lines=17> */
[----:B------:R-:W-:Y:S01]  /*6c90*/  STS [R236+0x1400], R37 ;  /* 0x00140025ec007388 */ /* 0x000fe20000000800 */
[----:B------:R-:W-:Y:S02]  /*6ca0*/  FMUL.FTZ R118, R118, c[0x0][0x2e0] ;  /* 0x0000b80076767a20 */ /* 0x000fe40000410000 */
        /* <DEDUP_REMOVED lines=19> */
[----:B------:R-:W-:-:S02]  /*6de0*/  FMUL.FTZ R120, R120, c[0x0][0x2e0] ;  /* 0x0000b80078787a20 */ /* 0x000fc40000410000 */
[----:B------:R-:W-:Y:S01]  /*6df0*/  FMUL.FTZ R34, R121, c[0x0][0x2e0] ;  /* 0x0000b80079227a20 */ /* 0x000fe20000410000 */
[----:B------:R-:W-:Y:S01]  /*6e00*/  STS [R236+0x2400], R31 ;  /* 0x0024001fec007388 */ /* 0x000fe20000000800 */
[----:B------:R-:W-:Y:S01]  /*6e10*/  FMUL.FTZ R122, R122, c[0x0][0x2e0] ;  /* 0x0000b8007a7a7a20 */ /* 0x000fe20000410000 */
[----:B------:R-:W-:Y:S01]  /*6e20*/  F2FP.PACK_AB R17, R17, R73 ;  /* 0x000000491111723e */ /* 0x000fe200000000ff */
[----:B------:R-:W-:Y:S01]  /*6e30*/  FMUL.FTZ R33, R123, c[0x0][0x2e0] ;  /* 0x0000b8007b217a20 */ /* 0x000fe20000410000 */
[----:B------:R-:W-:Y:S01]  /*6e40*/  F2FP.PACK_AB R34, R34, R120 ;  /* 0x000000782222723e */ /* 0x000fe200000000ff */
        /* <DEDUP_REMOVED lines=112> */
[----:B------:R3:W-:Y:S01]  /*7550*/  STS [R236+0xb000], R2 ;  /* 0x00b00002ec007388 */ /* 0x0007e20000000800 */
[----:B-1----:R-:W-:-:S05]  /*7560*/  @P0 IADD3 R0, R232, R252, RZ ;  /* 0x000000fce8000210 */ /* 0x002fca0007ffe0ff */
[----:B---3--:R-:W-:-:S04]  /*7570*/  @P0 IMAD.WIDE.U32 R2, R0, c[0x0][0x3a0], RZ ;  /* 0x0000e80000020a25 */ /* 0x008fc800078e00ff */
[----:B------:R-:W-:Y:S01]  /*7580*/  @P0 IMAD R6, R0, c[0x0][0x3a4], R3 ;  /* 0x0000e90000060a24 */ /* 0x000fe200078e0203 */
[----:B------:R-:W-:Y:S01]  /*7590*/  @P0 MOV R5, R2 ;  /* 0x0000000200050202 */ /* 0x000fe20000000f00 */
[----:B------:R-:W-:Y:S05]  /*75a0*/  @P0 BRA `(.L_x_639) ;  /* 0x000000a000000947 */ /* 0x000fea0003800000 */
[----:B--2---:R-:W-:Y:S01]  /*75b0*/  SHF.R.S32.HI R0, RZ, 0x1f, R232 ;  /* 0x0000001fff007819 */ /* 0x004fe200000114e8 */
        /* <DEDUP_REMOVED lines=9> */
.L_x_639:
[----:B--2---:R-:W-:-:S05]  /*7650*/  @P0 IADD3 R0, R232, R252, RZ ;  /* 0x000000fce8000210 */ /* 0x004fca0007ffe0ff */
        /* <DEDUP_REMOVED lines=14> */
.L_x_640:
[----:B------:R-:W2:Y:S01]  /*7740*/  LDL.64 R2, [R1] ;  /* 0x0000000001027983 */ /* 0x000ea20000100a00 */
[C---:B------:R-:W-:Y:S01]  /*7750*/  SHF.L.U32 R0, R228.reuse, 0x6, RZ ;  /* 0x00000006e4007819 */ /* 0x040fe200000006ff */
[----:B------:R-:W-:Y:S01]  /*7760*/  IMAD R23, R228, -0x40, R200 ;  /* 0xffffffc0e4177824 */ /* 0x000fe200078e02c8 */
[----:B------:R-:W-:Y:S01]  /*7770*/  BSSY B0, `(.L_x_641) ;  /* 0x000002a000007945 */ /* 0x000fe20003800000 */
[----:B------:R-:W-:Y:S01]  /*7780*/  BAR.SYNC.DEFER_BLOCKING 0x0 ;  /* 0x0000000000007b1d */ /* 0x000fe20000010000 */
[----:B------:R-:W-:Y:S02]  /*7790*/  SHF.R.S32.HI R24, RZ, 0x1f, R0 ;  /* 0x0000001fff187819 */ /* 0x000fe40000011400 */
[----:B------:R-:W-:Y:S02]  /*77a0*/  ISETP.GE.AND P2, PT, R233, R23, PT ;  /* 0x00000017e900720c */ /* 0x000fe40003f46270 */
[----:B------:R-:W-:Y:S01]  /*77b0*/  SHF.R.S32.HI R65, RZ, 0x1f, R233 ;  /* 0x0000001fff417819 */ /* 0x000fe200000114e9 */
[----:B------:R-:W1:Y:S01]  /*77c0*/  S2R R66, SR_CTAID.Z ;  /* 0x0000000000427919 */ /* 0x000e620000002700 */
[----:B------:R-:W-:-:S04]  /*77d0*/  IMAD R4, R24, c[0x0][0x3a0], RZ ;  /* 0x0000e80018047a24 */ /* 0x000fc800078e02ff */
[----:B------:R-:W-:Y:S01]  /*77e0*/  IMAD R4, R0, c[0x0][0x3a4], R4 ;  /* 0x0000e90000047a24 */ /* 0x000fe200078e0204 */
[----:B------:R3:W4:Y:S04]  /*77f0*/  LDS.128 R36, [R196+0x13000] ;  /* 0x01300000c4247984 */ /* 0x0007280000000c00 */
[----:B------:R3:W2:Y:S01]  /*7800*/  LDS.128 R32, [R196+0x15000] ;  /* 0x01500000c4207984 */ /* 0x0006a20000000c00 */
[----:B-1----:R-:W-:-:S03]  /*7810*/  SHF.R.S32.HI R64, RZ, 0x1f, R66 ;  /* 0x0000001fff407819 */ /* 0x002fc60000011442 */
[----:B------:R3:W1:Y:S04]  /*7820*/  LDS.128 R28, [R196+0x17000] ;  /* 0x01700000c41c7984 */ /* 0x0006680000000c00 */
[----:B------:R3:W1:Y:S04]  /*7830*/  LDS.128 R48, [R196+0x18000] ;  /* 0x01800000c4307984 */ /* 0x0006680000000c00 */
[----:B------:R3:W1:Y:S04]  /*7840*/  LDS.128 R60, [R196+0x19000] ;  /* 0x01900000c43c7984 */ /* 0x0006680000000c00 */
[----:B------:R3:W1:Y:S04]  /*7850*/  LDS.128 R44, [R196+0x1a000] ;  /* 0x01a00000c42c7984 */ /* 0x0006680000000c00 */
[----:B------:R3:W1:Y:S04]  /*7860*/  LDS.128 R56, [R196+0x1b000] ;  /* 0x01b00000c4387984 */ /* 0x0006680000000c00 */
[----:B------:R3:W1:Y:S04]  /*7870*/  LDS.128 R40, [R196+0x1c000] ;  /* 0x01c00000c4287984 */ /* 0x0006680000000c00 */
[----:B------:R3:W1:Y:S01]  /*7880*/  LDS.128 R52, [R196+0x1d000] ;  /* 0x01d00000c4347984 */ /* 0x0006620000000c00 */
[----:B--2---:R-:W-:-:S02]  /*7890*/  MOV R20, R2 ;  /* 0x0000000200147202 */ /* 0x004fc40000000f00 */
[----:B------:R-:W-:-:S05]  /*78a0*/  MOV R21, R3 ;  /* 0x0000000300157202 */ /* 0x000fca0000000f00 */
[----:B------:R-:W-:-:S05]  /*78b0*/  IMAD.WIDE.U32 R2, R0, c[0x0][0x3a0], R20 ;  /* 0x0000e80000027a25 */ /* 0x000fca00078e0014 */
[----:B------:R-:W-:-:S04]  /*78c0*/  IADD3 R2, P0, R5, R2, RZ ;  /* 0x0000000205027210 */ /* 0x000fc80007f1e0ff */
[----:B------:R-:W-:Y:S01]  /*78d0*/  IADD3.X R3, R6, R3, R4, P0, !PT ;  /* 0x0000000306037210 */ /* 0x000fe200007fe404 */
[----:B------:R-:W-:-:S04]  /*78e0*/  IMAD R6, R64, c[0x0][0x3b8], RZ ;  /* 0x0000ee0040067a24 */ /* 0x000fc800078e02ff */
[C---:B------:R-:W-:Y:S02]  /*78f0*/  IMAD R6, R66.reuse, c[0x0][0x3bc], R6 ;  /* 0x0000ef0042067a24 */ /* 0x040fe400078e0206 */
[----:B------:R-:W-:-:S05]  /*7900*/  IMAD.WIDE.U32 R4, R66, c[0x0][0x3b8], R2 ;  /* 0x0000ee0042047a25 */ /* 0x000fca00078e0002 */
[----:B------:R-:W-:Y:S01]  /*7910*/  IADD3 R22, R6, R5, RZ ;  /* 0x0000000506167210 */ /* 0x000fe20007ffe0ff */
        /* <DEDUP_REMOVED lines=15> */
.L_x_642:
[----:B-1-34-:R-:W-:Y:S05]  /*7a10*/  BSYNC B0 ;  /* 0x0000000000007941 */ /* 0x01afea0003800000 */
.L_x_641:
[----:B------:R-:W-:Y:S01]  /*7a20*/  IADD3 R2, R233, 0x20, RZ ;  /* 0x00000020e9027810 */ /* 0x000fe20007ffe0ff */
[----:B------:R-:W-:Y:S03]  /*7a30*/  BSSY B0, `(.L_x_643) ;  /* 0x000000f000007945 */ /* 0x000fe60003800000 */
[----:B------:R-:W-:-:S13]  /*7a40*/  ISETP.GE.AND P1, PT, R2, R23, PT ;  /* 0x000000170200720c */ /* 0x000fda0003f26270 */
        /* <DEDUP_REMOVED lines=13> */
.L_x_644:
[----:B------:R-:W-:Y:S05]  /*7b20*/  BSYNC B0 ;  /* 0x0000000000007941 */ /* 0x000fea0003800000 */
.L_x_643:
        /* <DEDUP_REMOVED lines=19> */
[----:B------:R1:W-:Y:S04]  /*7c60*/  STG.E.128 [R2.64], R48 ;  /* 0x0000003002007986 */ /* 0x0003e8000c101d06 */
[----:B------:R1:W-:Y:S04]  /*7c70*/  STG.E.128 [R2.64+0x80], R44 ;  /* 0x0000802c02007986 */ /* 0x0003e8000c101d06 */
[----:B------:R1:W-:Y:S02]  /*7c80*/  STG.E.128 [R2.64+0x100], R40 ;  /* 0x0001002802007986 */ /* 0x0003e4000c101d06 */
.L_x_646:
[----:B------:R-:W-:Y:S05]  /*7c90*/  BSYNC B0 ;  /* 0x0000000000007941 */ /* 0x000fea0003800000 */
.L_x_645:
        /* <DEDUP_REMOVED lines=14> */
.L_x_635:
[----:B------:R-:W-:Y:S05]  /*7d80*/  BSYNC B1 ;  /* 0x0000000000017941 */ /* 0x000fea0003800000 */
.L_x_621:
[----:B------:R-:W-:-:S04]  /*7d90*/  IADD3 R228, R228, c[0x0][0xc], RZ ;  /* 0x00000300e4e47a10 */ /* 0x000fc80007ffe0ff */
[----:B------:R-:W-:-:S13]  /*7da0*/  ISETP.GE.AND P0, PT, R228, UR5, PT ;  /* 0x00000005e4007c0c */ /* 0x000fda000bf06270 */
[----:B------:R-:W-:Y:S01]  /*7db0*/  @P0 CALL.REL.NOINC `(.L_x_647) ;  /* 0x0000001000000944 */ /* 0x000fe20003c00000 */
[----:B------:R-:W-:Y:S05]  /*7dc0*/  BRA `(.L_x_648) ;  /* 0xffff8ad000007947 */ /* 0x000fea000383ffff */
.L_x_647:
[----:B------:R-:W-:Y:S05]  /*7dd0*/  EXIT ;  /* 0x000000000000794d */ /* 0x000fea0003800000 */
.L_x_649:
        /* <DEDUP_REMOVED lines=10> */
.L_x_816:


//--------------------- .text._ZN5flash44flash_bwd_dq_dk_dv_loop_seqk_parallel_kernelI23Flash_bwd_kernel_traitsILi192ELi64ELi64ELi8ELi4ELi2ELi2ELb0ELb0EN7cutlass6half_tE19Flash_kernel_traitsILi192ELi64ELi64ELi8ES3_EELb0ELb1ELb0ELb0ELb0ELb1ELb1EEEvNS_16Flash_bwd_paramsE --------------------------
	.section	.text._ZN5flash44flash_bwd_dq_dk_dv_loop_seqk_parallel_kernelI23Flash_bwd_kernel_traitsILi192ELi64ELi64ELi8ELi4ELi2ELi2ELb0ELb0EN7cutlass6half_tE19Flash_kernel_traitsILi192ELi64ELi64ELi8ES3_EELb0ELb1ELb0ELb0ELb0ELb1ELb1EEEvNS_16Flash_bwd_paramsE,"ax",@progbits
	.sectioninfo	@"SHI_REGISTERS=255"
	.align	128
        .global         _ZN5flash44flash_bwd_dq_dk_dv_loop_seqk_parallel_kernelI23Flash_bwd_kernel_traitsILi192ELi64ELi64ELi8ELi4ELi2ELi2ELb0ELb0EN7cutlass6half_tE19Flash_kernel_traitsILi192ELi64ELi64ELi8ES3_EELb0ELb1ELb0ELb0ELb0ELb1ELb1EEEvNS_16Flash_bwd_paramsE
        .type           _ZN5flash44flash_bwd_dq_dk_dv_loop_seqk_parallel_kernelI23Flash_bwd_kernel_traitsILi192ELi64ELi64ELi8ELi4ELi2ELi2ELb0ELb0EN7cutlass6half_tE19Flash_kernel_traitsILi192ELi64ELi64ELi8ES3_EELb0ELb1ELb0ELb0ELb0ELb1ELb1EEEvNS_16Flash_bwd_paramsE,@function
        .size           _ZN5flash44flash_bwd_dq_dk_dv_loop_seqk_parallel_kernelI23Flash_bwd_kernel_traitsILi192ELi64ELi64ELi8ELi4ELi2ELi2ELb0ELb0EN7cutlass6half_tE19Flash_kernel_traitsILi192ELi64ELi64ELi8ES3_EELb0ELb1ELb0ELb0ELb0ELb1ELb1EEEvNS_16Flash_bwd_paramsE,(.L_x_817 - _ZN5flash44flash_bwd_dq_dk_dv_loop_seqk_parallel_kernelI23Flash_bwd_kernel_traitsILi192ELi64ELi64ELi8ELi4ELi2ELi2ELb0ELb0EN7cutlass6half_tE19Flash_kernel_traitsILi192ELi64ELi64ELi8ES3_EELb0ELb1ELb0ELb0ELb0ELb1ELb1EEEvNS_16Flash_bwd_paramsE)
        .other          _ZN5flash44flash_bwd_dq_dk_dv_loop_seqk_parallel_kernelI23Flash_bwd_kernel_traitsILi192ELi64ELi64ELi8ELi4ELi2ELi2ELb0ELb0EN7cutlass6half_tE19Flash_kernel_traitsILi192ELi64ELi64ELi8ES3_EELb0ELb1ELb0ELb0ELb0ELb1ELb1EEEvNS_16Flash_bwd_paramsE,@"STO_CUDA_ENTRY STV_DEFAULT"
_ZN5flash44flash_bwd_dq_dk_dv_loop_seqk_parallel_kernelI23Flash_bwd_kernel_traitsILi192ELi64ELi64ELi8ELi4ELi2ELi2ELb0ELb0EN7cutlass6half_tE19Flash_kernel_traitsILi192ELi64ELi64ELi8ES3_EELb0ELb1ELb0ELb0ELb0ELb1ELb1EEEvNS_16Flash_bwd_paramsE:
.text._ZN5flash44flash_bwd_dq_dk_dv_loop_seqk_parallel_kernelI23Flash_bwd_kernel_traitsILi192ELi64ELi64ELi8ELi4ELi2ELi2ELb0ELb0EN7cutlass6half_tE19Flash_kernel_traitsILi192ELi64ELi64ELi8ES3_EELb0ELb1ELb0ELb0ELb0ELb1ELb1EEEvNS_16Flash_bwd_paramsE:
        /* <DEDUP_REMOVED lines=139> */
.L_x_678:
        /* <DEDUP_REMOVED lines=35> */
.L_x_650:
        /* <DEDUP_REMOVED lines=45> */
.L_x_652:
        /* <DEDUP_REMOVED lines=15> */
.L_x_653:
        /* <DEDUP_REMOVED lines=86> */
.L_x_654:
[----:B------:R-:W-:-:S04]  /*1400*/  IMAD R0, R34, c[0x0][0x1c0], R32 ;  /* 0x0000700022007a24 */ /* 0x000fc800078e0220 */
[----:B------:R-:W-:-:S03]  /*1410*/  IMAD R0, R0, c[0x0][0x224], RZ ;  /* 0x0000890000007a24 */ /* 0x000fc600078e02ff */
.L_x_655:
        /* <DEDUP_REMOVED lines=82> */
.L_x_657:
        /* <DEDUP_REMOVED lines=15> */
.L_x_658:
        /* <DEDUP_REMOVED lines=24> */
.L_x_660:
[----:B------:R-:W-:Y:S05]  /*1bb0*/  BSYNC B0 ;  /* 0x0000000000007941 */ /* 0x000fea0003800000 */
.L_x_659:
        /* <DEDUP_REMOVED lines=16> */
.L_x_662:
[----:B------:R-:W-:Y:S05]  /*1cc0*/  BSYNC B0 ;  /* 0x0000000000007941 */ /* 0x000fea0003800000 */
.L_x_661:
        /* <DEDUP_REMOVED lines=22> */
.L_x_664:
[----:B------:R-:W-:Y:S05]  /*1e30*/  BSYNC B0 ;  /* 0x0000000000007941 */ /* 0x000fea0003800000 */
.L_x_663:
        /* <DEDUP_REMOVED lines=14> */
.L_x_656:
        /* <DEDUP_REMOVED lines=285> */
.L_x_668:
[----:B------:R-:W0:Y:S01]  /*30f0*/  LDGDEPBAR ;  /* 0x00000000000079af */ /* 0x000e220000000000 */
[C---:B------:R-:W-:Y:S02]  /*3100*/  IADD3 R0, R175.reuse, R185, RZ ;  /* 0x000000b9af007210 */ /* 0x040fe40007ffe0ff */
[-C--:B------:R-:W-:Y:S02]  /*3110*/  IADD3 R2, R175, R180.reuse, RZ ;  /* 0x000000b4af027210 */ /* 0x080fe40007ffe0ff */
[----:B------:R-:W-:Y:S02]  /*3120*/  IADD3 R3, R0, R180, RZ ;  /* 0x000000b400037210 */ /* 0x000fe40007ffe0ff */
[----:B-----5:R-:W-:Y:S02]  /*3130*/  FSETP.NEU.FTZ.AND P0, PT, R198, -INF , PT ;  /* 0xff800000c600780b */ /* 0x020fe40003f1d000 */
[----:B------:R-:W-:Y:S02]  /*3140*/  MOV R158, c[0x0][0x22c] ;  /* 0x00008b00009e7a02 */ /* 0x000fe40000000f00 */
[----:B------:R-:W-:Y:S03]  /*3150*/  ISETP.GT.AND P4, PT, R196, R226, PT ;  /* 0x000000e2c400720c */ /* 0x000fe60003f84270 */
        /* <DEDUP_REMOVED lines=112> */
[CC--:B-1----:R-:W-:Y:S01]  /*3860*/  @!P2 IMNMX R5, R4.reuse, R204.reuse, PT ;  /* 0x000000cc0405a217 */ /* 0x0c2fe20003800200 */
[----:B------:R-:W-:Y:S01]  /*3870*/  FMUL.FTZ R15, R15, c[0x0][0x2ec] ;  /* 0x0000bb000f0f7a20 */ /* 0x000fe20000410000 */
[----:B------:R-:W-:Y:S01]  /*3880*/  @!P2 IADD3 R4, R4, 0x8, RZ ;  /* 0x000000080404a810 */ /* 0x000fe20007ffe0ff */
[----:B------:R-:W-:Y:S01]  /*3890*/  FMUL.FTZ R16, R16, c[0x0][0x2ec] ;  /* 0x0000bb0010107a20 */ /* 0x000fe20000410000 */
[-C--:B------:R-:W-:Y:S01]  /*38a0*/  @!P2 ISETP.GE.AND P1, PT, R3, R5.reuse, PT ;  /* 0x000000050300a20c */ /* 0x080fe20003f26270 */
        /* <DEDUP_REMOVED lines=13> */
[C---:B------:R-:W-:Y:S04]  /*3980*/  FSETP.NEU.FTZ.AND P0, PT, R199.reuse, -INF , PT ;  /* 0xff800000c700780b */ /* 0x040fe80003f1d000 */
        /* <DEDUP_REMOVED lines=106> */
[----:B------:R-:W-:Y:S04]  /*4030*/  STS [R201+0x20400], R3 ;  /* 0x02040003c9007388 */ /* 0x000fe80000000800 */
[----:B------:R1:W-:Y:S01]  /*4040*/  STS [R202+0x20000], R2 ;  /* 0x02000002ca007388 */ /* 0x0003e20000000800 */
[----:B----4-:R-:W-:Y:S05]  /*4050*/  F2FP.PACK_AB R0, R150, R151 ;  /* 0x000000979600723e */ /* 0x010fea00000000ff */
[----:B------:R2:W-:Y:S04]  /*4060*/  STS [R202+0x20400], R0 ;  /* 0x02040000ca007388 */ /* 0x0005e80000000800 */
[----:B------:R-:W-:Y:S08]  /*4070*/  LDSM.16.M88.4 R16, [R176+0xc000] ;  /* 0x00c00000b010783b */ /* 0x000ff00000000200 */
[----:B------:R-:W3:Y:S08]  /*4080*/  LDSM.16.M88.4 R8, [R169+0x18000] ;  /* 0x01800000a908783b */ /* 0x000ef00000000200 */
[----:B------:R-:W3:Y:S08]  /*4090*/  LDSM.16.M88.4 R68, [R169+0x18800] ;  /* 0x01880000a944783b */ /* 0x000ef00000000200 */
[----:B-1----:R-:W4:Y:S04]  /*40a0*/  LDG.E R2, [R76.64] ;  /* 0x000000064c027981 */ /* 0x002f28000c1e1900 */
[----:B------:R-:W-:Y:S08]  /*40b0*/  LDSM.16.M88.4 R72, [R177+0xc000] ;  /* 0x00c00000b148783b */ /* 0x000ff00000000200 */
[----:B--2---:R-:W2:Y:S01]  /*40c0*/  LDG.E R0, [R76.64+0x20] ;  /* 0x000020064c007981 */ /* 0x004ea2000c1e1900 */
[C---:B---3--:R-:W-:Y:S08]  /*40d0*/  HMMA.16816.F32 R4, R16.reuse, R8, RZ ;  /* 0x000000081004723c */ /* 0x048ff000000018ff */
[C---:B------:R-:W-:Y:S08]  /*40e0*/  HMMA.16816.F32 R8, R16.reuse, R10, RZ ;  /* 0x0000000a1008723c */ /* 0x040ff000000018ff */
[C---:B------:R-:W-:Y:S08]  /*40f0*/  HMMA.16816.F32 R12, R16.reuse, R68, RZ ;  /* 0x00000044100c723c */ /* 0x040ff000000018ff */
        /* <DEDUP_REMOVED lines=76> */
[C---:B----4-:R-:W-:Y:S02]  /*45c0*/  FADD.FTZ R3, -R2.reuse, R5 ;  /* 0x0000000502037221 */ /* 0x050fe40000010100 */
[----:B------:R-:W-:Y:S02]  /*45d0*/  FADD.FTZ R4, -R2, R4 ;  /* 0x0000000402047221 */ /* 0x000fe40000010100 */
[----:B------:R-:W-:Y:S02]  /*45e0*/  FMUL.FTZ R3, R148, R3 ;  /* 0x0000000394037220 */ /* 0x000fe40000410000 */
[----:B------:R-:W-:Y:S02]  /*45f0*/  FMUL.FTZ R4, R94, R4 ;  /* 0x000000045e047220 */ /* 0x000fe40000410000 */
[C---:B------:R-:W-:Y:S02]  /*4600*/  FADD.FTZ R5, -R2.reuse, R8 ;  /* 0x0000000802057221 */ /* 0x040fe40000010100 */
[----:B------:R-:W-:Y:S02]  /*4610*/  FADD.FTZ R8, -R2, R9 ;  /* 0x0000000902087221 */ /* 0x000fe40000010100 */
[----:B------:R-:W-:Y:S02]  /*4620*/  FMUL.FTZ R5, R99, R5 ;  /* 0x0000000563057220 */ /* 0x000fe40000410000 */
[----:B------:R-:W-:Y:S01]  /*4630*/  FMUL.FTZ R8, R97, R8 ;  /* 0x0000000861087220 */ /* 0x000fe20000410000 */
[C---:B-1----:R-:W-:Y:S07]  /*4640*/  HMMA.16816.F32 R12, R68.reuse, R72, R12 ;  /* 0x00000048440c723c */ /* 0x042fee000000180c */
[----:B------:R-:W-:Y:S01]  /*4650*/  FFMA.FTZ R72, -R89, R89, 1 ;  /* 0x3f80000059487423 */ /* 0x000fe20000010159 */
[----:B------:R-:W-:Y:S04]  /*4660*/  HMMA.16816.F32 R16, R68, R74, R16 ;  /* 0x0000004a4410723c */ /* 0x000fe80000001810 */
[----:B------:R-:W-:Y:S03]  /*4670*/  FMUL.FTZ R72, R72, c[0x0][0x2ec] ;  /* 0x0000bb0048487a20 */ /* 0x000fe60000410000 */
[----:B------:R-:W-:Y:S02]  /*4680*/  FFMA.FTZ R71, -R83, R83, 1 ;  /* 0x3f80000053477423 */ /* 0x000fe40000010153 */
[----:B------:R-:W-:Y:S03]  /*4690*/  FMUL.FTZ R72, R4, R72 ;  /* 0x0000004804487220 */ /* 0x000fe60000410000 */
[----:B------:R-:W-:Y:S02]  /*46a0*/  FMUL.FTZ R71, R71, c[0x0][0x2ec] ;  /* 0x0000bb0047477a20 */ /* 0x000fe40000410000 */
[----:B------:R-:W-:Y:S02]  /*46b0*/  FFMA.FTZ R4, -R81, R81, 1 ;  /* 0x3f80000051047423 */ /* 0x000fe40000010151 */
[----:B------:R-:W-:Y:S02]  /*46c0*/  FMUL.FTZ R71, R3, R71 ;  /* 0x0000004703477220 */ /* 0x000fe40000410000 */
[----:B------:R-:W-:Y:S02]  /*46d0*/  FFMA.FTZ R3, -R82, R82, 1 ;  /* 0x3f80000052037423 */ /* 0x000fe40000010152 */
[C---:B------:R-:W-:Y:S02]  /*46e0*/  FADD.FTZ R12, -R2.reuse, R12 ;  /* 0x0000000c020c7221 */ /* 0x040fe40000010100 */
[C---:B------:R-:W-:Y:S02]  /*46f0*/  FADD.FTZ R9, -R2.reuse, R13 ;  /* 0x0000000d02097221 */ /* 0x040fe40000010100 */
[C---:B------:R-:W-:Y:S02]  /*4700*/  FADD.FTZ R68, -R2.reuse, R16 ;  /* 0x0000001002447221 */ /* 0x040fe40000010100 */
[----:B------:R-:W-:Y:S02]  /*4710*/  FADD.FTZ R17, -R2, R17 ;  /* 0x0000001102117221 */ /* 0x000fe40000010100 */
[----:B------:R-:W-:Y:S02]  /*4720*/  FMUL.FTZ R16, R3, c[0x0][0x2ec] ;  /* 0x0000bb0003107a20 */ /* 0x000fe40000410000 */
[----:B------:R-:W-:Y:S02]  /*4730*/  FMUL.FTZ R13, R4, c[0x0][0x2ec] ;  /* 0x0000bb00040d7a20 */ /* 0x000fe40000410000 */
[----:B------:R-:W-:Y:S02]  /*4740*/  FMUL.FTZ R16, R5, R16 ;  /* 0x0000001005107220 */ /* 0x000fe40000410000 */
[----:B------:R-:W-:Y:S02]  /*4750*/  FFMA.FTZ R70, -R88, R88, 1 ;  /* 0x3f80000058467423 */ /* 0x000fe40000010158 */
[----:B------:R-:W-:Y:S02]  /*4760*/  FFMA.FTZ R69, -R80, R80, 1 ;  /* 0x3f80000050457423 */ /* 0x000fe40000010150 */
[----:B------:R-:W-:Y:S02]  /*4770*/  FMUL.FTZ R4, R96, R68 ;  /* 0x0000004460047220 */ /* 0x000fe40000410000 */
[----:B------:R-:W-:Y:S02]  /*4780*/  FMUL.FTZ R5, R95, R17 ;  /* 0x000000115f057220 */ /* 0x000fe40000410000 */
[----:B------:R-:W-:Y:S02]  /*4790*/  FFMA.FTZ R68, -R79, R79, 1 ;  /* 0x3f8000004f447423 */ /* 0x000fe4000001014f */
[----:B------:R-:W-:Y:S02]  /*47a0*/  FFMA.FTZ R17, -R78, R78, 1 ;  /* 0x3f8000004e117423 */ /* 0x000fe4000001014e */
        /* <DEDUP_REMOVED lines=8> */
[C---:B--2---:R-:W-:Y:S02]  /*4830*/  FADD.FTZ R2, -R0.reuse, R6 ;  /* 0x0000000600027221 */ /* 0x044fe40000010100 */
[----:B------:R-:W-:Y:S02]  /*4840*/  FADD.FTZ R3, -R0, R7 ;  /* 0x0000000700037221 */ /* 0x000fe40000010100 */
[----:B------:R-:W-:Y:S02]  /*4850*/  FMUL.FTZ R68, R4, R68 ;  /* 0x0000004404447220 */ /* 0x000fe40000410000 */
[----:B------:R-:W-:Y:S02]  /*4860*/  FMUL.FTZ R17, R5, R17 ;  /* 0x0000001105117220 */ /* 0x000fe40000410000 */
[----:B------:R-:W-:Y:S02]  /*4870*/  FFMA.FTZ R4, -R93, R93, 1 ;  /* 0x3f8000005d047423 */ /* 0x000fe4000001015d */
[----:B------:R-:W-:Y:S02]  /*4880*/  FFMA.FTZ R5, -R92, R92, 1 ;  /* 0x3f8000005c057423 */ /* 0x000fe4000001015c */
[----:B------:R-:W-:Y:S02]  /*4890*/  FADD.FTZ R9, -R0, R11 ;  /* 0x0000000b00097221 */ /* 0x000fe40000010100 */
[----:B------:R-:W-:Y:S02]  /*48a0*/  FFMA.FTZ R7, -R90, R90, 1 ;  /* 0x3f8000005a077423 */ /* 0x000fe4000001015a */
[----:B------:R-:W-:Y:S02]  /*48b0*/  FMUL.FTZ R2, R157, R2 ;  /* 0x000000029d027220 */ /* 0x000fe40000410000 */
[----:B------:R-:W-:Y:S02]  /*48c0*/  FMUL.FTZ R3, R155, R3 ;  /* 0x000000039b037220 */ /* 0x000fe40000410000 */
[----:B------:R-:W-:Y:S02]  /*48d0*/  FMUL.FTZ R4, R4, c[0x0][0x2ec] ;  /* 0x0000bb0004047a20 */ /* 0x000fe40000410000 */
[----:B------:R-:W-:Y:S02]  /*48e0*/  FMUL.FTZ R5, R5, c[0x0][0x2ec] ;  /* 0x0000bb0005057a20 */ /* 0x000fe40000410000 */
[----:B------:R-:W-:Y:S02]  /*48f0*/  FMUL.FTZ R9, R152, R9 ;  /* 0x0000000998097220 */ /* 0x000fe40000410000 */
[----:B------:R-:W-:Y:S02]  /*4900*/  FMUL.FTZ R7, R7, c[0x0][0x2ec] ;  /* 0x0000bb0007077a20 */ /* 0x000fe40000410000 */
[----:B------:R-:W-:Y:S02]  /*4910*/  FMUL.FTZ R13, R8, R13 ;  /* 0x0000000d080d7220 */ /* 0x000fe40000410000 */
[----:B------:R-:W-:Y:S02]  /*4920*/  FADD.FTZ R6, -R0, R10 ;  /* 0x0000000a00067221 */ /* 0x000fe40000010100 */
[----:B------:R-:W-:Y:S02]  /*4930*/  FMUL.FTZ R4, R2, R4 ;  /* 0x0000000402047220 */ /* 0x000fe40000410000 */
[----:B------:R-:W-:Y:S02]  /*4940*/  FMUL.FTZ R5, R3, R5 ;  /* 0x0000000503057220 */ /* 0x000fe40000410000 */
[C---:B------:R-:W-:Y:S02]  /*4950*/  FADD.FTZ R3, -R0.reuse, R14 ;  /* 0x0000000e00037221 */ /* 0x040fe40000010100 */
[C---:B------:R-:W-:Y:S02]  /*4960*/  FADD.FTZ R14, -R0.reuse, R15 ;  /* 0x0000000f000e7221 */ /* 0x040fe40000010100 */
[----:B------:R-:W-:Y:S02]  /*4970*/  FFMA.FTZ R8, -R91, R91, 1 ;  /* 0x3f8000005b087423 */ /* 0x000fe4000001015b */
[C---:B------:R-:W-:Y:S02]  /*4980*/  FADD.FTZ R18, -R0.reuse, R18 ;  /* 0x0000001200127221 */ /* 0x040fe40000010100 */
        /* <DEDUP_REMOVED lines=47> */
.L_x_666:
        /* <DEDUP_REMOVED lines=107> */
.L_x_667:
        /* <DEDUP_REMOVED lines=461> */
.L_x_669:
        /* <DEDUP_REMOVED lines=15> */
.L_x_670:
        /* <DEDUP_REMOVED lines=43> */
.L_x_672:
[----:B------:R-:W-:Y:S05]  /*73a0*/  BSYNC B0 ;  /* 0x0000000000007941 */ /* 0x000fea0003800000 */
.L_x_671:
        /* <DEDUP_REMOVED lines=17> */
.L_x_674:
[----:B------:R-:W-:Y:S05]  /*74c0*/  BSYNC B0 ;  /* 0x0000000000007941 */ /* 0x000fea0003800000 */
.L_x_673:
        /* <DEDUP_REMOVED lines=22> */
.L_x_676:
[----:B------:R-:W-:Y:S05]  /*7630*/  BSYNC B0 ;  /* 0x0000000000007941 */ /* 0x000fea0003800000 */
.L_x_675:
        /* <DEDUP_REMOVED lines=14> */
.L_x_665:
[----:B------:R-:W-:Y:S05]  /*7720*/  BSYNC B1 ;  /* 0x0000000000017941 */ /* 0x000fea0003800000 */
.L_x_651:
[----:B------:R-:W-:-:S04]  /*7730*/  IADD3 R230, R230, c[0x0][0xc], RZ ;  /* 0x00000300e6e67a10 */ /* 0x000fc80007ffe0ff */
[----:B------:R-:W-:-:S13]  /*7740*/  ISETP.GE.AND P0, PT, R230, UR4, PT ;  /* 0x00000004e6007c0c */ /* 0x000fda000bf06270 */
[----:B------:R-:W-:Y:S01]  /*7750*/  @P0 CALL.REL.NOINC `(.L_x_677) ;  /* 0x0000001000000944 */ /* 0x000fe20003c00000 */
[----:B------:R-:W-:Y:S05]  /*7760*/  BRA `(.L_x_678) ;  /* 0xffff914000007947 */ /* 0x000fea000383ffff */
.L_x_677:
[----:B------:R-:W-:Y:S05]  /*7770*/  EXIT ;  /* 0x000000000000794d */ /* 0x000fea0003800000 */
.L_x_679:
        /* <DEDUP_REMOVED lines=16> */
.L_x_817:


//--------------------- .text._ZN5flash44flash_bwd_dq_dk_dv_loop_seqk_parallel_kernelI23Flash_bwd_kernel_traitsILi192ELi64ELi64ELi8ELi4ELi2ELi2ELb0ELb0EN7cutlass6half_tE19Flash_kernel_traitsILi192ELi64ELi64ELi8ES3_EELb1ELb1ELb0ELb1ELb0ELb0ELb0EEEvNS_16Flash_bwd_paramsE --------------------------
	.section	.text._ZN5flash44flash_bwd_dq_dk_dv_loop_seqk_parallel_kernelI23Flash_bwd_kernel_traitsILi192ELi64ELi64ELi8ELi4ELi2ELi2ELb0ELb0EN7cutlass6half_tE19Flash_kernel_traitsILi192ELi64ELi64ELi8ES3_EELb1ELb1ELb0ELb1ELb0ELb0ELb0EEEvNS_16Flash_bwd_paramsE,"ax",@progbits
	.sectioninfo	@"SHI_REGISTERS=255"
	.align	128
        .global         _ZN5flash44flash_bwd_dq_dk_dv_loop_seqk_parallel_kernelI23Flash_bwd_kernel_traitsILi192ELi64ELi64ELi8ELi4ELi2ELi2ELb0ELb0EN7cutlass6half_tE19Flash_kernel_traitsILi192ELi64ELi64ELi8ES3_EELb1ELb1ELb0ELb1ELb0ELb0ELb0EEEvNS_16Flash_bwd_paramsE
        .type           _ZN5flash44flash_bwd_dq_dk_dv_loop_seqk_parallel_kernelI23Flash_bwd_kernel_traitsILi192ELi64ELi64ELi8ELi4ELi2ELi2ELb0ELb0EN7cutlass6half_tE19Flash_kernel_traitsILi192ELi64ELi64ELi8ES3_EELb1ELb1ELb0ELb1ELb0ELb0ELb0EEEvNS_16Flash_bwd_paramsE,@function
        .size           _ZN5flash44flash_bwd_dq_dk_dv_loop_seqk_parallel_kernelI23Flash_bwd_kernel_traitsILi192ELi64ELi64ELi8ELi4ELi2ELi2ELb0ELb0EN7cutlass6half_tE19Flash_kernel_traitsILi192ELi64ELi64ELi8ES3_EELb1ELb1ELb0ELb1ELb0ELb0ELb0EEEvNS_16Flash_bwd_paramsE,(.L_x_818 - _ZN5flash44flash_bwd_dq_dk_dv_loop_seqk_parallel_kernelI23Flash_bwd_kernel_traitsILi192ELi64ELi64ELi8ELi4ELi2ELi2ELb0ELb0EN7cutlass6half_tE19Flash_kernel_traitsILi192ELi64ELi64ELi8ES3_EELb1ELb1ELb0ELb1ELb0ELb0ELb0EEEvNS_16Flash_bwd_paramsE)
        .other          _ZN5flash44flash_bwd_dq_dk_dv_loop_seqk_parallel_kernelI23Flash_bwd_kernel_traitsILi192ELi64ELi64ELi8ELi4ELi2ELi2ELb0ELb0EN7cutlass6half_tE19Flash_kernel_traitsILi192ELi64ELi64ELi8ES3_EELb1ELb1ELb0ELb1ELb0ELb0ELb0EEEvNS_16Flash_bwd_paramsE,@"STO_CUDA_ENTRY STV_DEFAULT"
_ZN5flash44flash_bwd_dq_dk_dv_loop_seqk_parallel_kernelI23Flash_bwd_kernel_traitsILi192ELi64ELi64ELi8ELi4ELi2ELi2ELb0ELb0EN7cutlass6half_tE19Flash_kernel_traitsILi192ELi64ELi64ELi8ES3_EELb1ELb1ELb0ELb1ELb0ELb0ELb0EEEvNS_16Flash_bwd_paramsE:
.text._ZN5flash44flash_bwd_dq_dk_dv_loop_seqk_parallel_kernelI23Flash_bwd_kernel_traitsILi192ELi64ELi64ELi8ELi4ELi2ELi2ELb0ELb0EN7cutlass6half_tE19Flash_kernel_traitsILi192ELi64ELi64ELi8ES3_EELb1ELb1ELb0ELb1ELb0ELb0ELb0EEEvNS_16Flash_bwd_paramsE:
        /* <DEDUP_REMOVED lines=18> */
[CC--:B------:R-:W-:Y:S02]  /*0120*/  LEA.HI R11, R2.reuse, R8.reuse, RZ, 0x3 ;  /* 0x00000008020b7211 */ /* 0x0c0fe400078f18ff */
[CC--:B------:R-:W-:Y:S02]  /*0130*/  LEA.HI R4, R2.reuse, R8.reuse, RZ, 0x4 ;  /* 0x0000000802047211 */ /* 0x0c0fe400078f20ff */
[CC--:B------:R-:W-:Y:S02]  /*0140*/  LEA.HI R13, R2.reuse, R8.reuse, RZ, 0x7 ;  /* 0x00000008020d7211 */ /* 0x0c0fe400078f38ff */
[CC--:B------:R-:W-:Y:S02]  /*0150*/  LEA.HI R14, R2.reuse, R8.reuse, RZ, 0x6 ;  /* 0x00000008020e7211 */ /* 0x0c0fe400078f30ff */
[----:B------:R-:W-:-:S02]  /*0160*/  LEA.HI R2, R2, R8, RZ, 0x2 ;  /* 0x0000000802027211 */ /* 0x000fc400078f10ff */
[----:B------:R-:W-:Y:S02]  /*0170*/  LOP3.LUT R3, R0, 0xffffffe0, RZ, 0xc0, !PT ;  /* 0xffffffe000037812 */ /* 0x000fe400078ec0ff */
[----:B------:R-:W-:Y:S02]  /*0180*/  LOP3.LUT R5, R11, 0xfffffff8, RZ, 0xc0, !PT ;  /* 0xfffffff80b057812 */ /* 0x000fe400078ec0ff */
[----:B------:R-:W-:Y:S01]  /*0190*/  LOP3.LUT R6, R4, 0xfffffff0, RZ, 0xc0, !PT ;  /* 0xfffffff004067812 */ /* 0x000fe200078ec0ff */
[----:B------:R-:W-:Y:S01]  /*01a0*/  IMAD.IADD R10, R8, 0x1, -R3 ;  /* 0x00000001080a7824 */ /* 0x000fe200078e0a03 */
        /* <DEDUP_REMOVED lines=8> */
[----:B------:R-:W-:-:S02]  /*0230*/  LEA.HI R0, R0, R3, RZ, 0x1 ;  /* 0x0000000300007211 */ /* 0x000fc400078f08ff */
[--C-:B------:R-:W-:Y:S02]  /*0240*/  SHF.R.S32.HI R7, RZ, 0x2, R2.reuse ;  /* 0x00000002ff077819 */ /* 0x100fe40000011402 */
[----:B------:R-:W-:Y:S02]  /*0250*/  LOP3.LUT R0, R0, 0xfffffffe, RZ, 0xc0, !PT ;  /* 0xfffffffe00007812 */ /* 0x000fe400078ec0ff */
[----:B------:R-:W-:Y:S02]  /*0260*/  SHF.R.S32.HI R2, RZ, 0x1f, R2 ;  /* 0x0000001fff027819 */ /* 0x000fe40000011402 */
[----:B------:R-:W-:Y:S01]  /*0270*/  SHF.R.S32.HI R245, RZ, 0x3, R11 ;  /* 0x00000003fff57819 */ /* 0x000fe2000001140b */
[----:B------:R-:W-:Y:S01]  /*0280*/  IMAD.IADD R181, R3, 0x1, -R0 ;  /* 0x0000000103b57824 */ /* 0x000fe200078e0a00 */
[----:B------:R-:W-:Y:S02]  /*0290*/  LEA.HI R4, R4, R6, RZ, 0x1 ;  /* 0x0000000604047211 */ /* 0x000fe400078f08ff */
[----:B------:R-:W-:Y:S01]  /*02a0*/  LEA.HI R8, R8, R3, RZ, 0x2 ;  /* 0x0000000308087211 */ /* 0x000fe200078f10ff */
[----:B------:R-:W-:Y:S01]  /*02b0*/  IMAD.SHL.U32 R0, R245, 0x40, RZ ;  /* 0x00000040f5007824 */ /* 0x000fe200078e00ff */
[----:B------:R-:W-:-:S02]  /*02c0*/  LEA.HI R2, R2, R7, RZ, 0x3 ;  /* 0x0000000702027211 */ /* 0x000fc400078f18ff */
[----:B------:R-:W-:Y:S02]  /*02d0*/  LOP3.LUT R4, R4, 0xfffffffe, RZ, 0xc0, !PT ;  /* 0xfffffffe04047812 */ /* 0x000fe400078ec0ff */
[----:B------:R-:W-:Y:S02]  /*02e0*/  LOP3.LUT R8, R8, 0xfffffffc, RZ, 0xc0, !PT ;  /* 0xfffffffc08087812 */ /* 0x000fe400078ec0ff */
[----:B------:R-:W-:Y:S01]  /*02f0*/  LOP3.LUT R2, R2, 0xfffffff8, RZ, 0xc0, !PT ;  /* 0xfffffff802027812 */ /* 0x000fe200078ec0ff */
[----:B------:R-:W-:Y:S01]  /*0300*/  IMAD.IADD R12, R6, 0x1, -R4 ;  /* 0x00000001060c7824 */ /* 0x000fe200078e0a04 */
[----:B------:R-:W-:Y:S01]  /*0310*/  LOP3.LUT R0, R0, 0x1c0, RZ, 0xc0, !PT ;  /* 0x000001c000007812 */ /* 0x000fe200078ec0ff */
[----:B------:R-:W-:Y:S01]  /*0320*/  IMAD.IADD R16, R3, 0x1, -R8 ;  /* 0x0000000103107824 */ /* 0x000fe200078e0a08 */
[----:B------:R-:W-:Y:S01]  /*0330*/  LOP3.LUT P4, RZ, R5, 0x4, RZ, 0xc0, !PT ;  /* 0x0000000405ff7812 */ /* 0x000fe2000788c0ff */
[----:B------:R-:W-:Y:S01]  /*0340*/  IMAD.IADD R4, R7, 0x1, -R2 ;  /* 0x0000000107047824 */ /* 0x000fe200078e0a02 */
[----:B------:R-:W-:Y:S01]  /*0350*/  SHF.R.U32.HI R3, RZ, 0x3, R0 ;  /* 0x00000003ff037819 */ /* 0x000fe20000011600 */
[----:B------:R-:W-:Y:S01]  /*0360*/  IMAD.SHL.U32 R174, R12, 0x200, RZ ;  /* 0x000002000cae7824 */ /* 0x000fe200078e00ff */
[----:B------:R-:W-:Y:S01]  /*0370*/  LOP3.LUT R2, R0, 0x38, R204, 0xf8, !PT ;  /* 0x0000003800027812 */ /* 0x000fe200078ef8cc */
[C---:B------:R-:W-:Y:S01]  /*0380*/  IMAD.SHL.U32 R0, R5.reuse, 0x40, RZ ;  /* 0x0000004005007824 */ /* 0x040fe200078e00ff */
[----:B------:R-:W-:Y:S01]  /*0390*/  LOP3.LUT P3, RZ, R5, 0x2, RZ, 0xc0, !PT ;  /* 0x0000000205ff7812 */ /* 0x000fe2000786c0ff */
[----:B------:R-:W-:Y:S01]  /*03a0*/  STL [R1+0x28], R16 ;  /* 0x0000281001007387 */ /* 0x000fe20000100800 */
[----:B------:R-:W-:-:S02]  /*03b0*/  SHF.R.S32.HI R6, RZ, 0x1f, R10 ;  /* 0x0000001fff067819 */ /* 0x000fc4000001140a */
[----:B------:R-:W-:Y:S02]  /*03c0*/  SHF.R.S32.HI R5, RZ, 0x1f, R9 ;  /* 0x0000001fff057819 */ /* 0x000fe40000011409 */
[----:B------:R-:W-:Y:S01]  /*03d0*/  LOP3.LUT R7, R2, R3, RZ, 0x3c, !PT ;  /* 0x0000000302077212 */ /* 0x000fe200078e3cff */
[----:B------:R-:W-:Y:S01]  /*03e0*/  IMAD.SHL.U32 R2, R181, 0x10, RZ ;  /* 0x00000010b5027824 */ /* 0x000fe200078e00ff */
[----:B------:R-:W-:Y:S02]  /*03f0*/  LOP3.LUT R0, R0, 0x1c0, RZ, 0xc0, !PT ;  /* 0x000001c000007812 */ /* 0x000fe400078ec0ff */
[----:B------:R-:W-:Y:S02]  /*0400*/  LEA.HI R207, R6, R10, RZ, 0x2 ;  /* 0x0000000a06cf7211 */ /* 0x000fe400078f10ff */
[----:B------:R-:W-:Y:S02]  /*0410*/  LEA.HI R10, R5, R9, RZ, 0x3 ;  /* 0x00000009050a7211 */ /* 0x000fe400078f18ff */
[----:B------:R-:W-:-:S02]  /*0420*/  LOP3.LUT R5, R0, 0x10, R2, 0xf8, !PT ;  /* 0x0000001000057812 */ /* 0x000fc400078ef802 */
[----:B------:R-:W-:Y:S02]  /*0430*/  LOP3.LUT R2, R4, 0x1, RZ, 0xc0, !PT ;  /* 0x0000000104027812 */ /* 0x000fe400078ec0ff */
[----:B------:R-:W-:Y:S02]  /*0440*/  LOP3.LUT R171, R0, 0x8, R11, 0xf8, !PT ;  /* 0x0000000800ab7812 */ /* 0x000fe400078ef80b */
[----:B------:R-:W-:Y:S02]  /*0450*/  LOP3.LUT R3, R10, 0xfffffff8, RZ, 0xc0, !PT ;  /* 0xfffffff80a037812 */ /* 0x000fe400078ec0ff */
[----:B------:R-:W-:Y:S02]  /*0460*/  SHF.R.S32.HI R6, RZ, 0x7, R13 ;  /* 0x00000007ff067819 */ /* 0x000fe4000001140d */
[----:B------:R-:W-:Y:S01]  /*0470*/  SHF.R.U32.HI R0, RZ, 0x3, R0 ;  /* 0x00000003ff007819 */ /* 0x000fe20000011600 */
[----:B------:R-:W-:Y:S01]  /*0480*/  IMAD.IADD R9, R9, 0x1, -R3 ;  /* 0x0000000109097824 */ /* 0x000fe200078e0a03 */
[----:B------:R-:W-:Y:S01]  /*0490*/  ISETP.NE.U32.AND P0, PT, R2, 0x1, PT ;  /* 0x000000010200780c */ /* 0x000fe20003f05070 */
[----:B------:R-:W-:Y:S01]  /*04a0*/  IMAD R3, R6, 0x800, R174 ;  /* 0x0000080006037824 */ /* 0x000fe200078e02ae */
[----:B------:R-:W-:-:S02]  /*04b0*/  LOP3.LUT R171, R171, R0, RZ, 0x3c, !PT ;  /* 0x00000000abab7212 */ /* 0x000fc400078e3cff */
[----:B------:R-:W-:Y:S02]  /*04c0*/  SHF.R.S32.HI R2, RZ, 0x6, R14 ;  /* 0x00000006ff027819 */ /* 0x000fe4000001140e */
[C---:B------:R-:W-:Y:S01]  /*04d0*/  R2P PR, R4.reuse, 0x6 ;  /* 0x0000000604007804 */ /* 0x040fe20000000000 */
[----:B------:R-:W-:Y:S01]  /*04e0*/  IMAD.SHL.U32 R4, R4, 0x40, RZ ;  /* 0x0000004004047824 */ /* 0x000fe200078e00ff */
[----:B------:R-:W-:Y:S01]  /*04f0*/  LOP3.LUT R5, R5, 0x8, R11, 0xf8, !PT ;  /* 0x0000000805057812 */ /* 0x000fe200078ef80b */
[----:B------:R-:W-:Y:S01]  /*0500*/  IMAD.IADD R171, R3, 0x1, R171 ;  /* 0x0000000103ab7824 */ /* 0x000fe200078e02ab */
[----:B------:R-:W-:Y:S01]  /*0510*/  SEL R169, R169, 0xffffffe0, !P3 ;  /* 0xffffffe0a9a97807 */ /* 0x000fe20005800000 */
[----:B------:R-:W-:Y:S01]  /*0520*/  IMAD R3, R2, 0x200, R7 ;  /* 0x0000020002037824 */ /* 0x000fe200078e0207 */
[----:B------:R-:W-:Y:S01]  /*0530*/  LOP3.LUT R174, R174, R5, R0, 0xf6, !PT ;  /* 0x00000005aeae7212 */ /* 0x000fe200078ef600 */
[----:B------:R-:W-:Y:S01]  /*0540*/  IMAD.SHL.U32 R2, R2, 0x8, RZ ;  /* 0x0000000802027824 */ /* 0x000fe200078e00ff */
[----:B------:R-:W-:Y:S01]  /*0550*/  LOP3.LUT R0, R4, 0x1c0, RZ, 0xc0, !PT ;  /* 0x000001c004007812 */ /* 0x000fe200078ec0ff */
[----:B------:R-:W-:Y:S01]  /*0560*/  IMAD.SHL.U32 R5, R6, 0x20, RZ ;  /* 0x0000002006057824 */ /* 0x000fe200078e00ff */
[----:B------:R1:W-:Y:S01]  /*0570*/  STL [R1+0x30], R3 ;  /* 0x0000300301007387 */ /* 0x0003e20000100800 */
[----:B------:R-:W-:Y:S01]  /*0580*/  IMAD.SHL.U32 R4, R12, 0x20, RZ ;  /* 0x000000200c047824 */ /* 0x000fe200078e00ff */
[----:B------:R-:W-:Y:S01]  /*0590*/  LOP3.LUT R2, R2, 0x18, RZ, 0xc0, !PT ;  /* 0x0000001802027812 */ /* 0x000fe200078ec0ff */
[----:B------:R-:W-:Y:S01]  /*05a0*/  IMAD.SHL.U32 R6, R9, 0x40, RZ ;  /* 0x0000004009067824 */ /* 0x000fe200078e00ff */
[----:B------:R-:W-:Y:S01]  /*05b0*/  LOP3.LUT R5, R0, 0x20, R5, 0xf8, !PT ;  /* 0x0000002000057812 */ /* 0x000fe200078ef805 */
[----:B------:R-:W-:Y:S01]  /*05c0*/  IMAD.SHL.U32 R7, R15, 0x2, RZ ;  /* 0x000000020f077824 */ /* 0x000fe200078e00ff */
[----:B------:R-:W-:Y:S01]  /*05d0*/  LOP3.LUT R8, R2, 0x20, R4, 0xf8, !PT ;  /* 0x0000002002087812 */ /* 0x000fe200078ef804 */
[----:B------:R-:W-:Y:S01]  /*05e0*/  IMAD R169, R171, 0x2, R169 ;  /* 0x00000002aba97824 */ /* 0x000fe200078e02a9 */
[----:B------:R-:W-:Y:S01]  /*05f0*/  SEL R173, R173, 0xffffffc0, !P4 ;  /* 0xffffffc0adad7807 */ /* 0x000fe20006000000 */
[----:B------:R-:W-:Y:S01]  /*0600*/  IMAD R4, R16, 0x400, R7 ;  /* 0x0000040010047824 */ /* 0x000fe200078e0207 */
[----:B------:R-:W-:Y:S01]  /*0610*/  SEL R213, R213, 0x10, !P0 ;  /* 0x00000010d5d57807 */ /* 0x000fe20004000000 */
[C---:B------:R-:W-:Y:S01]  /*0620*/  IMAD.SHL.U32 R172, R171.reuse, 0x2, RZ ;  /* 0x00000002abac7824 */ /* 0x040fe200078e00ff */
[----:B------:R-:W-:Y:S01]  /*0630*/  SHF.R.S32.HI R207, RZ, 0x2, R207 ;  /* 0x00000002ffcf7819 */ /* 0x000fe200000114cf */
[----:B------:R-:W-:-:S02]  /*0640*/  IMAD R171, R171, 0x2, R173 ;  /* 0x00000002abab7824 */ /* 0x000fc400078e02ad */
[----:B------:R-:W-:Y:S02]  /*0650*/  IMAD.IADD R170, R173, 0x1, R169 ;  /* 0x00000001adaa7824 */ /* 0x000fe400078e02a9 */
[----:B------:R-:W-:Y:S02]  /*0660*/  IMAD R173, R174, 0x2, R173 ;  /* 0x00000002aead7824 */ /* 0x000fe400078e02ad */
[----:B------:R-:W-:Y:S02]  /*0670*/  IMAD R207, R16, 0x10, R207 ;  /* 0x0000001010cf7824 */ /* 0x000fe400078e02cf */
[----:B------:R-:W-:Y:S01]  /*0680*/  IMAD.SHL.U32 R174, R174, 0x2, RZ ;  /* 0x00000002aeae7824 */ /* 0x000fe200078e00ff */
[----:B-1----:R-:W-:-:S04]  /*0690*/  SHF.R.U32.HI R3, RZ, 0x3, R0 ;  /* 0x00000003ff037819 */ /* 0x002fc80000011600 */
[----:B------:R-:W-:Y:S02]  /*06a0*/  LOP3.LUT R9, R3, R0, R2, 0x1e, !PT ;  /* 0x0000000003097212 */ /* 0x000fe400078e1e02 */
[----:B------:R-:W-:Y:S01]  /*06b0*/  LOP3.LUT R0, R5, R3, RZ, 0x3c, !PT ;  /* 0x0000000305007212 */ /* 0x000fe200078e3cff */
[----:B------:R-:W-:Y:S01]  /*06c0*/  IMAD.SHL.U32 R5, R10, 0x40, RZ ;  /* 0x000000400a057824 */ /* 0x000fe200078e00ff */
        /* <DEDUP_REMOVED lines=24> */
.L_x_726:
[----:B-1--4-:R-:W1:Y:S01]  /*0850*/  S2R R34, SR_CTAID.Y ;  /* 0x0000000000227919 */ /* 0x012e620000002600 */
[----:B--2---:R-:W2:Y:S01]  /*0860*/  LDC.U8 R0, c[0x0][0x312] ;  /* 0x0000c480ff007b82 */ /* 0x004ea20000000000 */
[----:B------:R-:W-:Y:S02]  /*0870*/  ISETP.NE.U32.AND P2, PT, RZ, c[0x0][0x240], PT ;  /* 0x00009000ff007a0c */ /* 0x000fe40003f45070 */
[----:B------:R-:W-:Y:S02]  /*0880*/  ISETP.EQ.U32.AND P5, PT, RZ, c[0x0][0x248], PT ;  /* 0x00009200ff007a0c */ /* 0x000fe40003fa2070 */
[----:B------:R-:W-:-:S02]  /*0890*/  ISETP.NE.AND.EX P2, PT, RZ, c[0x0][0x244], PT, P2 ;  /* 0x00009100ff007a0c */ /* 0x000fc40003f45320 */
[----:B------:R-:W-:Y:S01]  /*08a0*/  ISETP.NE.U32.AND P3, PT, RZ, c[0x0][0x250], PT ;  /* 0x00009400ff007a0c */ /* 0x000fe20003f65070 */
[----:B------:R-:W-:-:S03]  /*08b0*/  IMAD.MOV.U32 R35, RZ, RZ, -0x1 ;  /* 0xffffffffff237424 */ /* 0x000fc600078e00ff */
[----:B------:R-:W-:Y:S01]  /*08c0*/  ISETP.NE.AND.EX P3, PT, RZ, c[0x0][0x254], PT, P3 ;  /* 0x00009500ff007a0c */ /* 0x000fe20003f65330 */
[----:B-1----:R-:W-:Y:S01]  /*08d0*/  IMAD.SHL.U32 R8, R34, 0x4, RZ ;  /* 0x0000000422087824 */ /* 0x002fe200078e00ff */
        /* <DEDUP_REMOVED lines=26> */
.L_x_680:
        /* <DEDUP_REMOVED lines=45> */
.L_x_682:
        /* <DEDUP_REMOVED lines=15> */
.L_x_683:
        /* <DEDUP_REMOVED lines=22> */
[----:B--2---:R-:W-:-:S02]  /*0fa0*/  ISETP.NE.AND P3, PT, R15, RZ, PT ;  /* 0x000000ff0f00720c */ /* 0x004fc40003f65270 */
        /* <DEDUP_REMOVED lines=9> */
[C---:B------:R-:W-:Y:S02]  /*1040*/  @!P1 IMAD R6, R34.reuse, c[0x0][0x36c], R6 ;  /* 0x0000db0022069a24 */ /* 0x040fe400078e0206 */
        /* <DEDUP_REMOVED lines=12> */
[C---:B------:R-:W-:Y:S01]  /*1110*/  IMAD R7, R18.reuse, R4, R7 ;  /* 0x0000000412077224 */ /* 0x040fe200078e0207 */
[----:B------:R-:W-:Y:S01]  /*1120*/  IADD3.X R8, R17, R8, RZ, P2, !PT ;  /* 0x0000000811087210 */ /* 0x000fe200017fe4ff */
[----:B------:R-:W-:Y:S01]  /*1130*/  IMAD.WIDE.U32 R4, R18, R0, RZ ;  /* 0x0000000012047225 */ /* 0x000fe200078e00ff */
[----:B-----5:R-:W-:Y:S02]  /*1140*/  ISETP.NE.AND P2, PT, R22, RZ, PT ;  /* 0x000000ff1600720c */ /* 0x020fe40003f45270 */
[----:B------:R-:W-:Y:S01]  /*1150*/  @!P5 IADD3 R2, R2, 0x1, RZ ;  /* 0x000000010202d810 */ /* 0x000fe20007ffe0ff */
[----:B------:R-:W-:Y:S01]  /*1160*/  @!P5 IMAD.IADD R3, R3, 0x1, -R11 ;  /* 0x000000010303d824 */ /* 0x000fe200078e0a0b */
[----:B------:R-:W-:Y:S01]  /*1170*/  ISETP.NE.AND P5, PT, RZ, c[0x0][0x1c8], PT ;  /* 0x00007200ff007a0c */ /* 0x000fe20003fa5270 */
[----:B------:R-:W-:-:S03]  /*1180*/  IMAD.IADD R15, R13, 0x1, R7 ;  /* 0x000000010d0f7824 */ /* 0x000fc600078e0207 */
[----:B------:R-:W-:Y:S01]  /*1190*/  ISETP.GE.U32.AND P6, PT, R3, R11, PT ;  /* 0x0000000b0300720c */ /* 0x000fe20003fc6070 */
[C---:B------:R-:W-:Y:S02]  /*11a0*/  IMAD R3, R19.reuse, R0, RZ ;  /* 0x0000000013037224 */ /* 0x040fe400078e02ff */
[----:B------:R-:W-:Y:S01]  /*11b0*/  IMAD R11, R19, R6, RZ ;  /* 0x00000006130b7224 */ /* 0x000fe200078e02ff */
[----:B------:R-:W-:Y:S01]  /*11c0*/  SEL R19, R12, R4, !P1 ;  /* 0x000000040c137207 */ /* 0x000fe20004800000 */
[----:B------:R-:W-:Y:S01]  /*11d0*/  @P3 IMAD R4, R34, c[0x0][0x214], RZ ;  /* 0x0000850022043a24 */ /* 0x000fe200078e02ff */
[----:B------:R-:W-:Y:S01]  /*11e0*/  @P1 IADD3 R15, R5, R3, RZ ;  /* 0x00000003050f1210 */ /* 0x000fe20007ffe0ff */
[----:B----4-:R-:W-:-:S03]  /*11f0*/  IMAD.WIDE.U32 R12, R20, c[0x0][0x3d8], RZ ;  /* 0x0000f600140c7a25 */ /* 0x010fc600078e00ff */
[----:B------:R-:W-:Y:S01]  /*1200*/  @P3 SEL R3, R4, R0, !P1 ;  /* 0x0000000004033207 */ /* 0x000fe20004800000 */
[----:B------:R-:W-:Y:S01]  /*1210*/  IMAD R4, R20, c[0x0][0x3dc], R13 ;  /* 0x0000f70014047a24 */ /* 0x000fe200078e020d */
[----:B------:R-:W-:Y:S01]  /*1220*/  SEL R23, R12, RZ, P2 ;  /* 0x000000ff0c177207 */ /* 0x000fe20001000000 */
[----:B------:R-:W-:Y:S01]  /*1230*/  IMAD R11, R18, R8, R11 ;  /* 0x00000008120b7224 */ /* 0x000fe200078e020b */
[----:B------:R-:W-:Y:S01]  /*1240*/  @P6 IADD3 R2, R2, 0x1, RZ ;  /* 0x0000000102026810 */ /* 0x000fe20007ffe0ff */
[----:B------:R-:W-:Y:S01]  /*1250*/  @P3 IMAD R8, R248, c[0x0][0x234], R3 ;  /* 0x00008d00f8083a24 */ /* 0x000fe200078e0203 */
[----:B------:R-:W-:Y:S01]  /*1260*/  SHF.R.S32.HI R20, RZ, 0x1f, R16 ;  /* 0x0000001fff147819 */ /* 0x000fe20000011410 */
[----:B------:R-:W-:Y:S01]  /*1270*/  IMAD.WIDE.U32 R6, R18, R6, RZ ;  /* 0x0000000612067225 */ /* 0x000fe200078e00ff */
[----:B------:R-:W-:-:S03]  /*1280*/  SEL R18, R4, RZ, P2 ;  /* 0x000000ff04127207 */ /* 0x000fc60001000000 */
[----:B------:R-:W-:Y:S02]  /*1290*/  IMAD.MOV.U32 R13, RZ, RZ, R2 ;  /* 0x000000ffff0d7224 */ /* 0x000fe400078e0002 */
[----:B------:R-:W-:Y:S02]  /*12a0*/  @!P3 IMAD R5, R34, c[0x0][0x1c0], R248 ;  /* 0x000070002205ba24 */ /* 0x000fe400078e02f8 */
[----:B------:R-:W-:Y:S01]  /*12b0*/  IMAD R3, R248, c[0x0][0x22c], RZ ;  /* 0x00008b00f8037a24 */ /* 0x000fe200078e02ff */
[----:B------:R-:W-:Y:S01]  /*12c0*/  @!P4 IADD3 R13, -R13, RZ, RZ ;  /* 0x000000ff0d0dc210 */ /* 0x000fe20007ffe1ff */
[----:B------:R-:W-:Y:S01]  /*12d0*/  @!P3 IMAD R8, R5, c[0x0][0x214], RZ ;  /* 0x000085000508ba24 */ /* 0x000fe200078e02ff */
[----:B------:R-:W-:Y:S02]  /*12e0*/  @!P5 LOP3.LUT R13, RZ, c[0x0][0x1c8], RZ, 0x33, !PT ;  /* 0x00007200ff0dda12 */ /* 0x000fe400078e33ff */
[----:B------:R-:W-:Y:S02]  /*12f0*/  SHF.R.S32.HI R12, RZ, 0x1f, R3 ;  /* 0x0000001fff0c7819 */ /* 0x000fe40000011403 */
[----:B------:R-:W-:-:S02]  /*1300*/  IADD3 R5, R7, R11, RZ ;  /* 0x0000000b07057210 */ /* 0x000fc40007ffe0ff */
        /* <DEDUP_REMOVED lines=9> */
.L_x_684:
[----:B------:R-:W-:-:S04]  /*13a0*/  IMAD R0, R34, c[0x0][0x1c0], R248 ;  /* 0x0000700022007a24 */ /* 0x000fc800078e02f8 */
[----:B------:R-:W-:Y:S02]  /*13b0*/  IMAD R0, R0, c[0x0][0x224], RZ ;  /* 0x0000890000007a24 */ /* 0x000fe400078e02ff */
.L_x_685:
[----:B------:R-:W2:Y:S01]  /*13c0*/  S2R R31, SR_TID.X ;  /* 0x00000000001f7919 */ /* 0x000ea20000002100 */
[----:B------:R-:W-:Y:S01]  /*13d0*/  IMAD R33, R33, c[0x0][0x1c0], RZ ;  /* 0x0000700021217a24 */ /* 0x000fe200078e02ff */
[----:B------:R-:W-:Y:S01]  /*13e0*/  IADD3 R2, P4, R204, R10, RZ ;  /* 0x0000000acc027210 */ /* 0x000fe20007f9e0ff */
[----:B------:R-:W-:Y:S01]  /*13f0*/  IMAD.IADD R0, R9, 0x1, R0 ;  /* 0x0000000109007824 */ /* 0x000fe200078e0200 */
[----:B------:R-:W-:Y:S01]  /*1400*/  SHF.R.S32.HI R205, RZ, 0x1f, R204 ;  /* 0x0000001fffcd7819 */ /* 0x000fe200000114cc */
[----:B------:R-:W-:Y:S01]  /*1410*/  IMAD.SHL.U32 R4, R33, 0x40, RZ ;  /* 0x0000004021047824 */ /* 0x000fe200078e00ff */
[----:B------:R-:W-:Y:S01]  /*1420*/  SHF.R.S32.HI R29, RZ, 0x1f, R245 ;  /* 0x0000001fff1d7819 */ /* 0x000fe200000114f5 */
[----:B------:R-:W-:Y:S01]  /*1430*/  IMAD.MOV.U32 R203, RZ, RZ, 0x4 ;  /* 0x00000004ffcb7424 */ /* 0x000fe200078e00ff */
[----:B------:R-:W-:Y:S01]  /*1440*/  BSSY B1, `(.L_x_681) ;  /* 0x0000810000017945 */ /* 0x000fe20003800000 */
[----:B------:R-:W-:Y:S01]  /*1450*/  IMAD.IADD R202, R9, 0x1, R8 ;  /* 0x0000000109ca7824 */ /* 0x000fe200078e0208 */
[----:B------:R-:W-:Y:S01]  /*1460*/  IADD3 R7, P3, P1, R6, R4, R3 ;  /* 0x0000000406077210 */ /* 0x000fe2000797e003 */
[----:B------:R-:W-:Y:S01]  /*1470*/  IMAD.WIDE R10, R0, R203, c[0x0][0x3c8] ;  /* 0x0000f200000a7625 */ /* 0x000fe200078e02cb */
[----:B------:R-:W-:-:S02]  /*1480*/  SHF.R.S32.HI R4, RZ, 0x1f, R4 ;  /* 0x0000001fff047819 */ /* 0x000fc40000011404 */
[C---:B------:R-:W-:Y:S01]  /*1490*/  IADD3 R206, R204.reuse, 0x40, RZ ;  /* 0x00000040ccce7810 */ /* 0x040fe20007ffe0ff */
[----:B------:R-:W-:Y:S01]  /*14a0*/  IMAD R0, R17, c[0x0][0x370], RZ ;  /* 0x0000dc0011007a24 */ /* 0x000fe200078e02ff */
[----:B------:R-:W-:Y:S01]  /*14b0*/  IADD3 R208, R204, 0x80, RZ ;  /* 0x00000080ccd07810 */ /* 0x000fe20007ffe0ff */
[----:B------:R-:W-:Y:S02]  /*14c0*/  IMAD.X R3, R205, 0x1, R14, P4 ;  /* 0x00000001cd037824 */ /* 0x000fe400020e060e */
[C---:B------:R-:W-:Y:S02]  /*14d0*/  IMAD R0, R9.reuse, c[0x0][0x374], R0 ;  /* 0x0000dd0009007a24 */ /* 0x040fe400078e0200 */
[----:B------:R-:W-:Y:S01]  /*14e0*/  IMAD.WIDE.U32 R2, R9, c[0x0][0x370], R2 ;  /* 0x0000dc0009027a25 */ /* 0x000fe200078e0002 */
[----:B--2---:R-:W-:-:S03]  /*14f0*/  SHF.R.S32.HI R32, RZ, 0x1f, R31 ;  /* 0x0000001fff207819 */ /* 0x004fc6000001141f */
[----:B------:R-:W-:Y:S01]  /*1500*/  IMAD.MOV.U32 R216, RZ, RZ, R10 ;  /* 0x000000ffffd87224 */ /* 0x000fe200078e000a */
[----:B------:R-:W-:Y:S01]  /*1510*/  IADD3.X R10, R5, R4, R12, P3, P1 ;  /* 0x00000004050a7210 */ /* 0x000fe20001fe240c */
[----:B------:R-:W-:Y:S01]  /*1520*/  IMAD.IADD R3, R3, 0x1, R0 ;  /* 0x0000000103037824 */ /* 0x000fe200078e0200 */
[----:B------:R-:W-:Y:S01]  /*1530*/  LEA.HI R6, R32, R31, RZ, 0x5 ;  /* 0x0000001f20067211 */ /* 0x000fe200078f28ff */
[----:B------:R-:W-:Y:S01]  /*1540*/  IMAD.MOV.U32 R215, RZ, RZ, R11 ;  /* 0x000000ffffd77224 */ /* 0x000fe200078e000b */
[----:B------:R-:W-:Y:S01]  /*1550*/  IADD3 R0, -R201, R250, R16 ;  /* 0x000000fac9007210 */ /* 0x000fe20007ffe110 */
[----:B------:R-:W-:Y:S01]  /*1560*/  IMAD.WIDE.U32 R2, R248, c[0x0][0x378], R2 ;  /* 0x0000de00f8027a25 */ /* 0x000fe200078e0002 */
[----:B------:R-:W-:Y:S02]  /*1570*/  LOP3.LUT R5, R6, 0xffffffe0, RZ, 0xc0, !PT ;  /* 0xffffffe006057812 */ /* 0x000fe400078ec0ff */
[----:B------:R-:W-:Y:S01]  /*1580*/  IADD3 R4, P1, R245, R9, RZ ;  /* 0x00000009f5047210 */ /* 0x000fe20007f3e0ff */
[----:B------:R-:W-:Y:S01]  /*1590*/  IMAD.WIDE R202, R202, R203, c[0x0][0x200] ;  /* 0x00008000caca7625 */ /* 0x000fe200078e02cb */
[----:B------:R-:W-:-:S02]  /*15a0*/  IADD3 R0, R0, -c[0x0][0x2e8], RZ ;  /* 0x8000ba0000007a10 */ /* 0x000fc40007ffe0ff */
[----:B------:R-:W-:Y:S01]  /*15b0*/  SHF.R.S32.HI R6, RZ, 0x5, R6 ;  /* 0x00000005ff067819 */ /* 0x000fe20000011406 */
[----:B------:R-:W-:Y:S01]  /*15c0*/  IMAD.IADD R12, R31, 0x1, -R5 ;  /* 0x000000011f0c7824 */ /* 0x000fe200078e0a05 */
[----:B------:R-:W-:Y:S01]  /*15d0*/  SHF.R.S32.HI R9, RZ, 0x1f, R0 ;  /* 0x0000001fff097819 */ /* 0x000fe20000011400 */
[----:B------:R-:W-:Y:S01]  /*15e0*/  IMAD.X R5, R29, 0x1, R17, P1 ;  /* 0x000000011d057824 */ /* 0x000fe200008e0611 */
[----:B------:R-:W-:Y:S01]  /*15f0*/  IADD3 R8, P3, P1, R23, R7, R19 ;  /* 0x0000000717087210 */ /* 0x000fe2000797e013 */
[----:B------:R-:W-:Y:S01]  /*1600*/  IMAD R6, R6, R33, R12 ;  /* 0x0000002106067224 */ /* 0x000fe200078e020c */
[----:B------:R-:W-:Y:S01]  /*1610*/  LEA.HI R0, R9, R0, RZ, 0x6 ;  /* 0x0000000009007211 */ /* 0x000fe200078f30ff */
[----:B------:R-:W-:Y:S01]  /*1620*/  IMAD R5, R5, c[0x0][0x190], RZ ;  /* 0x0000640005057a24 */ /* 0x000fe200078e02ff */
[----:B------:R-:W-:Y:S01]  /*1630*/  IADD3.X R10, R18, R10, R15, P3, P1 ;  /* 0x0000000a120a7210 */ /* 0x000fe20001fe240f */
[----:B------:R-:W-:Y:S01]  /*1640*/  IMAD R7, R249, c[0x0][0x378], RZ ;  /* 0x0000de00f9077a24 */ /* 0x000fe200078e02ff */
[----:B------:R-:W-:Y:S01]  /*1650*/  SHF.R.S32.HI R0, RZ, 0x6, R0 ;  /* 0x00000006ff007819 */ /* 0x000fe20000011400 */
[----:B------:R-:W-:Y:S01]  /*1660*/  IMAD R11, R4, c[0x0][0x194], R5 ;  /* 0x00006500040b7a24 */ /* 0x000fe200078e0205 */
[----:B------:R-:W-:Y:S01]  /*1670*/  IADD3 R8, P1, R6, R8, RZ ;  /* 0x0000000806087210 */ /* 0x000fe20007f3e0ff */
[----:B------:R-:W-:Y:S01]  /*1680*/  IMAD.WIDE.U32 R4, R4, c[0x0][0x190], R204 ;  /* 0x0000640004047a25 */ /* 0x000fe200078e00cc */
[----:B------:R-:W-:-:S02]  /*1690*/  IMNMX R243, RZ, R0, !PT ;  /* 0x00000000fff37217 */ /* 0x000fc40007800200 */
[----:B------:R-:W-:Y:S01]  /*16a0*/  LEA.HI.X.SX32 R10, R6, R10, 0x1, P1 ;  /* 0x0000000a060a7211 */ /* 0x000fe200008f0eff */
[----:B------:R-:W-:Y:S01]  /*16b0*/  IMAD R7, R248, c[0x0][0x37c], R7 ;  /* 0x0000df00f8077a24 */ /* 0x000fe200078e0207 */
[----:B------:R-:W-:Y:S01]  /*16c0*/  IADD3 R4, P3, R27, R4, RZ ;  /* 0x000000041b047210 */ /* 0x000fe20007f7e0ff */
[----:B------:R-:W-:Y:S01]  /*16d0*/  IMAD R6, R29, c[0x0][0x370], RZ ;  /* 0x0000dc001d067a24 */ /* 0x000fe200078e02ff */
[----:B------:R-:W-:Y:S01]  /*16e0*/  ISETP.GT.AND P4, PT, R195, R243, PT ;  /* 0x000000f3c300720c */ /* 0x000fe20003f84270 */
[----:B------:R-:W-:Y:S01]  /*16f0*/  IMAD.IADD R3, R3, 0x1, R7 ;  /* 0x0000000103037824 */ /* 0x000fe200078e0207 */
[----:B------:R-:W-:Y:S01]  /*1700*/  IADD3.X R5, R21, R5, R11, P3, !PT ;  /* 0x0000000515057210 */ /* 0x000fe20001ffe40b */
[----:B------:R-:W-:Y:S01]  /*1710*/  IMAD R7, R249, c[0x0][0x1a8], RZ ;  /* 0x00006a00f9077a24 */ /* 0x000fe200078e02ff */
[----:B------:R-:W-:Y:S01]  /*1720*/  LEA R188, P1, R8, c[0x0][0x350], 0x2 ;  /* 0x0000d40008bc7a11 */ /* 0x000fe200078210ff */
[----:B------:R-:W-:Y:S01]  /*1730*/  IMAD R0, R245, c[0x0][0x374], R6 ;  /* 0x0000dd00f5007a24 */ /* 0x000fe200078e0206 */
[----:B------:R-:W-:Y:S01]  /*1740*/  IADD3 R195, R195, -0x1, RZ ;  /* 0xffffffffc3c37810 */ /* 0x000fe20007ffe0ff */
[----:B------:R-:W-:Y:S01]  /*1750*/  IMAD R7, R248, c[0x0][0x1ac], R7 ;  /* 0x00006b00f8077a24 */ /* 0x000fe200078e0207 */
[----:B------:R-:W-:Y:S01]  /*1760*/  LEA.HI.X R189, R8, c[0x0][0x354], R10, 0x2, P1 ;  /* 0x0000d50008bd7a11 */ /* 0x000fe200008f140a */
[----:B------:R-:W-:-:S04]  /*1770*/  IMAD.WIDE.U32 R4, R248, c[0x0][0x1a8], R4 ;  /* 0x00006a00f8047a25 */ /* 0x000fc800078e0004 */
[----:B------:R-:W-:Y:S01]  /*1780*/  IMAD.WIDE.U32 R2, R245, c[0x0][0x370], R2 ;  /* 0x0000dc00f5027a25 */ /* 0x000fe200078e0002 */
[----:B------:R-:W-:-:S03]  /*1790*/  LEA R198, P3, R4, c[0x0][0x160], 0x1 ;  /* 0x0000580004c67a11 */ /* 0x000fc600078608ff */
[----:B------:R-:W-:Y:S01]  /*17a0*/  IMAD.IADD R11, R5, 0x1, R7 ;  /* 0x00000001050b7824 */ /* 0x000fe200078e0207 */
[----:B------:R-:W-:Y:S01]  /*17b0*/  LEA R196, P1, R2, c[0x0][0x330], 0x1 ;  /* 0x0000cc0002c47a11 */ /* 0x000fe200078208ff */
        /* <DEDUP_REMOVED lines=19> */
.L_x_687:
        /* <DEDUP_REMOVED lines=15> */
.L_x_688:
        /* <DEDUP_REMOVED lines=27> */
.L_x_690:
[----:B------:R-:W-:Y:S05]  /*1b90*/  BSYNC B0 ;  /* 0x0000000000007941 */ /* 0x000fea0003800000 */
.L_x_689:
        /* <DEDUP_REMOVED lines=19> */
.L_x_692:
[----:B------:R-:W-:Y:S05]  /*1cd0*/  BSYNC B0 ;  /* 0x0000000000007941 */ /* 0x000fea0003800000 */
.L_x_691:
        /* <DEDUP_REMOVED lines=25> */
.L_x_694:
[----:B------:R-:W-:Y:S05]  /*1e70*/  BSYNC B0 ;  /* 0x0000000000007941 */ /* 0x000fea0003800000 */
.L_x_693:
        /* <DEDUP_REMOVED lines=18> */
.L_x_686:
[----:B------:R-:W2:Y:S01]  /*1fa0*/  LDL R15, [R1+0x30] ;  /* 0x00003000010f7983 */ /* 0x000ea20000100800 */
[C---:B------:R-:W-:Y:S01]  /*1fb0*/  IMAD R10, R195.reuse, -0x40, R250 ;  /* 0xffffffc0c30a7824 */ /* 0x040fe200078e02fa */
[----:B------:R-:W-:Y:S01]  /*1fc0*/  LEA.HI R6, R195, R195, RZ, 0x1 ;  /* 0x000000c3c3067211 */ /* 0x000fe200078f08ff */
[----:B------:R-:W-:Y:S01]  /*1fd0*/  BSSY B0, `(.L_x_696) ;  /* 0x000001e000007945 */ /* 0x000fe20003800000 */
[----:B------:R-:W-:Y:S02]  /*1fe0*/  @P2 BAR.SYNC.DEFER_BLOCKING 0x0 ;  /* 0x0000000000002b1d */ /* 0x000fe40000010000 */
[----:B------:R-:W-:Y:S02]  /*1ff0*/  ISETP.GE.AND P5, PT, R245, R10, PT ;  /* 0x0000000af500720c */ /* 0x000fe40003fa6270 */
[----:B------:R-:W-:-:S05]  /*2000*/  LOP3.LUT R6, R6, 0xfffffffe, RZ, 0xc0, !PT ;  /* 0xfffffffe06067812 */ /* 0x000fca00078ec0ff */
[----:B------:R-:W-:-:S05]  /*2010*/  IMAD.IADD R6, R195, 0x1, -R6 ;  /* 0x00000001c3067824 */ /* 0x000fca00078e0a06 */
[----:B------:R-:W-:Y:S01]  /*2020*/  ISETP.NE.AND P0, PT, R6, 0x1, PT ;  /* 0x000000010600780c */ /* 0x000fe20003f05270 */
[----:B--2---:R-:W-:-:S05]  /*2030*/  IMAD.SHL.U32 R192, R15, 0x2, RZ ;  /* 0x000000020fc07824 */ /* 0x004fca00078e00ff */
        /* <DEDUP_REMOVED lines=23> */
.L_x_697:
[----:B------:R-:W-:Y:S05]  /*21b0*/  BSYNC B0 ;  /* 0x0000000000007941 */ /* 0x000fea0003800000 */
.L_x_696:
        /* <DEDUP_REMOVED lines=39> */
.L_x_699:
[----:B------:R-:W-:Y:S05]  /*2430*/  BSYNC B0 ;  /* 0x0000000000007941 */ /* 0x000fea0003800000 */
.L_x_698:
[----:B------:R-:W-:Y:S01]  /*2440*/  IADD3 R0, R15, 0x3000, RZ ;  /* 0x000030000f007810 */ /* 0x000fe20007ffe0ff */
[----:B------:R-:W-:Y:S03]  /*2450*/  BSSY B0, `(.L_x_700) ;  /* 0x000002d000007945 */ /* 0x000fe60003800000 */
        /* <DEDUP_REMOVED lines=16> */
.L_x_701:
        /* <DEDUP_REMOVED lines=28> */
.L_x_702:
[----:B------:R-:W-:Y:S05]  /*2720*/  BSYNC B0 ;  /* 0x0000000000007941 */ /* 0x000fea0003800000 */
.L_x_700:
        /* <DEDUP_REMOVED lines=17> */
.L_x_704:
        /* <DEDUP_REMOVED lines=38> */
.L_x_705:
[----:B------:R-:W-:Y:S05]  /*2aa0*/  BSYNC B0 ;  /* 0x0000000000007941 */ /* 0x000fea0003800000 */
.L_x_703:
        /* <DEDUP_REMOVED lines=55> */
.L_x_707:
[----:B--2---:R-:W-:Y:S05]  /*2e20*/  BSYNC B0 ;  /* 0x0000000000007941 */ /* 0x004fea0003800000 */
.L_x_706:
        /* <DEDUP_REMOVED lines=38> */
.L_x_709:
[----:B------:R-:W-:Y:S05]  /*3090*/  BSYNC B0 ;  /* 0x0000000000007941 */ /* 0x000fea0003800000 */
.L_x_708:
        /* <DEDUP_REMOVED lines=45> */
.L_x_711:
[----:B------:R-:W-:Y:S05]  /*3370*/  BSYNC B0 ;  /* 0x0000000000007941 */ /* 0x000fea0003800000 */
.L_x_710:
        /* <DEDUP_REMOVED lines=36> */
.L_x_713:
[----:B------:R-:W-:Y:S05]  /*35c0*/  BSYNC B0 ;  /* 0x0000000000007941 */ /* 0x000fea0003800000 */
.L_x_712:
[----:B------:R-:W-:Y:S01]  /*35d0*/  ISETP.NE.U32.AND P5, PT, RZ, c[0x0][0x318], PT ;  /* 0x0000c600ff007a0c */ /* 0x000fe20003fa5070 */
[----:B------:R-:W-:Y:S01]  /*35e0*/  IMAD.MOV.U32 R230, RZ, RZ, c[0x0][0x308] ;  /* 0x0000c200ffe67624 */ /* 0x000fe200078e00ff */
[----:B------:R-:W0:Y:S01]  /*35f0*/  LDGDEPBAR ;  /* 0x00000000000079af */ /* 0x000e220000000000 */
[----:B------:R-:W-:Y:S01]  /*3600*/  IMAD.MOV.U32 R231, RZ, RZ, c[0x0][0x30c] ;  /* 0x0000c300ffe77624 */ /* 0x000fe200078e00ff */
[----:B------:R-:W-:-:S13]  /*3610*/  ISETP.NE.AND.EX P5, PT, RZ, c[0x0][0x31c], PT, P5 ;  /* 0x0000c700ff007a0c */ /* 0x000fda0003fa5350 */
[----:B------:R-:W-:Y:S02]  /*3620*/  @P5 IMAD R0, R30, c[0x0][0x320], RZ ;  /* 0x0000c8001e005a24 */ /* 0x000fe400078e02ff */
[----:B-1----:R-:W-:-:S04]  /*3630*/  @P5 IMAD.WIDE.U32 R2, R34, c[0x0][0x320], R248 ;  /* 0x0000c80022025a25 */ /* 0x002fc800078e00f8 */
[----:B------:R-:W-:Y:S01]  /*3640*/  @P5 IMAD R0, R34, c[0x0][0x324], R0 ;  /* 0x0000c90022005a24 */ /* 0x000fe200078e0200 */
[----:B------:R-:W-:-:S03]  /*3650*/  @P5 LEA R4, P1, R2, c[0x0][0x318], 0x2 ;  /* 0x0000c60002045a11 */ /* 0x000fc600078210ff */
[----:B------:R-:W-:-:S05]  /*3660*/  @P5 IMAD.IADD R0, R3, 0x1, R0 ;  /* 0x0000000103005824 */ /* 0x000fca00078e0200 */
[----:B------:R-:W-:Y:S02]  /*3670*/  @P5 LEA.HI.X R5, R2, c[0x0][0x31c], R0, 0x2, P1 ;  /* 0x0000c70002055a11 */ /* 0x000fe400008f1400 */
[----:B--2---:R1:W2:Y:S04]  /*3680*/  LDG.E.64 R2, [R230.64+0x8] ;  /* 0x00000806e6027981 */ /* 0x0042a8000c1e1b00 */
[----:B----4-:R3:W4:Y:S04]  /*3690*/  @P5 LDG.E R6, [R4.64] ;  /* 0x0000000604065981 */ /* 0x010728000c1e1900 */
[----:B-1----:R-:W4:Y:S01]  /*36a0*/  LDG.E.64 R230, [R230.64] ;  /* 0x00000006e6e67981 */ /* 0x002f22000c1e1b00 */
[CC--:B------:R-:W-:Y:S01]  /*36b0*/  LEA.HI R0, R32.reuse, R31.reuse, RZ, 0x4 ;  /* 0x0000001f20007211 */ /* 0x0c0fe200078f20ff */
[----:B------:R-:W4:Y:S01]  /*36c0*/  @P5 MUFU.RCP R9, c[0x0][0x238] ;  /* 0x00008e0000095b08 */ /* 0x000f220000001000 */
[----:B------:R-:W-:Y:S01]  /*36d0*/  LEA.HI R7, R32, R31, RZ, 0x7 ;  /* 0x0000001f20077211 */ /* 0x000fe200078f38ff */
[----:B------:R-:W1:Y:S01]  /*36e0*/  S2R R10, SR_TID.X ;  /* 0x00000000000a7919 */ /* 0x000e620000002100 */
[----:B------:R-:W-:Y:S01]  /*36f0*/  LOP3.LUT R0, R0, 0xfffffff0, RZ, 0xc0, !PT ;  /* 0xfffffff000007812 */ /* 0x000fe200078ec0ff */
[----:B---3--:R-:W-:Y:S01]  /*3700*/  IMAD R5, R34, c[0x0][0x1c0], R248 ;  /* 0x0000700022057a24 */ /* 0x008fe200078e02f8 */
[----:B------:R-:W-:Y:S01]  /*3710*/  SHF.R.S32.HI R8, RZ, 0x7, R7 ;  /* 0x00000007ff087819 */ /* 0x000fe20000011407 */
[----:B------:R-:W-:Y:S01]  /*3720*/  IMAD.MOV.U32 R191, RZ, RZ, RZ ;  /* 0x000000ffffbf7224 */ /* 0x000fe200078e00ff */
[----:B------:R-:W-:Y:S01]  /*3730*/  SHF.R.S32.HI R7, RZ, 0x1f, R12 ;  /* 0x0000001fff077819 */ /* 0x000fe2000001140c */
[----:B------:R-:W-:Y:S01]  /*3740*/  IMAD.IADD R0, R31, 0x1, -R0 ;  /* 0x000000011f007824 */ /* 0x000fe200078e0a00 */
[----:B------:R-:W-:Y:S01]  /*3750*/  IADD3 R16, R250, 0x40, R16 ;  /* 0x00000040fa107810 */ /* 0x000fe20007ffe010 */
[----:B------:R-:W-:Y:S01]  /*3760*/  IMAD.MOV.U32 R180, RZ, RZ, 0x40 ;  /* 0x00000040ffb47424 */ /* 0x000fe200078e00ff */
[----:B------:R-:W-:Y:S01]  /*3770*/  IADD3 R168, R186, 0x3000, RZ ;  /* 0x00003000baa87810 */ /* 0x000fe20007ffe0ff */
[C---:B------:R-:W-:Y:S01]  /*3780*/  IMAD.SHL.U32 R176, R187.reuse, 0x2, RZ ;  /* 0x00000002bbb07824 */ /* 0x040fe200078e00ff */
[----:B------:R-:W-:Y:S01]  /*3790*/  SHF.R.S32.HI R4, RZ, 0x1f, R0 ;  /* 0x0000001fff047819 */ /* 0x000fe20000011400 */
[----:B------:R-:W-:Y:S01]  /*37a0*/  IMAD.MOV.U32 R194, RZ, RZ, R190 ;  /* 0x000000ffffc27224 */ /* 0x000fe200078e00be */
[----:B------:R-:W-:Y:S01]  /*37b0*/  IADD3 R175, R187, 0x3000, RZ ;  /* 0x00003000bbaf7810 */ /* 0x000fe20007ffe0ff */
[----:B------:R-:W-:Y:S01]  /*37c0*/  CS2R R142, SRZ ;  /* 0x00000000008e7805 */ /* 0x000fe2000001ff00 */
[----:B------:R-:W-:Y:S01]  /*37d0*/  LEA.HI R4, R4, R0, RZ, 0x3 ;  /* 0x0000000004047211 */ /* 0x000fe200078f18ff */
[----:B------:R-:W-:Y:S01]  /*37e0*/  CS2R R140, SRZ ;  /* 0x00000000008c7805 */ /* 0x000fe2000001ff00 */
[----:B------:R-:W-:Y:S01]  /*37f0*/  SEL R168, R168, R186, !P0 ;  /* 0x000000baa8a87207 */ /* 0x000fe20004000000 */
[----:B------:R-:W-:Y:S01]  /*3800*/  CS2R R146, SRZ ;  /* 0x0000000000927805 */ /* 0x000fe2000001ff00 */
[----:B------:R-:W-:Y:S01]  /*3810*/  LOP3.LUT R4, R4, 0xfffffff8, RZ, 0xc0, !PT ;  /* 0xfffffff804047812 */ /* 0x000fe200078ec0ff */
[----:B------:R-:W-:Y:S01]  /*3820*/  CS2R R144, SRZ ;  /* 0x0000000000907805 */ /* 0x000fe2000001ff00 */
[----:B------:R-:W-:Y:S01]  /*3830*/  SEL R175, R175, R187, !P0 ;  /* 0x000000bbafaf7207 */ /* 0x000fe20004000000 */
[----:B------:R-:W-:Y:S01]  /*3840*/  CS2R R138, SRZ ;  /* 0x00000000008a7805 */ /* 0x000fe2000001ff00 */
[----:B------:R-:W-:Y:S01]  /*3850*/  CS2R R136, SRZ ;  /* 0x0000000000887805 */ /* 0x000fe2000001ff00 */
[----:B------:R-:W-:Y:S01]  /*3860*/  IMAD.IADD R4, R0, 0x1, -R4 ;  /* 0x0000000100047824 */ /* 0x000fe200078e0a04 */
[----:B------:R-:W-:Y:S01]  /*3870*/  CS2R R134, SRZ ;  /* 0x0000000000867805 */ /* 0x000fe2000001ff00 */
[----:B------:R-:W-:Y:S01]  /*3880*/  IMAD.SHL.U32 R0, R5, 0x20, RZ ;  /* 0x0000002005007824 */ /* 0x000fe200078e00ff */
[----:B------:R-:W-:Y:S01]  /*3890*/  SHF.L.U32 R5, R8, 0x5, RZ ;  /* 0x0000000508057819 */ /* 0x000fe200000006ff */
[----:B-1----:R-:W-:Y:S01]  /*38a0*/  IMAD.SHL.U32 R10, R10, 0x2, RZ ;  /* 0x000000020a0a7824 */ /* 0x002fe200078e00ff */
[----:B------:R-:W-:Y:S01]  /*38b0*/  CS2R R132, SRZ ;  /* 0x0000000000847805 */ /* 0x000fe2000001ff00 */
[----:B------:R-:W-:Y:S01]  /*38c0*/  IMAD R8, R247, 0x2, R8 ;  /* 0x00000002f7087824 */ /* 0x000fe200078e0208 */
[----:B------:R-:W-:Y:S01]  /*38d0*/  CS2R R126, SRZ ;  /* 0x00000000007e7805 */ /* 0x000fe2000001ff00 */
[----:B------:R-:W-:Y:S01]  /*38e0*/  CS2R R124, SRZ ;  /* 0x00000000007c7805 */ /* 0x000fe2000001ff00 */
[----:B------:R-:W-:Y:S01]  /*38f0*/  LOP3.LUT R5, R5, 0x6, R10, 0xf8, !PT ;  /* 0x0000000605057812 */ /* 0x000fe200078ef80a */
[----:B------:R-:W-:Y:S01]  /*3900*/  CS2R R130, SRZ ;  /* 0x0000000000827805 */ /* 0x000fe2000001ff00 */
[----:B------:R-:W-:Y:S01]  /*3910*/  CS2R R128, SRZ ;  /* 0x0000000000807805 */ /* 0x000fe2000001ff00 */
[----:B------:R-:W-:Y:S01]  /*3920*/  CS2R R122, SRZ ;  /* 0x00000000007a7805 */ /* 0x000fe2000001ff00 */
[----:B------:R-:W-:Y:S01]  /*3930*/  CS2R R120, SRZ ;  /* 0x0000000000787805 */ /* 0x000fe2000001ff00 */
[----:B------:R-:W-:Y:S01]  /*3940*/  IMAD R193, R247, 0x40, R5 ;  /* 0x00000040f7c17824 */ /* 0x000fe200078e0205 */
[----:B------:R-:W-:Y:S01]  /*3950*/  CS2R R118, SRZ ;  /* 0x0000000000767805 */ /* 0x000fe2000001ff00 */
[----:B------:R-:W-:Y:S01]  /*3960*/  CS2R R116, SRZ ;  /* 0x0000000000747805 */ /* 0x000fe2000001ff00 */
[----:B------:R-:W-:Y:S01]  /*3970*/  CS2R R110, SRZ ;  /* 0x00000000006e7805 */ /* 0x000fe2000001ff00 */
[----:B------:R-:W1:Y:S01]  /*3980*/  I2F R229, R193 ;  /* 0x000000c100e57306 */ /* 0x000e620000201400 */
[C---:B------:R-:W-:Y:S01]  /*3990*/  IADD3 R240, R193.reuse, 0x11, RZ ;  /* 0x00000011c1f07810 */ /* 0x040fe20007ffe0ff */
[----:B------:R-:W-:Y:S01]  /*39a0*/  CS2R R108, SRZ ;  /* 0x00000000006c7805 */ /* 0x000fe2000001ff00 */
[C---:B------:R-:W-:Y:S01]  /*39b0*/  IADD3 R239, R193.reuse, 0x10, RZ ;  /* 0x00000010c1ef7810 */ /* 0x040fe20007ffe0ff */
[----:B------:R-:W-:Y:S01]  /*39c0*/  CS2R R114, SRZ ;  /* 0x0000000000727805 */ /* 0x000fe2000001ff00 */
[C---:B------:R-:W-:Y:S01]  /*39d0*/  IADD3 R238, R193.reuse, 0x9, RZ ;  /* 0x00000009c1ee7810 */ /* 0x040fe20007ffe0ff */
[----:B------:R-:W-:Y:S01]  /*39e0*/  CS2R R112, SRZ ;  /* 0x0000000000707805 */ /* 0x000fe2000001ff00 */
[C---:B------:R-:W-:Y:S01]  /*39f0*/  IADD3 R237, R193.reuse, 0x8, RZ ;  /* 0x00000008c1ed7810 */ /* 0x040fe20007ffe0ff */
[----:B------:R-:W3:Y:S01]  /*3a00*/  I2F R240, R240 ;  /* 0x000000f000f07306 */ /* 0x000ee20000201400 */
[----:B------:R-:W-:Y:S01]  /*3a10*/  IADD3 R236, R193, 0x1, RZ ;  /* 0x00000001c1ec7810 */ /* 0x000fe20007ffe0ff */
[----:B------:R-:W-:Y:S01]  /*3a20*/  CS2R R106, SRZ ;  /* 0x00000000006a7805 */ /* 0x000fe2000001ff00 */
[----:B------:R-:W-:Y:S01]  /*3a30*/  CS2R R104, SRZ ;  /* 0x0000000000687805 */ /* 0x000fe2000001ff00 */
[----:B------:R-:W-:Y:S01]  /*3a40*/  CS2R R102, SRZ ;  /* 0x0000000000667805 */ /* 0x000fe2000001ff00 */
[----:B------:R-:W-:Y:S01]  /*3a50*/  CS2R R100, SRZ ;  /* 0x0000000000647805 */ /* 0x000fe2000001ff00 */
[----:B------:R-:W-:Y:S01]  /*3a60*/  CS2R R62, SRZ ;  /* 0x00000000003e7805 */ /* 0x000fe2000001ff00 */
[----:B------:R-:W-:Y:S01]  /*3a70*/  CS2R R60, SRZ ;  /* 0x00000000003c7805 */ /* 0x000fe2000001ff00 */
[----:B------:R-:W1:Y:S01]  /*3a80*/  I2F R239, R239 ;  /* 0x000000ef00ef7306 */ /* 0x000e620000201400 */
[----:B------:R-:W-:Y:S01]  /*3a90*/  CS2R R66, SRZ ;  /* 0x0000000000427805 */ /* 0x000fe2000001ff00 */
        /* <DEDUP_REMOVED lines=24> */
[----:B------:R-:W-:-:S02]  /*3c20*/  IMAD.SHL.U32 R168, R168, 0x2, RZ ;  /* 0x00000002a8a87824 */ /* 0x000fc400078e00ff */
[----:B------:R-:W-:Y:S01]  /*3c30*/  IMAD.SHL.U32 R175, R175, 0x2, RZ ;  /* 0x00000002afaf7824 */ /* 0x000fe200078e00ff */
[----:B--2---:R-:W-:Y:S02]  /*3c40*/  IADD3 R12, P4, P3, R0, R2, R12 ;  /* 0x00000002000c7210 */ /* 0x004fe40007b9e00c */
[----:B------:R-:W-:Y:S02]  /*3c50*/  SHF.R.S32.HI R0, RZ, 0x1f, R0 ;  /* 0x0000001fff007819 */ /* 0x000fe40000011400 */
[----:B------:R-:W-:Y:S01]  /*3c60*/  R2P PR, R4, 0x6 ;  /* 0x0000000604007804 */ /* 0x000fe20000000000 */
[----:B----4-:R-:W-:Y:S01]  /*3c70*/  @P5 FMUL.FTZ R191, R6, R9 ;  /* 0x0000000906bf5220 */ /* 0x010fe20000410000 */
[----:B------:R-:W-:-:S03]  /*3c80*/  IADD3.X R0, R0, R3, R7, P4, P3 ;  /* 0x0000000300007210 */ /* 0x000fc600027e6407 */
[----:B------:R-:W-:Y:S02]  /*3c90*/  SEL R185, R185, 0xffffffe0, !P1 ;  /* 0xffffffe0b9b97807 */ /* 0x000fe40004800000 */
[----:B------:R2:W-:Y:S01]  /*3ca0*/  STL [R1+0x24], R0 ;  /* 0x0000240001007387 */ /* 0x0005e20000100800 */
[----:B------:R-:W-:Y:S02]  /*3cb0*/  SEL R180, R180, 0xffffffc0, !P2 ;  /* 0xffffffc0b4b47807 */ /* 0x000fe40005000000 */
[----:B------:R-:W-:Y:S02]  /*3cc0*/  IMAD.IADD R182, R181, 0x1, R185 ;  /* 0x00000001b5b67824 */ /* 0x000fe400078e02b9 */
[----:B------:R-:W-:Y:S02]  /*3cd0*/  IMAD.IADD R177, R185, 0x1, R176 ;  /* 0x00000001b9b17824 */ /* 0x000fe400078e02b0 */
[----:B------:R-:W-:Y:S02]  /*3ce0*/  IMAD.IADD R183, R181, 0x1, R180 ;  /* 0x00000001b5b77824 */ /* 0x000fe400078e02b4 */
[----:B------:R-:W-:-:S02]  /*3cf0*/  IMAD.IADD R179, R180, 0x1, R176 ;  /* 0x00000001b4b37824 */ /* 0x000fc400078e02b0 */
[C---:B------:R-:W-:Y:S02]  /*3d00*/  IMAD.IADD R184, R180.reuse, 0x1, R182 ;  /* 0x00000001b4b87824 */ /* 0x040fe400078e02b6 */
[----:B------:R-:W-:Y:S01]  /*3d10*/  IMAD.IADD R178, R180, 0x1, R177 ;  /* 0x00000001b4b27824 */ /* 0x000fe200078e02b1 */
[C---:B------:R-:W-:Y:S02]  /*3d20*/  IADD3 R2, R231.reuse, -0x56f99767, RZ ;  /* 0xa9066899e7027810 */ /* 0x040fe40007ffe0ff */
[C---:B------:R-:W-:Y:S02]  /*3d30*/  IADD3 R3, R231.reuse, -0x126145ec, RZ ;  /* 0xed9eba14e7037810 */ /* 0x040fe40007ffe0ff */
[C---:B------:R-:W-:Y:S02]  /*3d40*/  IADD3 R4, R231.reuse, -0x4498517b, RZ ;  /* 0xbb67ae85e7047810 */ /* 0x040fe40007ffe0ff */
[----:B------:R-:W-:Y:S02]  /*3d50*/  LOP3.LUT R8, R231, R8, RZ, 0x3c, !PT ;  /* 0x00000008e7087212 */ /* 0x000fe400078e3cff */
[----:B------:R-:W-:-:S02]  /*3d60*/  IADD3 R5, R230, 0x1715609d, RZ ;  /* 0x1715609de6057810 */ /* 0x000fc40007ffe0ff */
[C---:B------:R-:W-:Y:S02]  /*3d70*/  IADD3 R6, R230.reuse, -0x255992d5, RZ ;  /* 0xdaa66d2be6067810 */ /* 0x040fe40007ffe0ff */
[C---:B--2---:R-:W-:Y:S02]  /*3d80*/  IADD3 R0, R193.reuse, 0x19, RZ ;  /* 0x00000019c1007810 */ /* 0x044fe40007ffe0ff */
[----:B------:R-:W-:Y:S02]  /*3d90*/  IADD3 R5, R230, 0x3c6ef372, RZ ;  /* 0x3c6ef372e6057810 */ /* 0x000fe40007ffe0ff */
[----:B------:R2:W4:Y:S02]  /*3da0*/  I2F R242, R0 ;  /* 0x0000000000f27306 */ /* 0x0005240000201400 */
[----:B--2---:R-:W-:-:S06]  /*3db0*/  IADD3 R0, R193, 0x18, RZ ;  /* 0x00000018c1007810 */ /* 0x004fcc0007ffe0ff */
[----:B------:R2:W1:Y:S02]  /*3dc0*/  I2F R241, R0 ;  /* 0x0000000000f17306 */ /* 0x0004640000201400 */
[----:B--2---:R-:W-:-:S05]  /*3dd0*/  IMAD.IADD R0, R16, 0x1, -R201 ;  /* 0x0000000110007824 */ /* 0x004fca00078e0ac9 */
[----:B------:R2:W-:Y:S02]  /*3de0*/  STL [R1+0x20], R0 ;  /* 0x0000200001007387 */ /* 0x0005e40000100800 */
[----:B--2---:R-:W-:-:S05]  /*3df0*/  IADD3 R0, R231, 0x646e171e, RZ ;  /* 0x646e171ee7007810 */ /* 0x004fca0007ffe0ff */
[----:B------:R2:W-:Y:S04]  /*3e00*/  STL [R1+0x1c], R0 ;  /* 0x00001c0001007387 */ /* 0x0005e80000100800 */
[----:B------:R1:W-:Y:S04]  /*3e10*/  STL [R1+0x18], R2 ;  /* 0x0000180201007387 */ /* 0x0003e80000100800 */
[----:B------:R-:W-:Y:S01]  /*3e20*/  STL [R1+0x14], R3 ;  /* 0x0000140301007387 */ /* 0x000fe20000100800 */
[C---:B--2---:R-:W-:Y:S02]  /*3e30*/  IADD3 R0, R231.reuse, 0x32370b8f, RZ ;  /* 0x32370b8fe7007810 */ /* 0x044fe40007ffe0ff */
[----:B-1----:R-:W-:-:S03]  /*3e40*/  IADD3 R2, R231, 0x76cf5d0a, RZ ;  /* 0x76cf5d0ae7027810 */ /* 0x002fc60007ffe0ff */
[----:B------:R1:W-:Y:S04]  /*3e50*/  STL [R1+0x10], R0 ;  /* 0x0000100001007387 */ /* 0x0003e80000100800 */
[----:B------:R2:W-:Y:S04]  /*3e60*/  STL [R1+0xc], R2 ;  /* 0x00000c0201007387 */ /* 0x0005e80000100800 */
[----:B------:R3:W-:Y:S01]  /*3e70*/  STL [R1+0x8], R4 ;  /* 0x0000080401007387 */ /* 0x0007e20000100800 */
[----:B-1----:R-:W-:Y:S01]  /*3e80*/  MOV R0, c[0x0][0x22c] ;  /* 0x00008b0000007a02 */ /* 0x002fe20000000f00 */
[----:B--2---:R-:W-:-:S04]  /*3e90*/  IMAD.WIDE.U32 R2, R12, -0x2daee0ad, RZ ;  /* 0xd2511f530c027825 */ /* 0x004fc800078e00ff */
[----:B------:R-:W-:Y:S01]  /*3ea0*/  IMAD R0, R0, c[0x0][0x1c0], RZ ;  /* 0x0000700000007a24 */ /* 0x000fe200078e02ff */
[----:B---3--:R-:W-:Y:S01]  /*3eb0*/  IADD3 R4, R230, -0x4ab325aa, RZ ;  /* 0xb54cda56e6047810 */ /* 0x008fe20007ffe0ff */
[----:B------:R1:W-:Y:S01]  /*3ec0*/  STL.64 [R1], R2 ;  /* 0x0000000201007387 */ /* 0x0003e20000100a00 */
[----:B------:R-:W-:Y:S01]  /*3ed0*/  LOP3.LUT R218, R8, R3, RZ, 0x3c, !PT ;  /* 0x0000000308da7212 */ /* 0x000fe200078e3cff */
[C---:B------:R-:W-:Y:S01]  /*3ee0*/  IMAD.SHL.U32 R200, R0.reuse, 0x8, RZ ;  /* 0x0000000800c87824 */ /* 0x040fe200078e00ff */
[----:B------:R-:W-:Y:S02]  /*3ef0*/  SHF.L.U32 R244, R0, 0x4, RZ ;  /* 0x0000000400f47819 */ /* 0x000fe400000006ff */
[----:B------:R-:W-:Y:S01]  /*3f00*/  IADD3 R4, R230, 0x78dde6e4, RZ ;  /* 0x78dde6e4e6047810 */ /* 0x000fe20007ffe0ff */
[----:B------:R-:W-:Y:S01]  /*3f10*/  IMAD.WIDE.U32 R218, R218, -0x326172a9, RZ ;  /* 0xcd9e8d57dada7825 */ /* 0x000fe200078e00ff */
[C---:B------:R-:W-:Y:S02]  /*3f20*/  IADD3 R5, R244.reuse, 0x20, RZ ;  /* 0x00000020f4057810 */ /* 0x040fe40007ffe0ff */
[----:B------:R-:W-:-:S02]  /*3f30*/  IADD3 R6, R244, 0xa0, RZ ;  /* 0x000000a0f4067810 */ /* 0x000fc40007ffe0ff */
[----:B------:R-:W-:Y:S01]  /*3f40*/  IADD3 R4, R230, -0x61c88647, RZ ;  /* 0x9e3779b9e6047810 */ /* 0x000fe20007ffe0ff */
[----:B------:R-:W-:Y:S01]  /*3f50*/  IMAD.IADD R5, R200, 0x1, R5 ;  /* 0x00000001c8057824 */ /* 0x000fe200078e0205 */
[----:B------:R-:W-:Y:S01]  /*3f60*/  IADD3 R4, R244, 0x40, RZ ;  /* 0x00000040f4047810 */ /* 0x000fe20007ffe0ff */
[----:B------:R-:W-:-:S03]  /*3f70*/  IMAD.IADD R0, R200, 0x1, R6 ;  /* 0x00000001c8007824 */ /* 0x000fc600078e0206 */
[C---:B------:R-:W-:Y:S01]  /*3f80*/  IADD3 R5, R200.reuse, R5, RZ ;  /* 0x00000005c8057210 */ /* 0x040fe20007ffe0ff */
[C---:B------:R-:W-:Y:S02]  /*3f90*/  IMAD.IADD R4, R200.reuse, 0x1, R4 ;  /* 0x00000001c8047824 */ /* 0x040fe400078e0204 */
[C---:B------:R-:W-:Y:S02]  /*3fa0*/  IMAD.IADD R0, R200.reuse, 0x1, R0 ;  /* 0x00000001c8007824 */ /* 0x040fe400078e0200 */
[C---:B------:R-:W-:Y:S02]  /*3fb0*/  IMAD.IADD R4, R200.reuse, 0x1, R4 ;  /* 0x00000001c8047824 */ /* 0x040fe400078e0204 */
[C---:B------:R-:W-:Y:S02]  /*3fc0*/  IMAD.IADD R220, R200.reuse, 0x1, R0 ;  /* 0x00000001c8dc7824 */ /* 0x040fe400078e0200 */
[----:B------:R-:W-:Y:S01]  /*3fd0*/  IMAD.IADD R228, R200, 0x1, R5 ;  /* 0x00000001c8e47824 */ /* 0x000fe200078e0205 */
[----:B-1----:R-:W-:Y:S01]  /*3fe0*/  IADD3 R3, R244, 0x60, RZ ;  /* 0x00000060f4037810 */ /* 0x002fe20007ffe0ff */
[----:B------:R-:W-:Y:S01]  /*3ff0*/  IMAD.IADD R226, R200, 0x1, R4 ;  /* 0x00000001c8e27824 */ /* 0x000fe200078e0204 */
[----:B------:R-:W-:Y:S01]  /*4000*/  IADD3 R2, R244, 0x80, RZ ;  /* 0x00000080f4027810 */ /* 0x000fe20007ffe0ff */
[C---:B------:R-:W-:Y:S01]  /*4010*/  IMAD.IADD R227, R200.reuse, 0x1, R228 ;  /* 0x00000001c8e37824 */ /* 0x040fe200078e02e4 */
[C---:B------:R-:W-:Y:S01]  /*4020*/  IADD3 R217, R200.reuse, R220, RZ ;  /* 0x000000dcc8d97210 */ /* 0x040fe20007ffe0ff */
[----:B------:R-:W-:-:S02]  /*4030*/  IMAD.IADD R3, R200, 0x1, R3 ;  /* 0x00000001c8037824 */ /* 0x000fc400078e0203 */
[C---:B------:R-:W-:Y:S02]  /*4040*/  IMAD.IADD R2, R200.reuse, 0x1, R2 ;  /* 0x00000001c8027824 */ /* 0x040fe400078e0202 */
[C---:B------:R-:W-:Y:S02]  /*4050*/  IMAD.IADD R3, R200.reuse, 0x1, R3 ;  /* 0x00000001c8037824 */ /* 0x040fe400078e0203 */
[C---:B------:R-:W-:Y:S02]  /*4060*/  IMAD.IADD R2, R200.reuse, 0x1, R2 ;  /* 0x00000001c8027824 */ /* 0x040fe400078e0202 */
[C---:B------:R-:W-:Y:S01]  /*4070*/  IMAD.IADD R225, R200.reuse, 0x1, R226 ;  /* 0x00000001c8e17824 */ /* 0x040fe200078e02e2 */
[C---:B------:R-:W-:Y:S01]  /*4080*/  IADD3 R224, R200.reuse, R3, RZ ;  /* 0x00000003c8e07210 */ /* 0x040fe20007ffe0ff */
[C---:B------:R-:W-:Y:S02]  /*4090*/  IMAD.IADD R222, R200.reuse, 0x1, R2 ;  /* 0x00000001c8de7824 */ /* 0x040fe400078e0202 */
[----:B------:R-:W-:-:S02]  /*40a0*/  IMAD.IADD R235, R200, 0x1, R227 ;  /* 0x00000001c8eb7824 */ /* 0x000fc400078e02e3 */
[C---:B------:R-:W-:Y:S02]  /*40b0*/  IMAD.IADD R223, R200.reuse, 0x1, R224 ;  /* 0x00000001c8df7824 */ /* 0x040fe400078e02e0 */
[C---:B------:R-:W-:Y:S02]  /*40c0*/  IMAD.IADD R221, R200.reuse, 0x1, R222 ;  /* 0x00000001c8dd7824 */ /* 0x040fe400078e02de */
[C---:B------:R-:W-:Y:S02]  /*40d0*/  IMAD.IADD R234, R200.reuse, 0x1, R225 ;  /* 0x00000001c8ea7824 */ /* 0x040fe400078e02e1 */
[C---:B------:R-:W-:Y:S02]  /*40e0*/  IMAD.IADD R233, R200.reuse, 0x1, R223 ;  /* 0x00000001c8e97824 */ /* 0x040fe400078e02df */
[C---:B------:R-:W-:Y:S02]  /*40f0*/  IMAD.IADD R232, R200.reuse, 0x1, R221 ;  /* 0x00000001c8e87824 */ /* 0x040fe400078e02dd */
[----:B----4-:R-:W-:-:S02]  /*4100*/  IMAD.IADD R231, R200, 0x1, R217 ;  /* 0x00000001c8e77824 */ /* 0x010fc400078e02d9 */
.L_x_716:
[----:B------:R-:W0:Y:S01]  /*4110*/  LDGDEPBAR ;  /* 0x00000000000079af */ /* 0x000e220000000000 */
[----:B------:R-:W-:Y:S01]  /*4120*/  IMAD.IADD R0, R175, 0x1, R185 ;  /* 0x00000001af007824 */ /* 0x000fe200078e02b9 */
[----:B-----5:R-:W-:Y:S01]  /*4130*/  FSETP.NEU.FTZ.AND P0, PT, R209, -INF , PT ;  /* 0xff800000d100780b */ /* 0x020fe20003f1d000 */
[--C-:B------:R-:W-:Y:S01]  /*4140*/  IMAD.IADD R2, R175, 0x1, R180.reuse ;  /* 0x00000001af027824 */ /* 0x100fe200078e02b4 */
[----:B------:R-:W-:Y:S01]  /*4150*/  IADD3 R93, R230, 0x78dde6e4, RZ ;  /* 0x78dde6e4e65d7810 */ /* 0x000fe20007ffe0ff */
[----:B------:R-:W-:Y:S01]  /*4160*/  IMAD.IADD R3, R0, 0x1, R180 ;  /* 0x0000000100037824 */ /* 0x000fe200078e02b4 */
[----:B------:R-:W2:Y:S01]  /*4170*/  LDL R88, [R1+0x20] ;  /* 0x0000200001587983 */ /* 0x000ea20000100800 */
[----:B------:R-:W-:Y:S05]  /*4180*/  ULDC.U8 UR4, c[0x0][0x2d8] ;  /* 0x0000b60000047ab9 */ /* 0x000fea0000000000 */
[----:B------:R-:W3:Y:S06]  /*4190*/  LDL R89, [R1+0x28] ;  /* 0x0000280001597983 */ /* 0x000eec0000100800 */
[----:B------:R-:W4:Y:S06]  /*41a0*/  LDL R92, [R1+0x24] ;  /* 0x00002400015c7983 */ /* 0x000f2c0000100800 */
[----:B------:R-:W2:Y:S01]  /*41b0*/  LDL.64 R90, [R1] ;  /* 0x00000000015a7983 */ /* 0x000ea20000100a00 */
[----:B------:R-:W-:Y:S05]  /*41c0*/  DEPBAR.LE SB0, 0x0 ;  /* 0x000080000000791a */ /* 0x000fea0000000000 */
[----:B------:R-:W-:Y:S06]  /*41d0*/  BAR.SYNC.DEFER_BLOCKING 0x0 ;  /* 0x0000000000007b1d */ /* 0x000fec0000010000 */
[----:B------:R-:W-:Y:S06]  /*41e0*/  LDSM.16.M88.4 R16, [R175] ;  /* 0x00000000af10783b */ /* 0x000fec0000000200 */
[----:B------:R-:W1:Y:S06]  /*41f0*/  LDSM.16.M88.4 R8, [R172+0x12000] ;  /* 0x01200000ac08783b */ /* 0x000e6c0000000200 */
[----:B------:R-:W1:Y:S06]  /*4200*/  LDSM.16.M88.4 R68, [R172+0x12800] ;  /* 0x01280000ac44783b */ /* 0x000e6c0000000200 */
[----:B------:R-:W-:Y:S06]  /*4210*/  LDSM.16.M88.4 R72, [R0] ;  /* 0x000000000048783b */ /* 0x000fec0000000200 */
[----:B------:R-:W1:Y:S06]  /*4220*/  LDSM.16.M88.4 R76, [R169+0x12000] ;  /* 0x01200000a94c783b */ /* 0x000e6c0000000200 */
[----:B------:R-:W1:Y:S06]  /*4230*/  LDSM.16.M88.4 R80, [R169+0x12800] ;  /* 0x01280000a950783b */ /* 0x000e6c0000000200 */
[----:B------:R-:W-:Y:S01]  /*4240*/  LDSM.16.M88.4 R84, [R171+0x12000] ;  /* 0x01200000ab54783b */ /* 0x000fe20000000200 */
[C---:B-1----:R-:W-:Y:S08]  /*4250*/  HMMA.16816.F32 R4, R16.reuse, R8, RZ ;  /* 0x000000081004723c */ /* 0x042ff000000018ff */
[C---:B------:R-:W-:Y:S08]  /*4260*/  HMMA.16816.F32 R8, R16.reuse, R10, RZ ;  /* 0x0000000a1008723c */ /* 0x040ff000000018ff */
[C---:B------:R-:W-:Y:S08]  /*4270*/  HMMA.16816.F32 R12, R16.reuse, R68, RZ ;  /* 0x00000044100c723c */ /* 0x040ff000000018ff */
[----:B------:R-:W-:Y:S01]  /*4280*/  HMMA.16816.F32 R16, R16, R70, RZ ;  /* 0x000000461010723c */ /* 0x000fe200000018ff */
[----:B------:R-:W1:Y:S07]  /*4290*/  LDSM.16.M88.4 R68, [R2] ;  /* 0x000000000244783b */ /* 0x000e6e0000000200 */
[C---:B------:R-:W-:Y:S08]  /*42a0*/  HMMA.16816.F32 R4, R72.reuse, R76, R4 ;  /* 0x0000004c4804723c */ /* 0x040ff00000001804 */
[C---:B------:R-:W-:Y:S01]  /*42b0*/  HMMA.16816.F32 R8, R72.reuse, R78, R8 ;  /* 0x0000004e4808723c */ /* 0x040fe20000001808 */
[----:B------:R-:W1:Y:S07]  /*42c0*/  LDSM.16.M88.4 R76, [R171+0x12800] ;  /* 0x01280000ab4c783b */ /* 0x000e6e0000000200 */
[C---:B------:R-:W-:Y:S08]  /*42d0*/  HMMA.16816.F32 R12, R72.reuse, R80, R12 ;  /* 0x00000050480c723c */ /* 0x040ff0000000180c */
[----:B------:R-:W-:Y:S01]  /*42e0*/  HMMA.16816.F32 R16, R72, R82, R16 ;  /* 0x000000524810723c */ /* 0x000fe20000001810 */
[----:B------:R-:W-:Y:S06]  /*42f0*/  LDSM.16.M88.4 R72, [R3] ;  /* 0x000000000348783b */ /* 0x000fec0000000200 */
[----:B------:R-:W1:Y:S02]  /*4300*/  LDSM.16.M88.4 R80, [R170+0x12000] ;  /* 0x01200000aa50783b */ /* 0x000e640000000200 */
[C---:B-1----:R-:W-:Y:S08]  /*4310*/  HMMA.16816.F32 R4, R68.reuse, R84, R4 ;  /* 0x000000544404723c */ /* 0x042ff00000001804 */
[C---:B------:R-:W-:Y:S01]  /*4320*/  HMMA.16816.F32 R8, R68.reuse, R86, R8 ;  /* 0x000000564408723c */ /* 0x040fe20000001808 */
[----:B------:R-:W1:Y:S07]  /*4330*/  LDSM.16.M88.4 R84, [R170+0x12800] ;  /* 0x01280000aa54783b */ /* 0x000e6e0000000200 */
[C---:B------:R-:W-:Y:S08]  /*4340*/  HMMA.16816.F32 R12, R68.reuse, R76, R12 ;  /* 0x0000004c440c723c */ /* 0x040ff0000000180c */
[----:B------:R-:W-:Y:S01]  /*4350*/  HMMA.16816.F32 R16, R68, R78, R16 ;  /* 0x0000004e4410723c */ /* 0x000fe20000001810 */
[----:B------:R-:W-:Y:S06]  /*4360*/  LDSM.16.M88.4 R68, [R175+0x2000] ;  /* 0x00200000af44783b */ /* 0x000fec0000000200 */
[----:B------:R-:W1:Y:S01]  /*4370*/  LDSM.16.M88.4 R76, [R172+0x14000] ;  /* 0x01400000ac4c783b */ /* 0x000e620000000200 */
[C---:B------:R-:W-:Y:S08]  /*4380*/  HMMA.16816.F32 R4, R72.reuse, R80, R4 ;  /* 0x000000504804723c */ /* 0x040ff00000001804 */
[C---:B------:R-:W-:Y:S01]  /*4390*/  HMMA.16816.F32 R8, R72.reuse, R82, R8 ;  /* 0x000000524808723c */ /* 0x040fe20000001808 */
[----:B------:R-:W1:Y:S07]  /*43a0*/  LDSM.16.M88.4 R80, [R172+0x14800] ;  /* 0x01480000ac50783b */ /* 0x000e6e0000000200 */
[C---:B-1----:R-:W-:Y:S08]  /*43b0*/  HMMA.16816.F32 R12, R72.reuse, R84, R12 ;  /* 0x00000054480c723c */ /* 0x042ff0000000180c */
[----:B------:R-:W-:Y:S01]  /*43c0*/  HMMA.16816.F32 R16, R72, R86, R16 ;  /* 0x000000564810723c */ /* 0x000fe20000001810 */
[----:B------:R-:W-:Y:S06]  /*43d0*/  LDSM.16.M88.4 R72, [R0+0x2000] ;  /* 0x002000000048783b */ /* 0x000fec0000000200 */
[----:B------:R-:W1:Y:S01]  /*43e0*/  LDSM.16.M88.4 R84, [R169+0x14000] ;  /* 0x01400000a954783b */ /* 0x000e620000000200 */
[C---:B------:R-:W-:Y:S08]  /*43f0*/  HMMA.16816.F32 R4, R68.reuse, R76, R4 ;  /* 0x0000004c4404723c */ /* 0x040ff00000001804 */
[C---:B------:R-:W-:Y:S01]  /*4400*/  HMMA.16816.F32 R8, R68.reuse, R78, R8 ;  /* 0x0000004e4408723c */ /* 0x040fe20000001808 */
[----:B------:R-:W1:Y:S07]  /*4410*/  LDSM.16.M88.4 R76, [R169+0x14800] ;  /* 0x01480000a94c783b */ /* 0x000e6e0000000200 */
[C---:B------:R-:W-:Y:S08]  /*4420*/  HMMA.16816.F32 R12, R68.reuse, R80, R12 ;  /* 0x00000050440c723c */ /* 0x040ff0000000180c */
[----:B------:R-:W-:Y:S01]  /*4430*/  HMMA.16816.F32 R16, R68, R82, R16 ;  /* 0x000000524410723c */ /* 0x000fe20000001810 */
[----:B------:R-:W-:Y:S06]  /*4440*/  LDSM.16.M88.4 R68, [R2+0x2000] ;  /* 0x002000000244783b */ /* 0x000fec0000000200 */
[----:B------:R-:W3:Y:S01]  /*4450*/  LDSM.16.M88.4 R80, [R171+0x14000] ;  /* 0x01400000ab50783b */ /* 0x000ee20000000200 */
[C---:B-1----:R-:W-:Y:S08]  /*4460*/  HMMA.16816.F32 R4, R72.reuse, R84, R4 ;  /* 0x000000544804723c */ /* 0x042ff00000001804 */
[C---:B------:R-:W-:Y:S01]  /*4470*/  HMMA.16816.F32 R8, R72.reuse, R86, R8 ;  /* 0x000000564808723c */ /* 0x040fe20000001808 */
[----:B------:R-:W1:Y:S07]  /*4480*/  LDSM.16.M88.4 R84, [R171+0x14800] ;  /* 0x01480000ab54783b */ /* 0x000e6e0000000200 */
[C---:B------:R-:W-:Y:S08]  /*4490*/  HMMA.16816.F32 R12, R72.reuse, R76, R12 ;  /* 0x0000004c480c723c */ /* 0x040ff0000000180c */
[----:B------:R-:W-:Y:S01]  /*44a0*/  HMMA.16816.F32 R16, R72, R78, R16 ;  /* 0x0000004e4810723c */ /* 0x000fe20000001810 */
[----:B------:R-:W-:Y:S06]  /*44b0*/  LDSM.16.M88.4 R72, [R3+0x2000] ;  /* 0x002000000348783b */ /* 0x000fec0000000200 */
[----:B------:R-:W2:Y:S01]  /*44c0*/  LDSM.16.M88.4 R76, [R170+0x14000] ;  /* 0x01400000aa4c783b */ /* 0x000ea20000000200 */
[C---:B---3--:R-:W-:Y:S08]  /*44d0*/  HMMA.16816.F32 R4, R68.reuse, R80, R4 ;  /* 0x000000504404723c */ /* 0x048ff00000001804 */
[C---:B------:R-:W-:Y:S01]  /*44e0*/  HMMA.16816.F32 R8, R68.reuse, R82, R8 ;  /* 0x000000524408723c */ /* 0x040fe20000001808 */
[----:B------:R-:W3:Y:S07]  /*44f0*/  LDSM.16.M88.4 R80, [R170+0x14800] ;  /* 0x01480000aa50783b */ /* 0x000eee0000000200 */
[C---:B-1----:R-:W-:Y:S08]  /*4500*/  HMMA.16816.F32 R12, R68.reuse, R84, R12 ;  /* 0x00000054440c723c */ /* 0x042ff0000000180c */
[----:B------:R-:W-:Y:S01]  /*4510*/  HMMA.16816.F32 R16, R68, R86, R16 ;  /* 0x000000564410723c */ /* 0x000fe20000001810 */
[----:B------:R-:W-:Y:S06]  /*4520*/  LDSM.16.M88.4 R68, [R175+0x4000] ;  /* 0x00400000af44783b */ /* 0x000fec0000000200 */
[----:B------:R-:W1:Y:S01]  /*4530*/  LDSM.16.M88.4 R84, [R172+0x16000] ;  /* 0x01600000ac54783b */ /* 0x000e620000000200 */
[C---:B--2---:R-:W-:Y:S08]  /*4540*/  HMMA.16816.F32 R4, R72.reuse, R76, R4 ;  /* 0x0000004c4804723c */ /* 0x044ff00000001804 */
[C---:B------:R-:W-:Y:S01]  /*4550*/  HMMA.16816.F32 R8, R72.reuse, R78, R8 ;  /* 0x0000004e4808723c */ /* 0x040fe20000001808 */
[----:B------:R-:W2:Y:S07]  /*4560*/  LDSM.16.M88.4 R76, [R172+0x16800] ;  /* 0x01680000ac4c783b */ /* 0x000eae0000000200 */
[C---:B---3--:R-:W-:Y:S08]  /*4570*/  HMMA.16816.F32 R12, R72.reuse, R80, R12 ;  /* 0x00000050480c723c */ /* 0x048ff0000000180c */
[----:B------:R-:W-:Y:S01]  /*4580*/  HMMA.16816.F32 R16, R72, R82, R16 ;  /* 0x000000524810723c */ /* 0x000fe20000001810 */
[----:B------:R3:W-:Y:S06]  /*4590*/  LDSM.16.M88.4 R72, [R0+0x4000] ;  /* 0x004000000048783b */ /* 0x0007ec0000000200 */
[----:B------:R-:W4:Y:S01]  /*45a0*/  LDSM.16.M88.4 R80, [R169+0x16000] ;  /* 0x01600000a950783b */ /* 0x000f220000000200 */
[C---:B-1----:R-:W-:Y:S08]  /*45b0*/  HMMA.16816.F32 R4, R68.reuse, R84, R4 ;  /* 0x000000544404723c */ /* 0x042ff00000001804 */
[C---:B------:R-:W-:Y:S01]  /*45c0*/  HMMA.16816.F32 R8, R68.reuse, R86, R8 ;  /* 0x000000564408723c */ /* 0x040fe20000001808 */
[----:B------:R-:W1:Y:S03]  /*45d0*/  LDSM.16.M88.4 R84, [R169+0x16800] ;  /* 0x01680000a954783b */ /* 0x000e660000000200 */
[----:B---3--:R-:W-:Y:S04]  /*45e0*/  IMAD.SHL.U32 R0, R195, 0x40, RZ ;  /* 0x00000040c3007824 */ /* 0x008fe800078e00ff */
[C---:B--2---:R-:W-:Y:S03]  /*45f0*/  HMMA.16816.F32 R12, R68.reuse, R76, R12 ;  /* 0x0000004c440c723c */ /* 0x044fe6000000180c */
[----:B------:R-:W-:Y:S02]  /*4600*/  ISETP.GE.AND P6, PT, R0, R88, PT ;  /* 0x000000580000720c */ /* 0x000fe40003fc6270 */
[----:B------:R-:W2:Y:S03]  /*4610*/  LDL R88, [R1+0x8] ;  /* 0x0000080001587983 */ /* 0x000ea60000100800 */
[----:B------:R-:W-:Y:S03]  /*4620*/  HMMA.16816.F32 R16, R68, R78, R16 ;  /* 0x0000004e4410723c */ /* 0x000fe60000001810 */
[----:B------:R3:W-:Y:S06]  /*4630*/  LDSM.16.M88.4 R68, [R2+0x4000] ;  /* 0x004000000244783b */ /* 0x0007ec0000000200 */
[----:B------:R-:W1:Y:S01]  /*4640*/  LDSM.16.M88.4 R76, [R171+0x16000] ;  /* 0x01600000ab4c783b */ /* 0x000e620000000200 */
[C---:B----4-:R-:W-:Y:S08]  /*4650*/  HMMA.16816.F32 R4, R72.reuse, R80, R4 ;  /* 0x000000504804723c */ /* 0x050ff00000001804 */
[C---:B------:R-:W-:Y:S01]  /*4660*/  HMMA.16816.F32 R8, R72.reuse, R82, R8 ;  /* 0x000000524808723c */ /* 0x040fe20000001808 */
[----:B------:R-:W4:Y:S03]  /*4670*/  LDSM.16.M88.4 R80, [R171+0x16800] ;  /* 0x01680000ab50783b */ /* 0x000f260000000200 */
[----:B---3--:R-:W-:Y:S04]  /*4680*/  IMAD.SHL.U32 R2, R247, 0x40, RZ ;  /* 0x00000040f7027824 */ /* 0x008fe800078e00ff */
[C---:B-1----:R-:W-:Y:S04]  /*4690*/  HMMA.16816.F32 R12, R72.reuse, R84, R12 ;  /* 0x00000054480c723c */ /* 0x042fe8000000180c */
[----:B------:R-:W-:Y:S04]  /*46a0*/  IADD3 R2, R2, 0x40, RZ ;  /* 0x0000004002027810 */ /* 0x000fe80007ffe0ff */
[----:B------:R-:W-:Y:S01]  /*46b0*/  HMMA.16816.F32 R16, R72, R86, R16 ;  /* 0x000000564810723c */ /* 0x000fe20000001810 */
[----:B------:R1:W-:Y:S02]  /*46c0*/  LDSM.16.M88.4 R72, [R3+0x4000] ;  /* 0x004000000348783b */ /* 0x0003e40000000200 */
[-C--:B------:R-:W-:Y:S04]  /*46d0*/  ISETP.LT.AND P6, PT, R2, R201.reuse, P6 ;  /* 0x000000c90200720c */ /* 0x080fe800037c1270 */
[----:B------:R-:W3:Y:S01]  /*46e0*/  LDSM.16.M88.4 R84, [R170+0x16000] ;  /* 0x01600000aa54783b */ /* 0x000ee20000000200 */
[C---:B------:R-:W-:Y:S08]  /*46f0*/  HMMA.16816.F32 R4, R68.reuse, R76, R4 ;  /* 0x0000004c4404723c */ /* 0x040ff00000001804 */
[----:B------:R-:W-:Y:S01]  /*4700*/  @!P6 IADD3 R2, -R250, 0x1, R207 ;  /* 0x00000001fa02e810 */ /* 0x000fe20007ffe1cf */
[----:B------:R-:W-:Y:S01]  /*4710*/  FMUL.FTZ R77, R209, 1.4426950216293334961 ;  /* 0x3fb8aa3bd14d7820 */ /* 0x000fe20000410000 */
[C---:B------:R-:W-:Y:S03]  /*4720*/  HMMA.16816.F32 R8, R68.reuse, R78, R8 ;  /* 0x0000004e4408723c */ /* 0x040fe60000001808 */
[----:B-1----:R-:W-:Y:S01]  /*4730*/  IMAD R3, R195, 0x4, R89 ;  /* 0x00000004c3037824 */ /* 0x002fe200078e0259 */
[----:B------:R-:W-:Y:S02]  /*4740*/  IADD3 R89, R230, -0x61c88647, RZ ;  /* 0x9e3779b9e6597810 */ /* 0x000fe40007ffe0ff */
[----:B------:R-:W-:Y:S02]  /*4750*/  @!P6 IADD3 R0, R0, R2, R201 ;  /* 0x000000020000e210 */ /* 0x000fe40007ffe0c9 */
[C---:B----4-:R-:W-:Y:S04]  /*4760*/  HMMA.16816.F32 R12, R68.reuse, R80, R12 ;  /* 0x00000050440c723c */ /* 0x050fe8000000180c */
[----:B------:R-:W-:Y:S01]  /*4770*/  IMAD.WIDE.U32 R2, R3, -0x326172a9, RZ ;  /* 0xcd9e8d5703027825 */ /* 0x000fe200078e00ff */
[-C--:B------:R-:W-:Y:S03]  /*4780*/  @!P6 IMNMX R76, R0, R201.reuse, PT ;  /* 0x000000c9004ce217 */ /* 0x080fe60003800200 */
[----:B------:R-:W-:Y:S01]  /*4790*/  HMMA.16816.F32 R16, R68, R82, R16 ;  /* 0x000000524410723c */ /* 0x000fe20000001810 */
[----:B------:R-:W1:Y:S02]  /*47a0*/  LDSM.16.M88.4 R68, [R170+0x16800] ;  /* 0x01680000aa44783b */ /* 0x000e640000000200 */
[----:B------:R-:W-:Y:S01]  /*47b0*/  @!P6 ISETP.GE.AND P1, PT, R193, R76, PT ;  /* 0x0000004cc100e20c */ /* 0x000fe20003f26270 */
[C---:B------:R-:W-:Y:S01]  /*47c0*/  FMUL.FTZ R80, R210.reuse, 1.4426950216293334961 ;  /* 0x3fb8aa3bd2507820 */ /* 0x040fe20000410000 */
[----:B------:R-:W-:Y:S02]  /*47d0*/  LOP3.LUT R78, R3, R92, R230, 0x96, !PT ;  /* 0x0000005c034e7212 */ /* 0x000fe400078e96e6 */
[----:B------:R-:W4:Y:S01]  /*47e0*/  LDL R92, [R1+0x18] ;  /* 0x00001800015c7983 */ /* 0x000f220000100800 */
[----:B------:R-:W-:Y:S01]  /*47f0*/  LOP3.LUT R81, R219, R2, R89, 0x96, !PT ;  /* 0x00000002db517212 */ /* 0x000fe200078e9659 */
[C---:B---3--:R-:W-:Y:S04]  /*4800*/  HMMA.16816.F32 R4, R72.reuse, R84, R4 ;  /* 0x000000544804723c */ /* 0x048fe80000001804 */
[----:B------:R-:W3:Y:S01]  /*4810*/  LDL R84, [R1+0xc] ;  /* 0x00000c0001547983 */ /* 0x000ee20000100800 */
[----:B------:R-:W-:Y:S01]  /*4820*/  FSEL R3, R77, RZ, P0 ;  /* 0x000000ff4d037208 */ /* 0x000fe20000000000 */
[----:B------:R-:W-:Y:S01]  /*4830*/  IMAD.WIDE.U32 R82, R81, -0x2daee0ad, RZ ;  /* 0xd2511f5351527825 */ /* 0x000fe200078e00ff */
[----:B------:R-:W-:Y:S01]  /*4840*/  @!P6 IADD3 R77, R193, 0x1, RZ ;  /* 0x00000001c14de810 */ /* 0x000fe20007ffe0ff */
[C---:B------:R-:W-:Y:S02]  /*4850*/  HMMA.16816.F32 R8, R72.reuse, R86, R8 ;  /* 0x000000564808723c */ /* 0x040fe40000001808 */
[----:B------:R-:W4:Y:S01]  /*4860*/  LDL R86, [R1+0x14] ;  /* 0x0000140001567983 */ /* 0x000f220000100800 */
[----:B------:R-:W-:Y:S01]  /*4870*/  FSETP.NEU.FTZ.AND P0, PT, R210, -INF , PT ;  /* 0xff800000d200780b */ /* 0x000fe20003f1d000 */
[----:B------:R-:W-:Y:S01]  /*4880*/  IMAD.WIDE.U32 R78, R78, -0x2daee0ad, RZ ;  /* 0xd2511f534e4e7825 */ /* 0x000fe200078e00ff */
[----:B------:R-:W-:Y:S02]  /*4890*/  @!P6 IADD3 R2, R0, 0x8, RZ ;  /* 0x000000080002e810 */ /* 0x000fe40007ffe0ff */
[----:B------:R-:W-:Y:S01]  /*48a0*/  IADD3 R85, R230, 0x3c6ef372, RZ ;  /* 0x3c6ef372e6557810 */ /* 0x000fe20007ffe0ff */
[----:B------:R-:W4:Y:S01]  /*48b0*/  LDL R81, [R1+0x1c] ;  /* 0x00001c0001517983 */ /* 0x000f220000100800 */
[----:B------:R-:W-:Y:S03]  /*48c0*/  @!P6 IMNMX R2, R2, R201, PT ;  /* 0x000000c90202e217 */ /* 0x000fe60003800200 */
[----:B------:R-:W-:Y:S02]  /*48d0*/  FSEL R0, R80, RZ, P0 ;  /* 0x000000ff50007208 */ /* 0x000fe40000000000 */
[----:B------:R-:W-:Y:S02]  /*48e0*/  @!P6 ISETP.GE.AND P0, PT, R77, R2, PT ;  /* 0x000000024d00e20c */ /* 0x000fe40003f06270 */
[-C--:B------:R-:W-:Y:S02]  /*48f0*/  FFMA.FTZ R4, R229, R191.reuse, R4 ;  /* 0x000000bfe5047223 */ /* 0x080fe40000010004 */
[CC--:B------:R-:W-:Y:S02]  /*4900*/  FFMA.FTZ R5, R236.reuse, R191.reuse, R5 ;  /* 0x000000bfec057223 */ /* 0x0c0fe40000010005 */
[-C--:B------:R-:W-:Y:S01]  /*4910*/  FFMA.FTZ R7, R236, R191.reuse, R7 ;  /* 0x000000bfec077223 */ /* 0x080fe20000010007 */
[----:B------:R-:W-:Y:S01]  /*4920*/  @!P6 FSEL R4, R4, -INF , !P1 ;  /* 0xff8000000404e808 */ /* 0x000fe20004800000 */
[C---:B-1----:R-:W-:Y:S03]  /*4930*/  HMMA.16816.F32 R12, R72.reuse, R68, R12 ;  /* 0x00000044480c723c */ /* 0x042fe6000000180c */
[----:B------:R-:W-:Y:S01]  /*4940*/  @!P6 ISETP.GE.AND P1, PT, R77, R76, PT ;  /* 0x0000004c4d00e20c */ /* 0x000fe20003f26270 */
[--C-:B------:R-:W-:Y:S01]  /*4950*/  FFMA.FTZ R4, R4, c[0x0][0x23c], -R3.reuse ;  /* 0x00008f0004047a23 */ /* 0x100fe20000010803 */
[----:B------:R-:W-:Y:S01]  /*4960*/  @!P6 FSEL R7, R7, -INF , !P0 ;  /* 0xff8000000707e808 */ /* 0x000fe20004000000 */
[-C--:B------:R-:W-:Y:S01]  /*4970*/  FFMA.FTZ R6, R229, R191.reuse, R6 ;  /* 0x000000bfe5067223 */ /* 0x080fe20000010006 */
[----:B------:R-:W-:Y:S01]  /*4980*/  @!P6 FSEL R5, R5, -INF , !P1 ;  /* 0xff8000000505e808 */ /* 0x000fe20004800000 */
[----:B------:R-:W-:Y:S01]  /*4990*/  HMMA.16816.F32 R16, R72, R70, R16 ;  /* 0x000000464810723c */ /* 0x000fe20000001810 */
[----:B------:R-:W-:Y:S02]  /*49a0*/  MUFU.EX2 R89, R4 ;  /* 0x0000000400597308 */ /* 0x000fe40000000800 */
[----:B------:R-:W-:Y:S01]  /*49b0*/  @!P6 ISETP.GE.AND P1, PT, R193, R2, PT ;  /* 0x00000002c100e20c */ /* 0x000fe20003f26270 */
[----:B------:R-:W-:Y:S01]  /*49c0*/  FFMA.FTZ R5, R5, c[0x0][0x23c], -R3 ;  /* 0x00008f0005057a23 */ /* 0x000fe20000010803 */
[----:B------:R-:W-:Y:S01]  /*49d0*/  @!P6 IADD3 R68, R193, 0x9, RZ ;  /* 0x00000009c144e810 */ /* 0x000fe20007ffe0ff */
[-C--:B------:R-:W-:Y:S01]  /*49e0*/  FFMA.FTZ R8, R237, R191.reuse, R8 ;  /* 0x000000bfed087223 */ /* 0x080fe20000010008 */
[----:B------:R-:W-:Y:S01]  /*49f0*/  @!P6 FSEL R6, R6, -INF , !P1 ;  /* 0xff8000000606e808 */ /* 0x000fe20004800000 */
[-C--:B------:R-:W-:Y:S01]  /*4a00*/  FFMA.FTZ R9, R238, R191.reuse, R9 ;  /* 0x000000bfee097223 */ /* 0x080fe20000010009 */
[----:B------:R-:W-:Y:S02]  /*4a10*/  @!P6 IADD3 R69, R193, 0x18, RZ ;  /* 0x00000018c145e810 */ /* 0x000fe40007ffe0ff */
[----:B------:R-:W-:Y:S01]  /*4a20*/  MUFU.EX2 R87, R5 ;  /* 0x0000000500577308 */ /* 0x000fe20000000800 */
[----:B------:R-:W-:Y:S01]  /*4a30*/  FFMA.FTZ R6, R6, c[0x0][0x23c], -R0 ;  /* 0x00008f0006067a23 */ /* 0x000fe20000010800 */
[-C--:B------:R-:W-:Y:S01]  /*4a40*/  @!P6 ISETP.GE.AND P1, PT, R69, R76.reuse, PT ;  /* 0x0000004c4500e20c */ /* 0x080fe20003f26270 */
[-C--:B------:R-:W-:Y:S02]  /*4a50*/  FFMA.FTZ R11, R238, R191.reuse, R11 ;  /* 0x000000bfee0b7223 */ /* 0x080fe4000001000b */
[-C--:B------:R-:W-:Y:S02]  /*4a60*/  FFMA.FTZ R10, R237, R191.reuse, R10 ;  /* 0x000000bfed0a7223 */ /* 0x080fe4000001000a */
[CC--:B------:R-:W-:Y:S02]  /*4a70*/  FFMA.FTZ R12, R239.reuse, R191.reuse, R12 ;  /* 0x000000bfef0c7223 */ /* 0x0c0fe4000001000c */
[CC--:B------:R-:W-:Y:S01]  /*4a80*/  FFMA.FTZ R13, R240.reuse, R191.reuse, R13 ;  /* 0x000000bff00d7223 */ /* 0x0c0fe2000001000d */
[----:B------:R1:W-:Y:S01]  /*4a90*/  MUFU.EX2 R91, R6 ;  /* 0x00000006005b7308 */ /* 0x0003e20000000800 */
[-C--:B------:R-:W-:Y:S02]  /*4aa0*/  FFMA.FTZ R15, R240, R191.reuse, R15 ;  /* 0x000000bff00f7223 */ /* 0x080fe4000001000f */
[-C--:B------:R-:W-:Y:S02]  /*4ab0*/  FFMA.FTZ R14, R239, R191.reuse, R14 ;  /* 0x000000bfef0e7223 */ /* 0x080fe4000001000e */
[CC--:B------:R-:W-:Y:S02]  /*4ac0*/  FFMA.FTZ R17, R242.reuse, R191.reuse, R17 ;  /* 0x000000bff2117223 */ /* 0x0c0fe40000010011 */
[CC--:B------:R-:W-:Y:S02]  /*4ad0*/  FFMA.FTZ R16, R241.reuse, R191.reuse, R16 ;  /* 0x000000bff1107223 */ /* 0x0c0fe40000010010 */
[-C--:B------:R-:W-:Y:S02]  /*4ae0*/  FFMA.FTZ R19, R242, R191.reuse, R19 ;  /* 0x000000bff2137223 */ /* 0x080fe40000010013 */
[----:B------:R-:W-:Y:S01]  /*4af0*/  FFMA.FTZ R18, R241, R191, R18 ;  /* 0x000000bff1127223 */ /* 0x000fe20000010012 */
[----:B------:R-:W-:Y:S05]  /*4b00*/  @!P6 FSEL R16, R16, -INF , !P1 ;  /* 0xff8000001010e808 */ /* 0x000fea0004800000 */
[--C-:B------:R-:W-:Y:S01]  /*4b10*/  FFMA.FTZ R16, R16, c[0x0][0x23c], -R3.reuse ;  /* 0x00008f0010107a23 */ /* 0x100fe20000010803 */
[----:B-1----:R-:W-:Y:S04]  /*4b20*/  @!P6 IADD3 R6, R193, 0x10, RZ ;  /* 0x00000010c106e810 */ /* 0x002fe80007ffe0ff */
[----:B------:R-:W-:Y:S04]  /*4b30*/  @!P6 ISETP.GE.AND P5, PT, R6, R76, PT ;  /* 0x0000004c0600e20c */ /* 0x000fe80003fa6270 */
[----:B------:R-:W-:Y:S02]  /*4b40*/  @!P6 FSEL R12, R12, -INF , !P5 ;  /* 0xff8000000c0ce808 */ /* 0x000fe40006800000 */
[----:B------:R-:W-:Y:S03]  /*4b50*/  @!P6 ISETP.GE.AND P5, PT, R69, R2, PT ;  /* 0x000000024500e20c */ /* 0x000fe60003fa6270 */
[----:B------:R-:W-:Y:S01]  /*4b60*/  FFMA.FTZ R12, R12, c[0x0][0x23c], -R3 ;  /* 0x00008f000c0c7a23 */ /* 0x000fe20000010803 */
[----:B------:R-:W-:Y:S05]  /*4b70*/  @!P6 FSEL R18, R18, -INF , !P5 ;  /* 0xff8000001212e808 */ /* 0x000fea0006800000 */
[----:B------:R-:W-:Y:S01]  /*4b80*/  FFMA.FTZ R18, R18, c[0x0][0x23c], -R0 ;  /* 0x00008f0012127a23 */ /* 0x000fe20000010800 */
[----:B--2---:R-:W-:Y:S05]  /*4b90*/  LOP3.LUT R4, R79, R90, R88, 0x96, !PT ;  /* 0x0000005a4f047212 */ /* 0x004fea00078e9658 */
[----:B------:R-:W-:Y:S05]  /*4ba0*/  IMAD.WIDE.U32 R4, R4, -0x326172a9, RZ ;  /* 0xcd9e8d5704047825 */ /* 0x000fea00078e00ff */
[----:B------:R-:W-:Y:S01]  /*4bb0*/  LOP3.LUT R77, R5, R218, R85, 0x96, !PT ;  /* 0x000000da054d7212 */ /* 0x000fe200078e9655 */
[----:B------:R-:W-:Y:S01]  /*4bc0*/  FFMA.FTZ R5, R7, c[0x0][0x23c], -R0 ;  /* 0x00008f0007057a23 */ /* 0x000fe20000010800 */
[----:B------:R-:W2:Y:S01]  /*4bd0*/  LDL R85, [R1+0x10] ;  /* 0x0000100001557983 */ /* 0x000ea20000100800 */
[----:B------:R-:W-:Y:S02]  /*4be0*/  @!P6 IADD3 R7, R193, 0x11, RZ ;  /* 0x00000011c107e810 */ /* 0x000fe40007ffe0ff */
[----:B------:R1:W-:Y:S02]  /*4bf0*/  MUFU.EX2 R90, R5 ;  /* 0x00000005005a7308 */ /* 0x0003e40000000800 */
[----:B------:R-:W-:Y:S04]  /*4c00*/  @!P6 ISETP.GE.AND P2, PT, R7, R76, PT ;  /* 0x0000004c0700e20c */ /* 0x000fe80003f46270 */
[----:B------:R-:W-:Y:S05]  /*4c10*/  @!P6 FSEL R13, R13, -INF , !P2 ;  /* 0xff8000000d0de808 */ /* 0x000fea0005000000 */
[--C-:B------:R-:W-:Y:S01]  /*4c20*/  FFMA.FTZ R13, R13, c[0x0][0x23c], -R3.reuse ;  /* 0x00008f000d0d7a23 */ /* 0x100fe20000010803 */
[----:B---3--:R-:W-:Y:S02]  /*4c30*/  LOP3.LUT R78, R83, R78, R84, 0x96, !PT ;  /* 0x0000004e534e7212 */ /* 0x008fe400078e9654 */
[----:B------:R-:W-:Y:S03]  /*4c40*/  IADD3 R84, R230, -0x255992d5, RZ ;  /* 0xdaa66d2be6547810 */ /* 0x000fe60007ffe0ff */
[----:B------:R-:W-:Y:S05]  /*4c50*/  IMAD.WIDE.U32 R78, R78, -0x326172a9, RZ ;  /* 0xcd9e8d574e4e7825 */ /* 0x000fea00078e00ff */
[----:B------:R-:W-:Y:S02]  /*4c60*/  LOP3.LUT R80, R79, R4, R84, 0x96, !PT ;  /* 0x000000044f507212 */ /* 0x000fe400078e9654 */
[C---:B------:R-:W-:Y:S02]  /*4c70*/  @!P6 IADD3 R4, R193.reuse, 0x8, RZ ;  /* 0x00000008c104e810 */ /* 0x040fe40007ffe0ff */
[----:B------:R-:W-:Y:S02]  /*4c80*/  @!P6 IADD3 R79, R193, 0x19, RZ ;  /* 0x00000019c14fe810 */ /* 0x000fe40007ffe0ff */
[C---:B------:R-:W-:Y:S02]  /*4c90*/  @!P6 ISETP.GE.AND P0, PT, R4.reuse, R76, PT ;  /* 0x0000004c0400e20c */ /* 0x040fe40003f06270 */
[----:B------:R-:W-:Y:S01]  /*4ca0*/  @!P6 ISETP.GE.AND P3, PT, R4, R2, PT ;  /* 0x000000020400e20c */ /* 0x000fe20003f66270 */
[----:B-1----:R-:W-:Y:S01]  /*4cb0*/  IMAD.WIDE.U32 R4, R77, -0x2daee0ad, RZ ;  /* 0xd2511f534d047825 */ /* 0x002fe200078e00ff */
[----:B------:R-:W-:Y:S02]  /*4cc0*/  @!P6 FSEL R8, R8, -INF , !P0 ;  /* 0xff8000000808e808 */ /* 0x000fe40004000000 */
[-C--:B------:R-:W-:Y:S02]  /*4cd0*/  @!P6 ISETP.GE.AND P0, PT, R68, R76.reuse, PT ;  /* 0x0000004c4400e20c */ /* 0x080fe40003f06270 */
[----:B------:R-:W-:Y:S01]  /*4ce0*/  @!P6 ISETP.GE.AND P4, PT, R79, R76, PT ;  /* 0x0000004c4f00e20c */ /* 0x000fe20003f86270 */
[--C-:B------:R-:W-:Y:S01]  /*4cf0*/  FFMA.FTZ R8, R8, c[0x0][0x23c], -R3.reuse ;  /* 0x00008f0008087a23 */ /* 0x100fe20000010803 */
[----:B------:R-:W-:Y:S01]  /*4d00*/  @!P6 FSEL R9, R9, -INF , !P0 ;  /* 0xff8000000909e808 */ /* 0x000fe20004000000 */
[----:B------:R-:W-:Y:S01]  /*4d10*/  IMAD.WIDE.U32 R76, R80, -0x2daee0ad, RZ ;  /* 0xd2511f53504c7825 */ /* 0x000fe200078e00ff */
[-C--:B------:R-:W-:Y:S01]  /*4d20*/  @!P6 ISETP.GE.AND P0, PT, R68, R2.reuse, PT ;  /* 0x000000024400e20c */ /* 0x080fe20003f06270 */
[----:B------:R4:W-:Y:S01]  /*4d30*/  MUFU.EX2 R84, R8 ;  /* 0x0000000800547308 */ /* 0x0009e20000000800 */
[----:B------:R-:W-:Y:S01]  /*4d40*/  @!P6 FSEL R10, R10, -INF , !P3 ;  /* 0xff8000000a0ae808 */ /* 0x000fe20005800000 */
[--C-:B------:R-:W-:Y:S01]  /*4d50*/  FFMA.FTZ R9, R9, c[0x0][0x23c], -R3.reuse ;  /* 0x00008f0009097a23 */ /* 0x100fe20000010803 */
[----:B------:R-:W-:Y:S02]  /*4d60*/  @!P6 FSEL R11, R11, -INF , !P0 ;  /* 0xff8000000b0be808 */ /* 0x000fe40004000000 */
[-C--:B------:R-:W-:Y:S01]  /*4d70*/  @!P6 ISETP.GE.AND P3, PT, R6, R2.reuse, PT ;  /* 0x000000020600e20c */ /* 0x080fe20003f66270 */
[--C-:B------:R-:W-:Y:S01]  /*4d80*/  FFMA.FTZ R10, R10, c[0x0][0x23c], -R0.reuse ;  /* 0x00008f000a0a7a23 */ /* 0x100fe20000010800 */
[-C--:B------:R-:W-:Y:S01]  /*4d90*/  @!P6 ISETP.GE.AND P0, PT, R7, R2.reuse, PT ;  /* 0x000000020700e20c */ /* 0x080fe20003f06270 */
[--C-:B------:R-:W-:Y:S01]  /*4da0*/  FFMA.FTZ R11, R11, c[0x0][0x23c], -R0.reuse ;  /* 0x00008f000b0b7a23 */ /* 0x100fe20000010800 */
[----:B------:R-:W-:Y:S01]  /*4db0*/  @!P6 ISETP.GE.AND P2, PT, R79, R2, PT ;  /* 0x000000024f00e20c */ /* 0x000fe20003f46270 */
[----:B------:R-:W-:Y:S01]  /*4dc0*/  MUFU.EX2 R88, R10 ;  /* 0x0000000a00587308 */ /* 0x000fe20000000800 */
[----:B------:R-:W-:Y:S02]  /*4dd0*/  @!P6 FSEL R15, R15, -INF , !P0 ;  /* 0xff8000000f0fe808 */ /* 0x000fe40004000000 */
[----:B------:R-:W-:Y:S02]  /*4de0*/  @!P6 FSEL R14, R14, -INF , !P3 ;  /* 0xff8000000e0ee808 */ /* 0x000fe40005800000 */
[----:B------:R-:W-:Y:S01]  /*4df0*/  @!P6 FSEL R17, R17, -INF , !P4 ;  /* 0xff8000001111e808 */ /* 0x000fe20006000000 */
[--C-:B------:R-:W-:Y:S01]  /*4e00*/  FFMA.FTZ R15, R15, c[0x0][0x23c], -R0.reuse ;  /* 0x00008f000f0f7a23 */ /* 0x100fe20000010800 */
[----:B------:R-:W-:Y:S01]  /*4e10*/  @!P6 FSEL R19, R19, -INF , !P2 ;  /* 0xff8000001313e808 */ /* 0x000fe20005000000 */
[--C-:B------:R-:W-:Y:S02]  /*4e20*/  FFMA.FTZ R14, R14, c[0x0][0x23c], -R0.reuse ;  /* 0x00008f000e0e7a23 */ /* 0x100fe40000010800 */
[----:B------:R-:W-:Y:S01]  /*4e30*/  FFMA.FTZ R3, R17, c[0x0][0x23c], -R3 ;  /* 0x00008f0011037a23 */ /* 0x000fe20000010803 */
[----:B------:R-:W-:Y:S01]  /*4e40*/  MUFU.EX2 R80, R13 ;  /* 0x0000000d00507308 */ /* 0x000fe20000000800 */
[----:B------:R-:W-:Y:S01]  /*4e50*/  FFMA.FTZ R0, R19, c[0x0][0x23c], -R0 ;  /* 0x00008f0013007a23 */ /* 0x000fe20000010800 */
[----:B----4-:R-:W-:Y:S02]  /*4e60*/  LOP3.LUT R8, R77, R4, R86, 0x96, !PT ;  /* 0x000000044d087212 */ /* 0x010fe400078e9656 */
[----:B------:R-:W-:Y:S06]  /*4e70*/  IADD3 R86, R230, 0x1715609d, RZ ;  /* 0x1715609de6567810 */ /* 0x000fec0007ffe0ff */
[----:B------:R-:W1:Y:S10]  /*4e80*/  MUFU.EX2 R77, R0 ;  /* 0x00000000004d7308 */ /* 0x000e740000000800 */
[----:B------:R-:W-:Y:S10]  /*4e90*/  MUFU.EX2 R83, R14 ;  /* 0x0000000e00537308 */ /* 0x000ff40000000800 */
[----:B------:R-:W-:Y:S01]  /*4ea0*/  MUFU.EX2 R79, R18 ;  /* 0x00000012004f7308 */ /* 0x000fe20000000800 */
[----:B--2---:R-:W-:Y:S09]  /*4eb0*/  LOP3.LUT R5, R5, R82, R85, 0x96, !PT ;  /* 0x0000005205057212 */ /* 0x004ff200078e9655 */
[----:B------:R2:W-:Y:S01]  /*4ec0*/  MUFU.EX2 R85, R9 ;  /* 0x0000000900557308 */ /* 0x0005e20000000800 */
[----:B------:R-:W-:Y:S05]  /*4ed0*/  IMAD.WIDE.U32 R4, R5, -0x326172a9, RZ ;  /* 0xcd9e8d5705047825 */ /* 0x000fea00078e00ff */
[----:B------:R-:W-:Y:S04]  /*4ee0*/  LOP3.LUT R6, R5, R78, R93, 0x96, !PT ;  /* 0x0000004e05067212 */ /* 0x000fe800078e965d */
[----:B------:R-:W-:Y:S01]  /*4ef0*/  MUFU.EX2 R82, R12 ;  /* 0x0000000c00527308 */ /* 0x000fe20000000800 */
[----:B------:R-:W-:Y:S05]  /*4f00*/  IMAD.WIDE.U32 R6, R6, -0x2daee0ad, RZ ;  /* 0xd2511f5306067825 */ /* 0x000fea00078e00ff */
[----:B------:R-:W-:Y:S01]  /*4f10*/  LOP3.LUT R76, R7, R76, R92, 0x96, !PT ;  /* 0x0000004c074c7212 */ /* 0x000fe200078e965c */
[----:B------:R-:W-:Y:S03]  /*4f20*/  IMAD.MOV.U32 R92, RZ, RZ, c[0x0][0x22c] ;  /* 0x00008b00ff5c7624 */ /* 0x000fe600078e00ff */
[----:B------:R-:W3:Y:S01]  /*4f30*/  MUFU.EX2 R78, R16 ;  /* 0x00000010004e7308 */ /* 0x000ee20000000800 */
[----:B------:R-:W-:Y:S02]  /*4f40*/  IMAD R92, R92, c[0x0][0x1c0], RZ ;  /* 0x000070005c5c7a24 */ /* 0x000fe400078e02ff */
[----:B--2---:R-:W-:Y:S04]  /*4f50*/  IMAD.WIDE.U32 R8, R8, -0x326172a9, RZ ;  /* 0xcd9e8d5708087825 */ /* 0x004fe800078e00ff */
[----:B------:R-:W-:Y:S01]  /*4f60*/  IMAD.U32 R92, R92, -0x40, RZ ;  /* 0xffffffc05c5c7824 */ /* 0x000fe200078e00ff */
[----:B------:R-:W-:Y:S02]  /*4f70*/  LOP3.LUT R4, R9, R4, R86, 0x96, !PT ;  /* 0x0000000409047212 */ /* 0x000fe400078e9656 */
[----:B------:R2:W4:Y:S03]  /*4f80*/  MUFU.EX2 R86, R11 ;  /* 0x0000000b00567308 */ /* 0x0005260000000800 */
[----:B------:R-:W-:Y:S05]  /*4f90*/  IMAD.WIDE.U32 R4, R4, -0x2daee0ad, RZ ;  /* 0xd2511f5304047825 */ /* 0x000fea00078e00ff */
[C---:B------:R-:W-:Y:S02]  /*4fa0*/  LOP3.LUT R68, R4.reuse, 0xffff, RZ, 0xc0, !PT ;  /* 0x0000ffff04447812 */ /* 0x040fe400078ec0ff */
[----:B------:R-:W-:Y:S02]  /*4fb0*/  SHF.R.U32.HI R2, RZ, 0x18, R4 ;  /* 0x00000018ff027819 */ /* 0x000fe40000011604 */
[----:B------:R-:W-:Y:S02]  /*4fc0*/  LOP3.LUT R6, R5, R6, R81, 0x96, !PT ;  /* 0x0000000605067212 */ /* 0x000fe400078e9651 */
[----:B------:R-:W-:Y:S02]  /*4fd0*/  LOP3.LUT R7, R4, 0xff, RZ, 0xc0, !PT ;  /* 0x000000ff04077812 */ /* 0x000fe400078ec0ff */
[----:B------:R-:W-:Y:S02]  /*4fe0*/  IADD3 R81, R230, -0x4ab325aa, RZ ;  /* 0xb54cda56e6517810 */ /* 0x000fe40007ffe0ff */
[----:B------:R-:W-:Y:S02]  /*4ff0*/  ISETP.LE.U32.AND P0, PT, R2, UR4, PT ;  /* 0x0000000402007c0c */ /* 0x000fe4000bf03070 */
[----:B------:R-:W-:Y:S02]  /*5000*/  ISETP.LE.U32.AND P3, PT, R7, UR4, PT ;  /* 0x0000000407007c0c */ /* 0x000fe4000bf63070 */
[----:B------:R-:W-:Y:S02]  /*5010*/  SHF.R.U32.HI R0, RZ, 0x8, R68 ;  /* 0x00000008ff007819 */ /* 0x000fe40000011644 */
[----:B--2---:R-:W-:Y:S01]  /*5020*/  SHF.R.U32.HI R11, RZ, 0x10, R4 ;  /* 0x00000010ff0b7819 */ /* 0x004fe20000011604 */
[----:B------:R-:W-:Y:S01]  /*5030*/  IMAD.WIDE.U32 R4, R76, -0x326172a9, RZ ;  /* 0xcd9e8d574c047825 */ /* 0x000fe200078e00ff */
[----:B------:R-:W-:Y:S01]  /*5040*/  LOP3.LUT R0, R0, 0xffff, RZ, 0xc0, !PT ;  /* 0x0000ffff00007812 */ /* 0x000fe200078ec0ff */
[----:B------:R2:W2:Y:S03]  /*5050*/  MUFU.EX2 R76, R3 ;  /* 0x00000003004c7308 */ /* 0x0004a60000000800 */
[----:B------:R-:W-:Y:S01]  /*5060*/  LOP3.LUT R2, R5, R8, R81, 0x96, !PT ;  /* 0x0000000805027212 */ /* 0x000fe200078e9651 */
[----:B-1----:R-:W-:Y:S01]  /*5070*/  @!P0 FADD.FTZ R77, -R77, -RZ ;  /* 0x800000ff4d4d8221 */ /* 0x002fe20000010100 */
[----:B------:R-:W-:Y:S01]  /*5080*/  LOP3.LUT R7, R4, 0xffff, RZ, 0xc0, !PT ;  /* 0x0000ffff04077812 */ /* 0x000fe200078ec0ff */
[----:B---3--:R-:W-:Y:S01]  /*5090*/  @!P3 FADD.FTZ R78, -R78, -RZ ;  /* 0x800000ff4e4eb221 */ /* 0x008fe20000010100 */
[----:B------:R-:W-:Y:S02]  /*50a0*/  LOP3.LUT R5, R2, 0xff, RZ, 0xc0, !PT ;  /* 0x000000ff02057812 */ /* 0x000fe400078ec0ff */
[----:B------:R-:W-:Y:S01]  /*50b0*/  LOP3.LUT R9, R4, 0xff, RZ, 0xc0, !PT ;  /* 0x000000ff04097812 */ /* 0x000fe200078ec0ff */
[----:B------:R-:W1:Y:S01]  /*50c0*/  MUFU.EX2 R81, R15 ;  /* 0x0000000f00517308 */ /* 0x000e620000000800 */
[--C-:B------:R-:W-:Y:S02]  /*50d0*/  SHF.R.U32.HI R8, RZ, 0x10, R4.reuse ;  /* 0x00000010ff087819 */ /* 0x100fe40000011604 */
[----:B------:R-:W-:Y:S02]  /*50e0*/  SHF.R.U32.HI R10, RZ, 0x18, R4 ;  /* 0x00000018ff0a7819 */ /* 0x000fe40000011604 */
[----:B------:R-:W-:Y:S02]  /*50f0*/  ISETP.LE.U32.AND P1, PT, R5, UR4, PT ;  /* 0x0000000405007c0c */ /* 0x000fe4000bf23070 */
[----:B------:R-:W-:Y:S02]  /*5100*/  LOP3.LUT R5, R2, 0xffff, RZ, 0xc0, !PT ;  /* 0x0000ffff02057812 */ /* 0x000fe400078ec0ff */
[--C-:B------:R-:W-:Y:S02]  /*5110*/  SHF.R.U32.HI R4, RZ, 0x10, R2.reuse ;  /* 0x00000010ff047819 */ /* 0x100fe40000011602 */
[----:B------:R-:W-:Y:S02]  /*5120*/  SHF.R.U32.HI R5, RZ, 0x8, R5 ;  /* 0x00000008ff057819 */ /* 0x000fe40000011605 */
[----:B------:R-:W-:Y:S02]  /*5130*/  LOP3.LUT R4, R4, 0xff, RZ, 0xc0, !PT ;  /* 0x000000ff04047812 */ /* 0x000fe400078ec0ff */
[----:B------:R-:W-:Y:S02]  /*5140*/  SHF.R.U32.HI R2, RZ, 0x18, R2 ;  /* 0x00000018ff027819 */ /* 0x000fe40000011602 */
[----:B------:R-:W-:Y:S01]  /*5150*/  ISETP.LE.U32.AND P4, PT, R4, UR4, PT ;  /* 0x0000000404007c0c */ /* 0x000fe2000bf83070 */
[----:B------:R-:W-:Y:S01]  /*5160*/  @!P1 FADD.FTZ R89, -R89, -RZ ;  /* 0x800000ff59599221 */ /* 0x000fe20000010100 */
[----:B------:R-:W-:Y:S02]  /*5170*/  LOP3.LUT R4, R5, 0xffff, RZ, 0xc0, !PT ;  /* 0x0000ffff05047812 */ /* 0x000fe400078ec0ff */
        /* <DEDUP_REMOVED lines=16> */
[----:B--2---:R-:W-:Y:S01]  /*5280*/  SHF.R.U32.HI R3, RZ, 0x10, R6 ;  /* 0x00000010ff037819 */ /* 0x004fe20000011606 */
[----:B------:R-:W-:Y:S01]  /*5290*/  @!P2 FADD.FTZ R82, -R82, -RZ ;  /* 0x800000ff5252a221 */ /* 0x000fe20000010100 */
[----:B------:R-:W-:Y:S01]  /*52a0*/  LOP3.LUT R6, R6, 0xffff, RZ, 0xc0, !PT ;  /* 0x0000ffff06067812 */ /* 0x000fe200078ec0ff */
[----:B----4-:R-:W-:Y:S01]  /*52b0*/  @!P1 FADD.FTZ R86, -R86, -RZ ;  /* 0x800000ff56569221 */ /* 0x010fe20000010100 */
[----:B------:R-:W-:Y:S01]  /*52c0*/  LOP3.LUT R3, R3, 0xff, RZ, 0xc0, !PT ;  /* 0x000000ff03037812 */ /* 0x000fe200078ec0ff */
[----:B------:R-:W-:Y:S01]  /*52d0*/  @!P5 FADD.FTZ R85, -R85, -RZ ;  /* 0x800000ff5555d221 */ /* 0x000fe20000010100 */
[----:B------:R-:W-:Y:S02]  /*52e0*/  SHF.R.U32.HI R2, RZ, 0x8, R6 ;  /* 0x00000008ff027819 */ /* 0x000fe40000011606 */
[----:B------:R-:W-:Y:S02]  /*52f0*/  ISETP.LE.U32.AND P5, PT, R3, UR4, PT ;  /* 0x0000000403007c0c */ /* 0x000fe4000bfa3070 */
[----:B------:R-:W-:Y:S01]  /*5300*/  LOP3.LUT R3, R11, 0xff, RZ, 0xc0, !PT ;  /* 0x000000ff0b037812 */ /* 0x000fe200078ec0ff */
[----:B------:R-:W-:Y:S01]  /*5310*/  @!P6 FADD.FTZ R88, -R88, -RZ ;  /* 0x800000ff5858e221 */ /* 0x000fe20000010100 */
[----:B------:R-:W-:Y:S02]  /*5320*/  LOP3.LUT R2, R2, 0xffff, RZ, 0xc0, !PT ;  /* 0x0000ffff02027812 */ /* 0x000fe400078ec0ff */
[----:B------:R-:W-:Y:S02]  /*5330*/  ISETP.LE.U32.AND P1, PT, R3, UR4, PT ;  /* 0x0000000403007c0c */ /* 0x000fe4000bf23070 */
[----:B------:R-:W-:Y:S02]  /*5340*/  F2FP.RELU.PACK_AB R3, R87, R89 ;  /* 0x000000595703723e */ /* 0x000fe400000008ff */
[----:B------:R-:W-:Y:S02]  /*5350*/  ISETP.LE.U32.AND P6, PT, R2, UR4, PT ;  /* 0x0000000402007c0c */ /* 0x000fe4000bfc3070 */
[----:B------:R-:W-:Y:S01]  /*5360*/  F2FP.RELU.PACK_AB R2, R90, R91 ;  /* 0x0000005b5a02723e */ /* 0x000fe200000008ff */
[----:B------:R2:W-:Y:S01]  /*5370*/  STS [R211+0x20000], R3 ;  /* 0x02000003d3007388 */ /* 0x0005e20000000800 */
[----:B------:R-:W-:Y:S01]  /*5380*/  ISETP.LE.U32.AND P2, PT, R0, UR4, PT ;  /* 0x0000000400007c0c */ /* 0x000fe2000bf43070 */
[----:B------:R-:W-:Y:S01]  /*5390*/  @!P5 FADD.FTZ R83, -R83, -RZ ;  /* 0x800000ff5353d221 */ /* 0x000fe20000010100 */
[----:B------:R-:W-:Y:S02]  /*53a0*/  F2FP.RELU.PACK_AB R0, R85, R84 ;  /* 0x000000545500723e */ /* 0x000fe400000008ff */
[----:B------:R-:W-:Y:S01]  /*53b0*/  ISETP.LE.U32.AND P4, PT, R4, UR4, PT ;  /* 0x0000000404007c0c */ /* 0x000fe2000bf83070 */
[----:B------:R3:W-:Y:S01]  /*53c0*/  STS [R211+0x20400], R2 ;  /* 0x02040002d3007388 */ /* 0x0007e20000000800 */
[----:B------:R-:W-:Y:S01]  /*53d0*/  F2FP.RELU.PACK_AB R5, R86, R88 ;  /* 0x000000585605723e */ /* 0x000fe200000008ff */
[----:B------:R-:W-:Y:S01]  /*53e0*/  @!P1 FADD.FTZ R79, -R79, -RZ ;  /* 0x800000ff4f4f9221 */ /* 0x000fe20000010100 */
[----:B------:R-:W-:Y:S01]  /*53f0*/  FSETP.GE.FTZ.AND P1, PT, R87, RZ, PT ;  /* 0x000000ff5700720b */ /* 0x000fe20003f36000 */
[----:B------:R-:W-:Y:S01]  /*5400*/  @!P6 FADD.FTZ R80, -R80, -RZ ;  /* 0x800000ff5050e221 */ /* 0x000fe20000010100 */
[----:B------:R-:W-:Y:S01]  /*5410*/  FSETP.GE.FTZ.AND P5, PT, R85, RZ, PT ;  /* 0x000000ff5500720b */ /* 0x000fe20003fb6000 */
[----:B------:R4:W-:Y:S01]  /*5420*/  STS [R214+0x20000], R0 ;  /* 0x02000000d6007388 */ /* 0x0009e20000000800 */
[----:B------:R-:W-:Y:S01]  /*5430*/  ISETP.GT.AND P6, PT, R195, R243, PT ;  /* 0x000000f3c300720c */ /* 0x000fe20003fc4270 */
[----:B------:R-:W-:Y:S01]  /*5440*/  @!P2 FADD.FTZ R76, -R76, -RZ ;  /* 0x800000ff4c4ca221 */ /* 0x000fe20000010100 */
[----:B------:R-:W-:Y:S02]  /*5450*/  F2FP.RELU.PACK_AB R4, R80, R82 ;  /* 0x000000525004723e */ /* 0x000fe400000008ff */
[----:B------:R-:W-:Y:S01]  /*5460*/  FSETP.GE.FTZ.AND P2, PT, R89, RZ, PT ;  /* 0x000000ff5900720b */ /* 0x000fe20003f56000 */
[----:B-1----:R-:W-:Y:S01]  /*5470*/  @!P4 FADD.FTZ R81, -R81, -RZ ;  /* 0x800000ff5151c221 */ /* 0x002fe20000010100 */
[----:B------:R-:W-:Y:S01]  /*5480*/  STS [R214+0x20400], R5 ;  /* 0x02040005d6007388 */ /* 0x000fe20000000800 */
[----:B------:R-:W-:Y:S02]  /*5490*/  FSETP.GE.FTZ.AND P4, PT, R82, RZ, PT ;  /* 0x000000ff5200720b */ /* 0x000fe40003f96000 */
[----:B------:R-:W-:Y:S02]  /*54a0*/  FSETP.GE.FTZ.AND P3, PT, R80, RZ, PT ;  /* 0x000000ff5000720b */ /* 0x000fe40003f76000 */
[----:B--2---:R-:W-:Y:S01]  /*54b0*/  F2FP.RELU.PACK_AB R3, R81, R83 ;  /* 0x000000535103723e */ /* 0x004fe200000008ff */
[----:B------:R-:W-:Y:S01]  /*54c0*/  STS [R212+0x20000], R4 ;  /* 0x02000004d4007388 */ /* 0x000fe20000000800 */
[----:B---3--:R-:W-:Y:S05]  /*54d0*/  F2FP.RELU.PACK_AB R2, R76, R78 ;  /* 0x0000004e4c02723e */ /* 0x008fea00000008ff */
[----:B------:R1:W-:Y:S01]  /*54e0*/  STS [R212+0x20400], R3 ;  /* 0x02040003d4007388 */ /* 0x0003e20000000800 */
[----:B----4-:R-:W-:Y:S05]  /*54f0*/  F2FP.RELU.PACK_AB R0, R77, R79 ;  /* 0x0000004f4d00723e */ /* 0x010fea00000008ff */
[----:B------:R2:W-:Y:S06]  /*5500*/  STS [R213+0x20000], R2 ;  /* 0x02000002d5007388 */ /* 0x0005ec0000000800 */
        /* <DEDUP_REMOVED lines=131> */
[----:B------:R-:W-:Y:S01]  /*5d40*/  FADD.FTZ R4, -R0, R14 ;  /* 0x0000000e00047221 */ /* 0x000fe20000010100 */
        /* <DEDUP_REMOVED lines=95> */
.L_x_714:
        /* <DEDUP_REMOVED lines=24> */
[----:B------:R-:W-:Y:S01]  /*64c0*/  LDSM.16.MT88.4 R76, [R0+0xe800] ;  /* 0x00e80000004c783b */ /* 0x000fe20000004200 */
        /* <DEDUP_REMOVED lines=9> */
[----:B------:R-:W1:Y:S07]  /*6560*/  LDSM.16.MT88.4 R16, [R0+0xc800] ;  /* 0x00c800000010783b */ /* 0x000e6e0000004200 */
[-C--:B----4-:R-:W-:Y:S08]  /*6570*/  HMMA.16816.F32 R52, R4, R68.reuse, R52 ;  /* 0x000000440434723c */ /* 0x090ff00000001834 */
[C---:B------:R-:W-:Y:S08]  /*6580*/  HMMA.16816.F32 R56, R12.reuse, R68, R56 ;  /* 0x000000440c38723c */ /* 0x040ff00000001838 */
[-C--:B------:R-:W-:Y:S01]  /*6590*/  HMMA.16816.F32 R60, R12, R70.reuse, R60 ;  /* 0x000000460c3c723c */ /* 0x080fe2000000183c */
[----:B------:R-:W2:Y:S07]  /*65a0*/  LDSM.16.MT88.4 R12, [R0+0x10800] ;  /* 0x01080000000c783b */ /* 0x000eae0000004200 */
[----:B------:R-:W-:Y:S01]  /*65b0*/  HMMA.16816.F32 R64, R4, R70, R64 ;  /* 0x000000460440723c */ /* 0x000fe20000001840 */
[----:B------:R-:W-:Y:S05]  /*65c0*/  LDSM.16.MT88.4 R4, [R174+0x21000] ;  /* 0x02100000ae04783b */ /* 0x000fea0000004200 */
[----:B------:R-:W-:Y:S02]  /*65d0*/  LDSM.16.MT88.4 R68, [R173+0x21000] ;  /* 0x02100000ad44783b */ /* 0x000fe40000004200 */
        /* <DEDUP_REMOVED lines=9> */
[----:B------:R-:W3:Y:S07]  /*6670*/  LDSM.16.MT88.4 R76, [R0+0xf000] ;  /* 0x00f00000004c783b */ /* 0x000eee0000004200 */
[-C--:B--2---:R-:W-:Y:S08]  /*6680*/  HMMA.16816.F32 R52, R8, R12.reuse, R52 ;  /* 0x0000000c0834723c */ /* 0x084ff00000001834 */
[C---:B------:R-:W-:Y:S08]  /*6690*/  HMMA.16816.F32 R56, R72.reuse, R12, R56 ;  /* 0x0000000c4838723c */ /* 0x040ff00000001838 */
[-C--:B------:R-:W-:Y:S01]  /*66a0*/  HMMA.16816.F32 R60, R72, R14.reuse, R60 ;  /* 0x0000000e483c723c */ /* 0x080fe2000000183c */
[----:B------:R-:W2:Y:S07]  /*66b0*/  LDSM.16.MT88.4 R72, [R0+0x11000] ;  /* 0x011000000048783b */ /* 0x000eae0000004200 */
[----:B------:R-:W-:Y:S01]  /*66c0*/  HMMA.16816.F32 R64, R8, R14, R64 ;  /* 0x0000000e0840723c */ /* 0x000fe20000001840 */
[----:B------:R-:W-:Y:S05]  /*66d0*/  LDSM.16.MT88.4 R8, [R174+0x21800] ;  /* 0x02180000ae08783b */ /* 0x000fea0000004200 */
[----:B------:R-:W4:Y:S02]  /*66e0*/  LDSM.16.MT88.4 R12, [R0+0xd800] ;  /* 0x00d80000000c783b */ /* 0x000f240000004200 */
[-C--:B-1----:R-:W-:Y:S08]  /*66f0*/  HMMA.16816.F32 R20, R4, R16.reuse, R20 ;  /* 0x000000100414723c */ /* 0x082ff00000001814 */
[C---:B------:R-:W-:Y:S08]  /*6700*/  HMMA.16816.F32 R24, R68.reuse, R16, R24 ;  /* 0x000000104418723c */ /* 0x040ff00000001818 */
[-C--:B------:R-:W-:Y:S08]  /*6710*/  HMMA.16816.F32 R28, R68, R18.reuse, R28 ;  /* 0x00000012441c723c */ /* 0x080ff0000000181c */
[C---:B------:R-:W-:Y:S01]  /*6720*/  HMMA.16816.F32 R32, R4.reuse, R18, R32 ;  /* 0x000000120420723c */ /* 0x040fe20000001820 */
[----:B------:R-:W1:Y:S07]  /*6730*/  LDSM.16.MT88.4 R16, [R173+0x21800] ;  /* 0x02180000ad10783b */ /* 0x000e6e0000004200 */
[-C--:B---3--:R-:W-:Y:S08]  /*6740*/  HMMA.16816.F32 R36, R4, R76.reuse, R36 ;  /* 0x0000004c0424723c */ /* 0x088ff00000001824 */
[C---:B------:R-:W-:Y:S08]  /*6750*/  HMMA.16816.F32 R40, R68.reuse, R76, R40 ;  /* 0x0000004c4428723c */ /* 0x040ff00000001828 */
[-C--:B------:R-:W-:Y:S08]  /*6760*/  HMMA.16816.F32 R44, R68, R78.reuse, R44 ;  /* 0x0000004e442c723c */ /* 0x080ff0000000182c */
[C---:B------:R-:W-:Y:S01]  /*6770*/  HMMA.16816.F32 R48, R4.reuse, R78, R48 ;  /* 0x0000004e0430723c */ /* 0x040fe20000001830 */
[----:B------:R-:W3:Y:S07]  /*6780*/  LDSM.16.MT88.4 R76, [R0+0xf800] ;  /* 0x00f80000004c783b */ /* 0x000eee0000004200 */
[-C--:B--2---:R-:W-:Y:S08]  /*6790*/  HMMA.16816.F32 R52, R4, R72.reuse, R52 ;  /* 0x000000480434723c */ /* 0x084ff00000001834 */
[C---:B------:R-:W-:Y:S08]  /*67a0*/  HMMA.16816.F32 R56, R68.reuse, R72, R56 ;  /* 0x000000484438723c */ /* 0x040ff00000001838 */
[-C--:B------:R-:W-:Y:S01]  /*67b0*/  HMMA.16816.F32 R60, R68, R74.reuse, R60 ;  /* 0x0000004a443c723c */ /* 0x080fe2000000183c */
[----:B------:R-:W2:Y:S05]  /*67c0*/  LDSM.16.MT88.4 R68, [R0+0x11800] ;  /* 0x011800000044783b */ /* 0x000eaa0000004200 */
[----:B------:R-:W-:Y:S02]  /*67d0*/  BAR.SYNC.DEFER_BLOCKING 0x0 ;  /* 0x0000000000007b1d */ /* 0x000fe40000010000 */
[----:B------:R-:W-:Y:S08]  /*67e0*/  HMMA.16816.F32 R64, R4, R74, R64 ;  /* 0x0000004a0440723c */ /* 0x000ff00000001840 */
[-C--:B----4-:R-:W-:Y:S08]  /*67f0*/  HMMA.16816.F32 R20, R8, R12.reuse, R20 ;  /* 0x0000000c0814723c */ /* 0x090ff00000001814 */
[C---:B-1----:R-:W-:Y:S08]  /*6800*/  HMMA.16816.F32 R24, R16.reuse, R12, R24 ;  /* 0x0000000c1018723c */ /* 0x042ff00000001818 */
[-C--:B------:R-:W-:Y:S08]  /*6810*/  HMMA.16816.F32 R28, R16, R14.reuse, R28 ;  /* 0x0000000e101c723c */ /* 0x080ff0000000181c */
[C---:B------:R-:W-:Y:S08]  /*6820*/  HMMA.16816.F32 R32, R8.reuse, R14, R32 ;  /* 0x0000000e0820723c */ /* 0x040ff00000001820 */
[-C--:B---3--:R-:W-:Y:S08]  /*6830*/  HMMA.16816.F32 R36, R8, R76.reuse, R36 ;  /* 0x0000004c0824723c */ /* 0x088ff00000001824 */
[C---:B------:R-:W-:Y:S08]  /*6840*/  HMMA.16816.F32 R40, R16.reuse, R76, R40 ;  /* 0x0000004c1028723c */ /* 0x040ff00000001828 */
[-C--:B------:R-:W-:Y:S08]  /*6850*/  HMMA.16816.F32 R44, R16, R78.reuse, R44 ;  /* 0x0000004e102c723c */ /* 0x080ff0000000182c */
[C---:B------:R-:W-:Y:S08]  /*6860*/  HMMA.16816.F32 R48, R8.reuse, R78, R48 ;  /* 0x0000004e0830723c */ /* 0x040ff00000001830 */
[-C--:B--2---:R-:W-:Y:S08]  /*6870*/  HMMA.16816.F32 R52, R8, R68.reuse, R52 ;  /* 0x000000440834723c */ /* 0x084ff00000001834 */
        /* <DEDUP_REMOVED lines=54> */
.L_x_715:
        /* <DEDUP_REMOVED lines=63> */
[----:B------:R-:W-:Y:S01]  /*6fd0*/  @P6 IMAD.MOV.U32 R203, RZ, RZ, R0 ;  /* 0x000000ffffcb6224 */ /* 0x000fe200078e0000 */
[----:B------:R-:W-:Y:S02]  /*6fe0*/  IADD3 R0, R244, 0x40, RZ ;  /* 0x00000040f4007810 */ /* 0x000fe40007ffe0ff */
        /* <DEDUP_REMOVED lines=9> */
[----:B------:R-:W-:Y:S03]  /*7080*/  IMAD.MOV.U32 R158, RZ, RZ, c[0x0][0x22c] ;  /* 0x00008b00ff9e7624 */ /* 0x000fe600078e00ff */
[----:B------:R-:W-:Y:S02]  /*7090*/  IMAD.IADD R0, R200, 0x1, R0 ;  /* 0x00000001c8007824 */ /* 0x000fe400078e0200 */
[----:B------:R-:W-:Y:S02]  /*70a0*/  IMAD R158, R158, c[0x0][0x1c0], RZ ;  /* 0x000070009e9e7a24 */ /* 0x000fe400078e02ff */
[C---:B------:R-:W-:Y:S01]  /*70b0*/  HMMA.16816.F32 R72, R160.reuse, R148, R72 ;  /* 0x00000094a048723c */ /* 0x040fe20000001848 */
[----:B------:R-:W-:Y:S03]  /*70c0*/  IMAD.MOV.U32 R159, RZ, RZ, c[0x0][0x22c] ;  /* 0x00008b00ff9f7624 */ /* 0x000fe600078e00ff */
[----:B------:R-:W-:Y:S02]  /*70d0*/  IMAD.SHL.U32 R158, R158, 0x20, RZ ;  /* 0x000000209e9e7824 */ /* 0x000fe400078e00ff */
[----:B------:R-:W-:Y:S02]  /*70e0*/  IMAD.IADD R0, R200, 0x1, R0 ;  /* 0x00000001c8007824 */ /* 0x000fe400078e0200 */
[-C--:B------:R-:W-:Y:S04]  /*70f0*/  HMMA.16816.F32 R76, R160, R150.reuse, R76 ;  /* 0x00000096a04c723c */ /* 0x080fe8000000184c */
[----:B------:R-:W-:Y:S04]  /*7100*/  @P6 IMAD.WIDE R148, R207, 0x4, R202 ;  /* 0x00000004cf946825 */ /* 0x000fe800078e02ca */
[C---:B------:R-:W-:Y:S01]  /*7110*/  HMMA.16816.F32 R80, R152.reuse, R150, R80 ;  /* 0x000000969850723c */ /* 0x040fe20000001850 */
[----:B------:R1:W5:Y:S03]  /*7120*/  @P6 LDG.E R209, [R148.64] ;  /* 0x0000000694d16981 */ /* 0x000366000c1e1900 */
[----:B------:R-:W-:Y:S01]  /*7130*/  IMAD R159, R159, c[0x0][0x1c0], RZ ;  /* 0x000070009f9f7a24 */ /* 0x000fe200078e02ff */
[----:B------:R1:W5:Y:S03]  /*7140*/  @P6 LDG.E R210, [R148.64+0x20] ;  /* 0x0000200694d26981 */ /* 0x000366000c1e1900 */
[-C--:B------:R-:W-:Y:S01]  /*7150*/  HMMA.16816.F32 R84, R152, R164.reuse, R84 ;  /* 0x000000a49854723c */ /* 0x080fe20000001854 */
[----:B------:R2:W-:Y:S03]  /*7160*/  RED.E.ADD.F32.FTZ.RN.STRONG.GPU [R188.64], R4 ;  /* 0x00000004bc00798e */ /* 0x0005e6000c10e786 */
[----:B------:R-:W-:Y:S01]  /*7170*/  IMAD R159, R159, 0x28, RZ ;  /* 0x000000289f9f7824 */ /* 0x000fe200078e02ff */
        /* <DEDUP_REMOVED lines=17> */
[-C--:B------:R-:W-:Y:S02]  /*7290*/  LEA R6, P1, R156, R188.reuse, 0x2 ;  /* 0x000000bc9c067211 */ /* 0x080fe400078210ff */
[-C--:B------:R-:W-:Y:S02]  /*72a0*/  LEA.HI.X.SX32 R149, R159, R189.reuse, 0x2, P2 ;  /* 0x000000bd9f957211 */ /* 0x080fe400010f16ff */
[----:B------:R-:W-:Y:S02]  /*72b0*/  IADD3 R159, R244, 0x20, RZ ;  /* 0x00000020f49f7810 */ /* 0x000fe40007ffe0ff */
[CC--:B--2---:R-:W-:Y:S01]  /*72c0*/  LEA R4, P0, R157.reuse, R188.reuse, 0x2 ;  /* 0x000000bc9d047211 */ /* 0x0c4fe200078010ff */
[----:B------:R1:W-:Y:S01]  /*72d0*/  RED.E.ADD.F32.FTZ.RN.STRONG.GPU [R148.64], R9 ;  /* 0x000000099400798e */ /* 0x0003e2000c10e786 */
[-C--:B------:R-:W-:Y:S02]  /*72e0*/  LEA.HI.X.SX32 R7, R156, R189.reuse, 0x2, P1 ;  /* 0x000000bd9c077211 */ /* 0x080fe400008f16ff */
[-C--:B------:R-:W-:Y:S02]  /*72f0*/  LEA.HI.X.SX32 R5, R157, R189.reuse, 0x2, P0 ;  /* 0x000000bd9d057211 */ /* 0x080fe400000f16ff */
[CC--:B---3--:R-:W-:Y:S01]  /*7300*/  LEA R8, P0, R159.reuse, R188.reuse, 0x2 ;  /* 0x000000bc9f087211 */ /* 0x0c8fe200078010ff */
        /* <DEDUP_REMOVED lines=9> */
[-C--:B-1----:R-:W-:Y:S05]  /*73a0*/  LEA.HI.X.SX32 R9, R159, R189.reuse, 0x2, P0 ;  /* 0x000000bd9f097211 */ /* 0x082fea00000f16ff */
[----:B------:R1:W-:Y:S01]  /*73b0*/  RED.E.ADD.F32.FTZ.RN.STRONG.GPU [R8.64], R18 ;  /* 0x000000120800798e */ /* 0x0003e2000c10e786 */
[CC--:B--2---:R-:W-:Y:S02]  /*73c0*/  LEA R6, P1, R156.reuse, R188.reuse, 0x2 ;  /* 0x000000bc9c067211 */ /* 0x0c4fe400078210ff */
        /* <DEDUP_REMOVED lines=20> */
[----:B------:R3:W-:Y:S02]  /*7510*/  RED.E.ADD.F32.FTZ.RN.STRONG.GPU [R6.64], R15 ;  /* 0x0000000f0600798e */ /* 0x0007e4000c10e786 */
[----:B------:R-:W-:Y:S02]  /*7520*/  IMAD.IADD R12, R200, 0x1, R12 ;  /* 0x00000001c80c7824 */ /* 0x000fe400078e020c */
[----:B------:R-:W-:Y:S04]  /*7530*/  RED.E.ADD.F32.FTZ.RN.STRONG.GPU [R188.64+0x100], R68 ;  /* 0x00010044bc00798e */ /* 0x000fe8000c10e786 */
[----:B------:R-:W-:Y:S01]  /*7540*/  RED.E.ADD.F32.FTZ.RN.STRONG.GPU [R2.64+0x100], R69 ;  /* 0x000100450200798e */ /* 0x000fe2000c10e786 */
[-C--:B-1----:R-:W-:Y:S02]  /*7550*/  LEA R8, P2, R226, R188.reuse, 0x2 ;  /* 0x000000bce2087211 */ /* 0x082fe400078410ff */
[----:B------:R-:W-:Y:S02]  /*7560*/  IADD3 R13, R244, 0x80, RZ ;  /* 0x00000080f40d7810 */ /* 0x000fe40007ffe0ff */
        /* <DEDUP_REMOVED lines=33> */
[----:B------:R-:W-:Y:S01]  /*7780*/  LDSM.16.MT88.4 R16, [R168+0x2000] ;  /* 0x00200000a810783b */ /* 0x000fe20000004200 */
[----:B------:R-:W-:Y:S03]  /*7790*/  IADD3 R0, R244, 0x80, RZ ;  /* 0x00000080f4007810 */ /* 0x000fe60007ffe0ff */
[----:B------:R2:W-:Y:S02]  /*77a0*/  RED.E.ADD.F32.FTZ.RN.STRONG.GPU [R6.64], R83 ;  /* 0x000000530600798e */ /* 0x0005e4000c10e786 */
[C---:B------:R-:W-:Y:S02]  /*77b0*/  IMAD.IADD R0, R200.reuse, 0x1, R0 ;  /* 0x00000001c8007824 */ /* 0x040fe400078e0200 */
[----:B------:R-:W-:Y:S02]  /*77c0*/  RED.E.ADD.F32.FTZ.RN.STRONG.GPU [R10.64], R76 ;  /* 0x0000004c0a00798e */ /* 0x000fe4000c10e786 */
[----:B------:R-:W-:Y:S02]  /*77d0*/  IMAD.IADD R0, R200, 0x1, R0 ;  /* 0x00000001c8007824 */ /* 0x000fe400078e0200 */
        /* <DEDUP_REMOVED lines=16> */
[-C--:B--2---:R-:W-:Y:S01]  /*78e0*/  LEA R6, P1, R12, R188.reuse, 0x2 ;  /* 0x000000bc0c067211 */ /* 0x084fe200078210ff */
[----:B------:R1:W-:Y:S01]  /*78f0*/  RED.E.ADD.F32.FTZ.RN.STRONG.GPU [R4.64], R86 ;  /* 0x000000560400798e */ /* 0x0003e2000c10e786 */
[-C--:B------:R-:W-:Y:S02]  /*7900*/  LEA.HI.X.SX32 R11, R0, R189.reuse, 0x2, P0 ;  /* 0x000000bd000b7211 */ /* 0x080fe400000f16ff */
[-C--:B------:R-:W-:Y:S02]  /*7910*/  LEA.HI.X.SX32 R7, R12, R189.reuse, 0x2, P1 ;  /* 0x000000bd0c077211 */ /* 0x080fe400008f16ff */
[C---:B------:R-:W-:Y:S02]  /*7920*/  IADD3 R13, R244.reuse, 0xa0, RZ ;  /* 0x000000a0f40d7810 */ /* 0x040fe40007ffe0ff */
[C---:B------:R-:W-:Y:S01]  /*7930*/  IADD3 R12, R244.reuse, 0xa0, RZ ;  /* 0x000000a0f40c7810 */ /* 0x040fe20007ffe0ff */
[----:B------:R2:W-:Y:S01]  /*7940*/  RED.E.ADD.F32.FTZ.RN.STRONG.GPU [R6.64], R87 ;  /* 0x000000570600798e */ /* 0x0005e2000c10e786 */
[----:B------:R-:W-:Y:S03]  /*7950*/  IADD3 R0, R244, 0xa0, RZ ;  /* 0x000000a0f4007810 */ /* 0x000fe60007ffe0ff */
[----:B------:R3:W-:Y:S01]  /*7960*/  RED.E.ADD.F32.FTZ.RN.STRONG.GPU [R10.64], R88 ;  /* 0x000000580a00798e */ /* 0x0007e2000c10e786 */
[C---:B------:R-:W-:Y:S02]  /*7970*/  IMAD.IADD R12, R200.reuse, 0x1, R12 ;  /* 0x00000001c80c7824 */ /* 0x040fe400078e020c */
[C---:B------:R-:W-:Y:S01]  /*7980*/  IMAD.IADD R0, R200.reuse, 0x1, R0 ;  /* 0x00000001c8007824 */ /* 0x040fe200078e0200 */
[----:B------:R4:W-:Y:S03]  /*7990*/  RED.E.ADD.F32.FTZ.RN.STRONG.GPU [R8.64], R89 ;  /* 0x000000590800798e */ /* 0x0009e6000c10e786 */
[----:B------:R-:W-:Y:S01]  /*79a0*/  IMAD.IADD R0, R200, 0x1, R0 ;  /* 0x00000001c8007824 */ /* 0x000fe200078e0200 */
        /* <DEDUP_REMOVED lines=17> */
[----:B------:R-:W-:Y:S01]  /*7ac0*/  LDSM.16.MT88.4 R12, [R173+0x1e000] ;  /* 0x01e00000ad0c783b */ /* 0x000fe20000004200 */
[CC--:B--2---:R-:W-:Y:S03]  /*7ad0*/  LEA R6, P2, R220.reuse, R188.reuse, 0x2 ;  /* 0x000000bcdc067211 */ /* 0x0c4fe600078410ff */
[----:B------:R1:W-:Y:S01]  /*7ae0*/  RED.E.ADD.F32.FTZ.RN.STRONG.GPU [R4.64], R98 ;  /* 0x000000620400798e */ /* 0x0003e2000c10e786 */
[----:B------:R-:W-:Y:S03]  /*7af0*/  LEA.HI.X.SX32 R7, R220, R189, 0x2, P2 ;  /* 0x000000bddc077211 */ /* 0x000fe600010f16ff */
[----:B------:R-:W-:Y:S01]  /*7b00*/  RED.E.ADD.F32.FTZ.RN.STRONG.GPU [R10.64], R99 ;  /* 0x000000630a00798e */ /* 0x000fe2000c10e786 */
[----:B------:R-:W-:Y:S02]  /*7b10*/  ISETP.GT.AND P2, PT, R195, R243, PT ;  /* 0x000000f3c300720c */ /* 0x000fe40003f44270 */
[CC--:B---3--:R-:W-:Y:S01]  /*7b20*/  LEA R2, P0, R231.reuse, R188.reuse, 0x2 ;  /* 0x000000bce7027211 */ /* 0x0c8fe200078010ff */
[----:B------:R-:W-:Y:S03]  /*7b30*/  RED.E.ADD.F32.FTZ.RN.STRONG.GPU [R8.64], R92 ;  /* 0x0000005c0800798e */ /* 0x000fe6000c10e786 */
[-C--:B------:R-:W-:Y:S01]  /*7b40*/  LEA.HI.X.SX32 R3, R231, R189.reuse, 0x2, P0 ;  /* 0x000000bde7037211 */ /* 0x080fe200000f16ff */
[----:B------:R-:W-:Y:S01]  /*7b50*/  RED.E.ADD.F32.FTZ.RN.STRONG.GPU [R6.64], R93 ;  /* 0x0000005d0600798e */ /* 0x000fe2000c10e786 */
[----:B------:R-:W-:Y:S02]  /*7b60*/  ISETP.NE.U32.AND P0, PT, R0, 0x1, PT ;  /* 0x000000010000780c */ /* 0x000fe40003f05070 */
[C---:B------:R-:W-:Y:S01]  /*7b70*/  IADD3 R0, R168.reuse, -0x6000, RZ ;  /* 0xffffa000a8007810 */ /* 0x040fe20007ffe0ff */
[----:B------:R-:W-:Y:S10]  /*7b80*/  LDSM.16.MT88.4 R8, [R168] ;  /* 0x00000000a808783b */ /* 0x000ff40000004200 */
        /* <DEDUP_REMOVED lines=282> */
.L_x_717:
        /* <DEDUP_REMOVED lines=15> */
.L_x_718:
[----:B------:R-:W2:Y:S01]  /*8e20*/  LDL R0, [R1+0x30] ;  /* 0x0000300001007983 */ /* 0x000ea20000100800 */
[----:B------:R-:W-:Y:S01]  /*8e30*/  SHF.R.S32.HI R5, RZ, 0x1f, R204 ;  /* 0x0000001fff057819 */ /* 0x000fe200000114cc */
[----:B------:R-:W-:Y:S01]  /*8e40*/  IMAD R25, R247, -0x40, R201 ;  /* 0xffffffc0f7197824 */ /* 0x000fe200078e02c9 */
[----:B------:R-:W-:Y:S01]  /*8e50*/  MOV R4, R204 ;  /* 0x000000cc00047202 */ /* 0x000fe20000000f00 */
[----:B------:R-:W-:Y:S01]  /*8e60*/  BSSY B0, `(.L_x_719) ;  /* 0x000002e000007945 */ /* 0x000fe20003800000 */
[----:B------:R-:W-:Y:S01]  /*8e70*/  SHF.R.S32.HI R28, RZ, 0x1f, R248 ;  /* 0x0000001fff1c7819 */ /* 0x000fe200000114f8 */
[----:B------:R-:W-:Y:S01]  /*8e80*/  BAR.SYNC.DEFER_BLOCKING 0x0 ;  /* 0x0000000000007b1d */ /* 0x000fe20000010000 */
[----:B------:R-:W-:Y:S02]  /*8e90*/  ISETP.GE.AND P4, PT, R245, R25, PT ;  /* 0x00000019f500720c */ /* 0x000fe40003f86270 */
[----:B------:R-:W-:-:S02]  /*8ea0*/  IADD3 R24, R204, 0x40, RZ ;  /* 0x00000040cc187810 */ /* 0x000fc40007ffe0ff */
[----:B------:R-:W-:Y:S02]  /*8eb0*/  SHF.R.S32.HI R30, RZ, 0x1f, R245 ;  /* 0x0000001fff1e7819 */ /* 0x000fe400000114f5 */
[----:B------:R-:W-:Y:S01]  /*8ec0*/  IADD3 R11, R204, 0x80, RZ ;  /* 0x00000080cc0b7810 */ /* 0x000fe20007ffe0ff */
[----:B--2---:R-:W-:Y:S02]  /*8ed0*/  IMAD.SHL.U32 R9, R0, 0x2, RZ ;  /* 0x0000000200097824 */ /* 0x004fe400078e00ff */
[----:B------:R-:W-:-:S03]  /*8ee0*/  IMAD.SHL.U32 R0, R247, 0x40, RZ ;  /* 0x00000040f7007824 */ /* 0x000fc600078e00ff */
[----:B------:R1:W2:Y:S01]  /*8ef0*/  LDS.128 R40, [R9+0x13000] ;  /* 0x0130000009287984 */ /* 0x0002a20000000c00 */
[----:B------:R-:W-:Y:S01]  /*8f00*/  IMAD.WIDE.U32 R2, R0, c[0x0][0x3a0], R4 ;  /* 0x0000e80000027a25 */ /* 0x000fe200078e0004 */
[----:B------:R-:W-:Y:S02]  /*8f10*/  SHF.R.S32.HI R26, RZ, 0x1f, R0 ;  /* 0x0000001fff1a7819 */ /* 0x000fe40000011400 */
[----:B------:R1:W3:Y:S02]  /*8f20*/  LDS.128 R36, [R9+0x15000] ;  /* 0x0150000009247984 */ /* 0x0002e40000000c00 */
[----:B------:R-:W-:Y:S01]  /*8f30*/  IADD3 R2, P0, R7, R2, RZ ;  /* 0x0000000207027210 */ /* 0x000fe20007f1e0ff */
[----:B------:R-:W-:Y:S01]  /*8f40*/  IMAD R6, R26, c[0x0][0x3a0], RZ ;  /* 0x0000e8001a067a24 */ /* 0x000fe200078e02ff */
[----:B------:R1:W4:Y:S03]  /*8f50*/  LDS.128 R32, [R9+0x17000] ;  /* 0x0170000009207984 */ /* 0x0003260000000c00 */
[----:B------:R-:W-:Y:S01]  /*8f60*/  IMAD R6, R0, c[0x0][0x3a4], R6 ;  /* 0x0000e90000067a24 */ /* 0x000fe200078e0206 */
[----:B------:R1:W1:Y:S04]  /*8f70*/  LDS.128 R52, [R9+0x18000] ;  /* 0x0180000009347984 */ /* 0x0002680000000c00 */
[----:B------:R1:W1:Y:S01]  /*8f80*/  LDS.128 R64, [R9+0x19000] ;  /* 0x0190000009407984 */ /* 0x0002620000000c00 */
[----:B------:R-:W-:Y:S01]  /*8f90*/  IADD3.X R3, R8, R3, R6, P0, !PT ;  /* 0x0000000308037210 */ /* 0x000fe200007fe406 */
[----:B------:R-:W-:-:S02]  /*8fa0*/  IMAD R6, R28, c[0x0][0x3b8], RZ ;  /* 0x0000ee001c067a24 */ /* 0x000fc400078e02ff */
[----:B------:R1:W1:Y:S02]  /*8fb0*/  LDS.128 R48, [R9+0x1a000] ;  /* 0x01a0000009307984 */ /* 0x0002640000000c00 */
[C---:B------:R-:W-:Y:S02]  /*8fc0*/  IMAD R8, R248.reuse, c[0x0][0x3bc], R6 ;  /* 0x0000ef00f8087a24 */ /* 0x040fe400078e0206 */
[----:B------:R1:W1:Y:S01]  /*8fd0*/  LDS.128 R60, [R9+0x1b000] ;  /* 0x01b00000093c7984 */ /* 0x0002620000000c00 */
[----:B------:R-:W-:-:S03]  /*8fe0*/  IMAD.WIDE.U32 R6, R248, c[0x0][0x3b8], R2 ;  /* 0x0000ee00f8067a25 */ /* 0x000fc600078e0002 */
[----:B------:R1:W1:Y:S01]  /*8ff0*/  LDS.128 R44, [R9+0x1c000] ;  /* 0x01c00000092c7984 */ /* 0x0002620000000c00 */
[----:B------:R-:W-:-:S03]  /*9000*/  IMAD.IADD R10, R8, 0x1, R7 ;  /* 0x00000001080a7824 */ /* 0x000fc600078e0207 */
[----:B------:R1:W1:Y:S01]  /*9010*/  LDS.128 R56, [R9+0x1d000] ;  /* 0x01d0000009387984 */ /* 0x0002620000000c00 */
[----:B------:R-:W-:Y:S05]  /*9020*/  @P4 BRA `(.L_x_720) ;  /* 0x0000011000004947 */ /* 0x000fea0003800000 */
[----:B------:R-:W-:Y:S01]  /*9030*/  ISETP.GE.AND P2, PT, R204, c[0x0][0x220], PT ;  /* 0x00008800cc007a0c */ /* 0x000fe20003f46270 */
[----:B------:R-:W4:Y:S01]  /*9040*/  LDS.128 R20, [R9+0x14000] ;  /* 0x0140000009147984 */ /* 0x000f220000000c00 */
[----:B------:R-:W-:Y:S01]  /*9050*/  MOV R3, R10 ;  /* 0x0000000a00037202 */ /* 0x000fe20000000f00 */
[----:B------:R-:W-:Y:S01]  /*9060*/  IMAD.MOV.U32 R2, RZ, RZ, R6 ;  /* 0x000000ffff027224 */ /* 0x000fe200078e0006 */
[----:B------:R-:W-:Y:S01]  /*9070*/  ISETP.GE.AND P1, PT, R24, c[0x0][0x220], PT ;  /* 0x0000880018007a0c */ /* 0x000fe20003f26270 */
[----:B------:R-:W-:Y:S01]  /*9080*/  LDS.128 R16, [R9+0x16000] ;  /* 0x0160000009107984 */ /* 0x000fe20000000c00 */
[----:B------:R-:W-:Y:S01]  /*9090*/  IMAD R31, R30, c[0x0][0x3a0], RZ ;  /* 0x0000e8001e1f7a24 */ /* 0x000fe200078e02ff */
[----:B------:R-:W-:-:S06]  /*90a0*/  ISETP.GE.AND P0, PT, R11, c[0x0][0x220], PT ;  /* 0x000088000b007a0c */ /* 0x000fcc0003f06270 */
[----:B------:R3:W2:Y:S02]  /*90b0*/  @!P2 LDS.128 R12, [R9+0x12000] ;  /* 0x01200000090ca984 */ /* 0x0006a40000000c00 */
[----:B-1-3--:R-:W-:-:S04]  /*90c0*/  IMAD.WIDE.U32 R8, R245, c[0x0][0x3a0], R2 ;  /* 0x0000e800f5087a25 */ /* 0x00afc800078e0002 */
[----:B------:R-:W-:-:S04]  /*90d0*/  IMAD R2, R245, c[0x0][0x3a4], R31 ;  /* 0x0000e900f5027a24 */ /* 0x000fc800078e021f */
[----:B------:R-:W-:Y:S01]  /*90e0*/  IMAD.IADD R3, R2, 0x1, R9 ;  /* 0x0000000102037824 */ /* 0x000fe200078e0209 */
[----:B------:R-:W-:-:S04]  /*90f0*/  LEA R2, P3, R8, c[0x0][0x340], 0x1 ;  /* 0x0000d00008027a11 */ /* 0x000fc800078608ff */
[----:B------:R-:W-:-:S05]  /*9100*/  LEA.HI.X R3, R8, c[0x0][0x344], R3, 0x1, P3 ;  /* 0x0000d10008037a11 */ /* 0x000fca00018f0c03 */
[----:B----4-:R1:W-:Y:S04]  /*9110*/  @!P1 STG.E.128 [R2.64+0x80], R20 ;  /* 0x0000801402009986 */ /* 0x0103e8000c101d06 */
[----:B--2---:R1:W-:Y:S04]  /*9120*/  @!P2 STG.E.128 [R2.64], R12 ;  /* 0x0000000c0200a986 */ /* 0x0043e8000c101d06 */
[----:B------:R1:W-:Y:S02]  /*9130*/  @!P0 STG.E.128 [R2.64+0x100], R16 ;  /* 0x0001001002008986 */ /* 0x0003e4000c101d06 */
.L_x_720:
[----:B------:R-:W-:Y:S05]  /*9140*/  BSYNC B0 ;  /* 0x0000000000007941 */ /* 0x000fea0003800000 */
.L_x_719:
[----:B-1----:R-:W-:Y:S01]  /*9150*/  IADD3 R2, R245, 0x20, RZ ;  /* 0x00000020f5027810 */ /* 0x002fe20007ffe0ff */
[----:B------:R-:W-:Y:S03]  /*9160*/  BSSY B0, `(.L_x_721) ;  /* 0x0000012000007945 */ /* 0x000fe60003800000 */
[----:B------:R-:W-:-:S13]  /*9170*/  ISETP.GE.AND P3, PT, R2, R25, PT ;  /* 0x000000190200720c */ /* 0x000fda0003f66270 */
        /* <DEDUP_REMOVED lines=13> */
[----:B--2---:R1:W-:Y:S04]  /*9250*/  @!P2 STG.E.128 [R2.64], R40 ;  /* 0x000000280200a986 */ /* 0x0043e8000c101d06 */
[----:B---3--:R1:W-:Y:S04]  /*9260*/  @!P1 STG.E.128 [R2.64+0x80], R36 ;  /* 0x0000802402009986 */ /* 0x0083e8000c101d06 */
[----:B----4-:R1:W-:Y:S02]  /*9270*/  @!P0 STG.E.128 [R2.64+0x100], R32 ;  /* 0x0001002002008986 */ /* 0x0103e4000c101d06 */
.L_x_722:
[----:B------:R-:W-:Y:S05]  /*9280*/  BSYNC B0 ;  /* 0x0000000000007941 */ /* 0x000fea0003800000 */
.L_x_721:
        /* <DEDUP_REMOVED lines=16> */
[----:B------:R-:W-:Y:S01]  /*9390*/  IMAD R0, R245, c[0x0][0x3ac], R0 ;  /* 0x0000eb00f5007a24 */ /* 0x000fe200078e0200 */
        /* <DEDUP_REMOVED lines=8> */
.L_x_724:
[----:B------:R-:W-:Y:S05]  /*9420*/  BSYNC B0 ;  /* 0x0000000000007941 */ /* 0x000fea0003800000 */
.L_x_723:
        /* <DEDUP_REMOVED lines=17> */
.L_x_695:
[----:B------:R-:W-:Y:S05]  /*9540*/  BSYNC B1 ;  /* 0x0000000000017941 */ /* 0x000fea0003800000 */
.L_x_681:
        /* <DEDUP_REMOVED lines=9> */
.L_x_725:
[----:B------:R-:W-:Y:S05]  /*95e0*/  EXIT ;  /* 0x000000000000794d */ /* 0x000fea0003800000 */
.L_x_727:
        /* <DEDUP_REMOVED lines=9> */
.L_x_818:


//--------------------- .text._ZN5flash44flash_bwd_dq_dk_dv_loop_seqk_parallel_kernelI23Flash_bwd_kernel_traitsILi192ELi64ELi64ELi8ELi4ELi2ELi2ELb0ELb0EN7cutlass6half_tE19Flash_kernel_traitsILi192ELi64ELi64ELi8ES3_EELb0ELb1ELb0ELb1ELb0ELb0ELb1EEEvNS_16Flash_bwd_paramsE --------------------------
	.section	.text._ZN5flash44flash_bwd_dq_dk_dv_loop_seqk_parallel_kernelI23Flash_bwd_kernel_traitsILi192ELi64ELi64ELi8ELi4ELi2ELi2ELb0ELb0EN7cutlass6half_tE19Flash_kernel_traitsILi192ELi64ELi64ELi8ES3_EELb0ELb1ELb0ELb1ELb0ELb0ELb1EEEvNS_16Flash_bwd_paramsE,"ax",@progbits
	.sectioninfo	@"SHI_REGISTERS=255"
	.align	128
        .global         _ZN5flash44flash_bwd_dq_dk_dv_loop_seqk_parallel_kernelI23Flash_bwd_kernel_traitsILi192ELi64ELi64ELi8ELi4ELi2ELi2ELb0ELb0EN7cutlass6half_tE19Flash_kernel_traitsILi192ELi64ELi64ELi8ES3_EELb0ELb1ELb0ELb1ELb0ELb0ELb1EEEvNS_16Flash_bwd_paramsE
        .type           _ZN5flash44flash_bwd_dq_dk_dv_loop_seqk_parallel_kernelI23Flash_bwd_kernel_traitsILi192ELi64ELi64ELi8ELi4ELi2ELi2ELb0ELb0EN7cutlass6half_tE19Flash_kernel_traitsILi192ELi64ELi64ELi8ES3_EELb0ELb1ELb0ELb1ELb0ELb0ELb1EEEvNS_16Flash_bwd_paramsE,@function
        .size           _ZN5flash44flash_bwd_dq_dk_dv_loop_seqk_parallel_kernelI23Flash_bwd_kernel_traitsILi192ELi64ELi64ELi8ELi4ELi2ELi2ELb0ELb0EN7cutlass6half_tE19Flash_kernel_traitsILi192ELi64ELi64ELi8ES3_EELb0ELb1ELb0ELb1ELb0ELb0ELb1EEEvNS_16Flash_bwd_paramsE,(.L_x_819 - _ZN5flash44flash_bwd_dq_dk_dv_loop_seqk_parallel_kernelI23Flash_bwd_kernel_traitsILi192ELi64ELi64ELi8ELi4ELi2ELi2ELb0ELb0EN7cutlass6half_tE19Flash_kernel_traitsILi192ELi64ELi64ELi8ES3_EELb0ELb1ELb0ELb1ELb0ELb0ELb1EEEvNS_16Flash_bwd_paramsE)
        .other          _ZN5flash44flash_bwd_dq_dk_dv_loop_seqk_parallel_kernelI23Flash_bwd_kernel_traitsILi192ELi64ELi64ELi8ELi4ELi2ELi2ELb0ELb0EN7cutlass6half_tE19Flash_kernel_traitsILi192ELi64ELi64ELi8ES3_EELb0ELb1ELb0ELb1ELb0ELb0ELb1EEEvNS_16Flash_bwd_paramsE,@"STO_CUDA_ENTRY STV_DEFAULT"
_ZN5flash44flash_bwd_dq_dk_dv_loop_seqk_parallel_kernelI23Flash_bwd_kernel_traitsILi192ELi64ELi64ELi8ELi4ELi2ELi2ELb0ELb0EN7cutlass6half_tE19Flash_kernel_traitsILi192ELi64ELi64ELi8ES3_EELb0ELb1ELb0ELb1ELb0ELb0ELb1EEEvNS_16Flash_bwd_paramsE:
.text._ZN5flash44flash_bwd_dq_dk_dv_loop_seqk_parallel_kernelI23Flash_bwd_kernel_traitsILi192ELi64ELi64ELi8ELi4ELi2ELi2ELb0ELb0EN7cutlass6half_tE19Flash_kernel_traitsILi192ELi64ELi64ELi8ES3_EELb0ELb1ELb0ELb1ELb0ELb0ELb1EEEvNS_16Flash_bwd_paramsE:
        /* <DEDUP_REMOVED lines=69> */
[----:B------:R-:W-:Y:S01]  /*0450*/  STL [R1+0x8], R20 ;  /* 0x0000081401007387 */ /* 0x000fe20000100800 */
        /* <DEDUP_REMOVED lines=19> */
[----:B------:R-:W-:Y:S01]  /*0590*/  IMAD.SHL.U32 R5, R10, 0x20, RZ ;  /* 0x000000200a057824 */ /* 0x000fe200078e00ff */
[----:B------:R-:W-:Y:S01]  /*05a0*/  LOP3.LUT R6, R4, 0x6, R12, 0xf8, !PT ;  /* 0x0000000604067812 */ /* 0x000fe200078ef80c */
[----:B------:R-:W-:Y:S01]  /*05b0*/  IMAD.IADD R180, R21, 0x1, -R180 ;  /* 0x0000000115b47824 */ /* 0x000fe200078e0ab4 */
[----:B------:R-:W-:Y:S01]  /*05c0*/  LOP3.LUT R4, R0, 0x20, R4, 0xf8, !PT ;  /* 0x0000002000047812 */ /* 0x000fe200078ef804 */
[----:B------:R-:W-:Y:S01]  /*05d0*/  STL [R1+0x1c], R19 ;  /* 0x00001c1301007387 */ /* 0x000fe20000100800 */
[----:B------:R-:W-:Y:S01]  /*05e0*/  LOP3.LUT R5, R2, 0x20, R5, 0xf8, !PT ;  /* 0x0000002002057812 */ /* 0x000fe200078ef805 */
[----:B------:R-:W-:Y:S01]  /*05f0*/  IMAD.SHL.U32 R187, R18, 0x2, RZ ;  /* 0x0000000212bb7824 */ /* 0x000fe200078e00ff */
[----:B------:R-:W-:Y:S01]  /*0600*/  LOP3.LUT R9, R3, R0, R2, 0x1e, !PT ;  /* 0x0000000003097212 */ /* 0x000fe200078e1e02 */
[----:B------:R-:W-:Y:S01]  /*0610*/  IMAD.SHL.U32 R2, R20, 0x40, RZ ;  /* 0x0000004014027824 */ /* 0x000fe200078e00ff */
[----:B------:R-:W-:Y:S01]  /*0620*/  LOP3.LUT R3, R4, R3, RZ, 0x3c, !PT ;  /* 0x0000000304037212 */ /* 0x000fe200078e3cff */
[----:B------:R-:W-:Y:S01]  /*0630*/  IMAD R0, R180, 0x400, R8 ;  /* 0x00000400b4007824 */ /* 0x000fe200078e0208 */
[----:B------:R-:W-:Y:S01]  /*0640*/  SHF.R.S32.HI R4, RZ, 0x1f, R19 ;  /* 0x0000001fff047819 */ /* 0x000fe20000011413 */
[----:B------:R-:W-:Y:S01]  /*0650*/  STL [R1+0x18], R18 ;  /* 0x0000181201007387 */ /* 0x000fe20000100800 */
[----:B------:R-:W-:Y:S01]  /*0660*/  LOP3.LUT R2, R2, 0x1c0, RZ, 0xc0, !PT ;  /* 0x000001c002027812 */ /* 0x000fe200078ec0ff */
[----:B------:R-:W-:Y:S01]  /*0670*/  IMAD.IADD R200, R0, 0x1, R3 ;  /* 0x0000000100c87824 */ /* 0x000fe200078e0203 */
[----:B------:R-:W-:Y:S01]  /*0680*/  LEA.HI R4, R4, R19, RZ, 0x2 ;  /* 0x0000001304047211 */ /* 0x000fe200078f10ff */
[----:B------:R-:W-:Y:S01]  /*0690*/  IMAD.SHL.U32 R0, R10, 0x8, RZ ;  /* 0x000000080a007824 */ /* 0x000fe200078e00ff */
[----:B------:R-:W-:Y:S01]  /*06a0*/  SHF.R.U32.HI R3, RZ, 0x3, R2 ;  /* 0x00000003ff037819 */ /* 0x000fe20000011602 */
[----:B------:R1:W-:Y:S01]  /*06b0*/  STL [R1+0x24], R6 ;  /* 0x0000240601007387 */ /* 0x0003e20000100800 */
[----:B------:R-:W-:Y:S01]  /*06c0*/  IMAD.SHL.U32 R200, R200, 0x2, RZ ;  /* 0x00000002c8c87824 */ /* 0x000fe200078e00ff */
[----:B------:R-:W-:-:S02]  /*06d0*/  SEL R170, R170, 0xffffffe0, !P3 ;  /* 0xffffffe0aaaa7807 */ /* 0x000fc40005800000 */
[----:B------:R-:W-:Y:S02]  /*06e0*/  LOP3.LUT R7, R2, 0x8, R0, 0xf8, !PT ;  /* 0x0000000802077812 */ /* 0x000fe400078ef800 */
[----:B------:R-:W-:Y:S01]  /*06f0*/  LOP3.LUT R2, R3, R5, R2, 0x1e, !PT ;  /* 0x0000000503027212 */ /* 0x000fe200078e1e02 */
[----:B------:R-:W-:Y:S01]  /*0700*/  IMAD.IADD R170, R169, 0x1, R170 ;  /* 0x00000001a9aa7824 */ /* 0x000fe200078e02aa */
[----:B------:R-:W-:Y:S01]  /*0710*/  SHF.R.S32.HI R5, RZ, 0x2, R4 ;  /* 0x00000002ff057819 */ /* 0x000fe20000011404 */
[----:B------:R-:W-:Y:S01]  /*0720*/  IMAD R4, R178, 0x400, R8 ;  /* 0x00000400b2047824 */ /* 0x000fe200078e0208 */
[----:B------:R-:W-:Y:S02]  /*0730*/  LOP3.LUT R3, R7, R3, RZ, 0x3c, !PT ;  /* 0x0000000307037212 */ /* 0x000fe400078e3cff */
[----:B------:R-:W-:Y:S01]  /*0740*/  SEL R171, R171, 0xffffffc0, !P4 ;  /* 0xffffffc0abab7807 */ /* 0x000fe20006000000 */
[----:B------:R-:W-:Y:S01]  /*0750*/  IMAD R10, R180, 0x10, R5 ;  /* 0x00000010b40a7824 */ /* 0x000fe200078e0205 */
[----:B------:R-:W-:Y:S01]  /*0760*/  SEL R202, R202, 0x10, !P0 ;  /* 0x00000010caca7807 */ /* 0x000fe20004000000 */
[----:B------:R-:W-:Y:S01]  /*0770*/  IMAD.IADD R4, R4, 0x1, R9 ;  /* 0x0000000104047824 */ /* 0x000fe200078e0209 */
[----:B------:R-:W-:Y:S01]  /*0780*/  IADD3 R201, R200, 0x20, RZ ;  /* 0x00000020c8c97810 */ /* 0x000fe20007ffe0ff */
[--C-:B------:R-:W-:Y:S01]  /*0790*/  IMAD R174, R174, 0x2, R171.reuse ;  /* 0x00000002aeae7824 */ /* 0x100fe200078e02ab */
[----:B------:R3:W-:Y:S01]  /*07a0*/  STL [R1+0x14], R10 ;  /* 0x0000140a01007387 */ /* 0x0007e20000100800 */
[----:B------:R-:W-:Y:S01]  /*07b0*/  @P1 IADD3 R201, R200, -0x20, RZ ;  /* 0xffffffe0c8c91810 */ /* 0x000fe20007ffe0ff */
[----:B------:R-:W-:Y:S01]  /*07c0*/  IMAD.IADD R172, R169, 0x1, R171 ;  /* 0x00000001a9ac7824 */ /* 0x000fe200078e02ab */
[----:B------:R-:W-:Y:S01]  /*07d0*/  LEA R251, R4, 0x12000, 0x1 ;  /* 0x0001200004fb7811 */ /* 0x000fe200078e08ff */
[----:B------:R3:W-:Y:S01]  /*07e0*/  STL [R1+0x10], R17 ;  /* 0x0000101101007387 */ /* 0x0007e20000100800 */
[----:B------:R-:W-:Y:S01]  /*07f0*/  IMAD.IADD R203, R200, 0x1, R202 ;  /* 0x00000001c8cb7824 */ /* 0x000fe200078e02ca */
[C---:B------:R-:W-:Y:S01]  /*0800*/  IADD3 R206, R196.reuse, 0x40, RZ ;  /* 0x00000040c4ce7810 */ /* 0x040fe20007ffe0ff */
[----:B-1----:R-:W-:Y:S01]  /*0810*/  IMAD.SHL.U32 R6, R11, 0x40, RZ ;  /* 0x000000400b067824 */ /* 0x002fe200078e00ff */
[----:B------:R-:W-:Y:S01]  /*0820*/  IADD3 R252, R251, 0x40, RZ ;  /* 0x00000040fbfc7810 */ /* 0x000fe20007ffe0ff */
[----:B------:R-:W-:Y:S01]  /*0830*/  IMAD.IADD R171, R171, 0x1, R170 ;  /* 0x00000001abab7824 */ /* 0x000fe200078e02aa */
[----:B------:R-:W-:Y:S01]  /*0840*/  IADD3 R207, R196, 0x80, RZ ;  /* 0x00000080c4cf7810 */ /* 0x000fe20007ffe0ff */
[----:B------:R-:W-:Y:S01]  /*0850*/  IMAD.IADD R202, R202, 0x1, R201 ;  /* 0x00000001caca7824 */ /* 0x000fe200078e02c9 */
[----:B------:R-:W-:-:S02]  /*0860*/  LOP3.LUT R0, R6, 0xfffffe00, RZ, 0xc0, !PT ;  /* 0xfffffe0006007812 */ /* 0x000fc400078ec0ff */
[----:B------:R-:W-:Y:S02]  /*0870*/  @P2 IADD3 R252, R251, -0x40, RZ ;  /* 0xffffffc0fbfc2810 */ /* 0x000fe40007ffe0ff */
[----:B------:R-:W-:Y:S01]  /*0880*/  LOP3.LUT R179, R2, R0, RZ, 0xfc, !PT ;  /* 0x0000000002b37212 */ /* 0x000fe200078efcff */
[--C-:B------:R-:W-:Y:S02]  /*0890*/  IMAD R180, R180, 0x400, R0.reuse ;  /* 0x00000400b4b47824 */ /* 0x100fe400078e0200 */
[----:B------:R-:W-:Y:S01]  /*08a0*/  IMAD R178, R178, 0x400, R0 ;  /* 0x00000400b2b27824 */ /* 0x000fe200078e0200 */
[----:B------:R-:W-:Y:S01]  /*08b0*/  SHF.R.S32.HI R0, RZ, 0x1f, R247 ;  /* 0x0000001fff007819 */ /* 0x000fe200000114f7 */
[----:B------:R-:W-:Y:S01]  /*08c0*/  IMAD.IADD R180, R180, 0x1, R3 ;  /* 0x00000001b4b47824 */ /* 0x000fe200078e0203 */
[----:B------:R-:W-:Y:S01]  /*08d0*/  IADD3 R0, R10, 0x1, RZ ;  /* 0x000000010a007810 */ /* 0x000fe20007ffe0ff */
[----:B------:R-:W-:-:S04]  /*08e0*/  IMAD.IADD R178, R3, 0x1, R178 ;  /* 0x0000000103b27824 */ /* 0x000fc800078e02b2 */
[----:B------:R3:W-:Y:S01]  /*08f0*/  STL [R1+0x20], R0 ;  /* 0x0000200001007387 */ /* 0x0007e20000100800 */
[----:B--2---:R-:W-:-:S03]  /*0900*/  LEA R178, R178, 0x1e000, 0x1 ;  /* 0x0001e000b2b27811 */ /* 0x004fc600078e08ff */
.L_x_774:
[----:B-1----:R-:W1:Y:S01]  /*0910*/  S2R R31, SR_CTAID.Y ;  /* 0x00000000001f7919 */ /* 0x002e620000002600 */
[----:B--234-:R-:W2:Y:S01]  /*0920*/  LDC.U8 R0, c[0x0][0x312] ;  /* 0x0000c480ff007b82 */ /* 0x01cea20000000000 */
[----:B------:R-:W-:Y:S02]  /*0930*/  ISETP.NE.U32.AND P2, PT, RZ, c[0x0][0x240], PT ;  /* 0x00009000ff007a0c */ /* 0x000fe40003f45070 */
[----:B------:R-:W3:Y:S01]  /*0940*/  S2R R2, SR_CTAID.Y ;  /* 0x0000000000027919 */ /* 0x000ee20000002600 */
[----:B------:R-:W-:Y:S02]  /*0950*/  ISETP.EQ.U32.AND P5, PT, RZ, c[0x0][0x248], PT ;  /* 0x00009200ff007a0c */ /* 0x000fe40003fa2070 */
[----:B------:R-:W-:Y:S02]  /*0960*/  ISETP.NE.AND.EX P2, PT, RZ, c[0x0][0x244], PT, P2 ;  /* 0x00009100ff007a0c */ /* 0x000fe40003f45320 */
[----:B------:R-:W-:Y:S01]  /*0970*/  ISETP.NE.U32.AND P3, PT, RZ, c[0x0][0x250], PT ;  /* 0x00009400ff007a0c */ /* 0x000fe20003f65070 */
[----:B------:R-:W-:-:S03]  /*0980*/  IMAD.MOV.U32 R34, RZ, RZ, -0x1 ;  /* 0xffffffffff227424 */ /* 0x000fc600078e00ff */
[----:B------:R-:W-:Y:S01]  /*0990*/  ISETP.NE.AND.EX P3, PT, RZ, c[0x0][0x254], PT, P3 ;  /* 0x00009500ff007a0c */ /* 0x000fe20003f65330 */
[C---:B-1----:R-:W-:Y:S01]  /*09a0*/  IMAD.SHL.U32 R8, R31.reuse, 0x4, RZ ;  /* 0x000000041f087824 */ /* 0x042fe200078e00ff */
        /* <DEDUP_REMOVED lines=26> */
.L_x_728:
[----:B------:R-:W-:Y:S01]  /*0b50*/  ISETP.NE.U32.AND P1, PT, RZ, c[0x0][0x258], PT ;  /* 0x00009600ff007a0c */ /* 0x000fe20003f25070 */
[----:B------:R-:W3:Y:S03]  /*0b60*/  LDL R30, [R1+0x10] ;  /* 0x00001000011e7983 */ /* 0x000ee60000100800 */
[----:B------:R-:W-:-:S13]  /*0b70*/  ISETP.NE.AND.EX P1, PT, RZ, c[0x0][0x25c], PT, P1 ;  /* 0x00009700ff007a0c */ /* 0x000fda0003f25310 */
[----:B--2---:R-:W-:-:S04]  /*0b80*/  @P1 IADD3 R2, P0, R8, c[0x0][0x258], RZ ;  /* 0x0000960008021a10 */ /* 0x004fc80007f1e0ff */
[----:B------:R-:W-:-:S06]  /*0b90*/  @P1 IADD3.X R3, R7, c[0x0][0x25c], RZ, P0, !PT ;  /* 0x0000970007031a10 */ /* 0x000fcc00007fe4ff */
[----:B------:R-:W2:Y:S01]  /*0ba0*/  @P1 LDG.E R3, [R2.64] ;  /* 0x0000000602031981 */ /* 0x000ea2000c1e1900 */
[----:B------:R-:W-:-:S04]  /*0bb0*/  @!P1 ISETP.NE.U32.AND P0, PT, RZ, c[0x0][0x268], PT ;  /* 0x00009a00ff009a0c */ /* 0x000fc80003f05070 */
[----:B------:R-:W-:-:S04]  /*0bc0*/  @!P1 ISETP.NE.AND.EX P0, PT, RZ, c[0x0][0x26c], PT, P0 ;  /* 0x00009b00ff009a0c */ /* 0x000fc80003f05300 */
[----:B------:R-:W-:Y:S01]  /*0bd0*/  @!P1 SEL R2, RZ, c[0x0][0x21c], !P0 ;  /* 0x00008700ff029a07 */ /* 0x000fe20004000000 */
[----:B---3--:R-:W-:Y:S02]  /*0be0*/  IMAD.SHL.U32 R244, R30, 0x40, RZ ;  /* 0x000000401ef47824 */ /* 0x008fe400078e00ff */
[--C-:B--2--5:R-:W-:Y:S01]  /*0bf0*/  @P1 IMAD.IADD R195, R3, 0x1, -R246.reuse ;  /* 0x0000000103c31824 */ /* 0x124fe200078e0af6 */
        /* <DEDUP_REMOVED lines=35> */
.L_x_730:
        /* <DEDUP_REMOVED lines=15> */
.L_x_731:
        /* <DEDUP_REMOVED lines=51> */
[----:B------:R-:W-:Y:S01]  /*1250*/  SEL R18, R12, R4, !P1 ;  /* 0x000000040c127207 */ /* 0x000fe20004800000 */
[----:B------:R-:W-:Y:S01]  /*1260*/  IMAD.IADD R13, R13, 0x1, R7 ;  /* 0x000000010d0d7824 */ /* 0x000fe200078e0207 */
[----:B------:R-:W-:Y:S01]  /*1270*/  ISETP.NE.AND P5, PT, RZ, c[0x0][0x1c8], PT ;  /* 0x00007200ff007a0c */ /* 0x000fe20003fa5270 */
[----:B------:R-:W-:Y:S01]  /*1280*/  @P3 IMAD R4, R31, c[0x0][0x214], RZ ;  /* 0x000085001f043a24 */ /* 0x000fe200078e02ff */
[----:B------:R-:W-:Y:S01]  /*1290*/  ISETP.GE.U32.AND P6, PT, R3, R10, PT ;  /* 0x0000000a0300720c */ /* 0x000fe20003fc6070 */
[C---:B------:R-:W-:Y:S01]  /*12a0*/  IMAD R10, R21.reuse, R6, RZ ;  /* 0x00000006150a7224 */ /* 0x040fe200078e02ff */
[----:B------:R-:W-:Y:S01]  /*12b0*/  SHF.R.S32.HI R19, RZ, 0x1f, R244 ;  /* 0x0000001fff137819 */ /* 0x000fe200000114f4 */
[----:B------:R-:W-:-:S02]  /*12c0*/  IMAD R3, R21, R0, RZ ;  /* 0x0000000015037224 */ /* 0x000fc400078e02ff */
[----:B------:R-:W-:-:S03]  /*12d0*/  IMAD.WIDE.U32 R6, R20, R6, RZ ;  /* 0x0000000614067225 */ /* 0x000fc600078e00ff */
[----:B------:R-:W-:Y:S01]  /*12e0*/  @P1 IADD3 R13, R5, R3, RZ ;  /* 0x00000003050d1210 */ /* 0x000fe20007ffe0ff */
[----:B------:R-:W-:Y:S01]  /*12f0*/  IMAD R10, R20, R8, R10 ;  /* 0x00000008140a7224 */ /* 0x000fe200078e020a */
[----:B------:R-:W-:Y:S01]  /*1300*/  @P3 SEL R3, R4, R0, !P1 ;  /* 0x0000000004033207 */ /* 0x000fe20004800000 */
[----:B----4-:R-:W-:Y:S02]  /*1310*/  IMAD.WIDE.U32 R20, R14, c[0x0][0x3d8], RZ ;  /* 0x0000f6000e147a25 */ /* 0x010fe400078e00ff */
[----:B------:R-:W-:Y:S02]  /*1320*/  @P6 IADD3 R2, R2, 0x1, RZ ;  /* 0x0000000102026810 */ /* 0x000fe40007ffe0ff */
[----:B------:R-:W-:Y:S01]  /*1330*/  IMAD R4, R14, c[0x0][0x3dc], R21 ;  /* 0x0000f7000e047a24 */ /* 0x000fe200078e0215 */
[----:B------:R-:W-:Y:S01]  /*1340*/  SEL R20, R20, RZ, P2 ;  /* 0x000000ff14147207 */ /* 0x000fe20001000000 */
[----:B------:R-:W-:Y:S01]  /*1350*/  @P3 IMAD R8, R248, c[0x0][0x234], R3 ;  /* 0x00008d00f8083a24 */ /* 0x000fe200078e0203 */
[----:B------:R-:W-:Y:S01]  /*1360*/  IADD3 R10, R7, R10, RZ ;  /* 0x0000000a070a7210 */ /* 0x000fe20007ffe0ff */
[----:B------:R-:W-:Y:S01]  /*1370*/  IMAD.MOV.U32 R14, RZ, RZ, R2 ;  /* 0x000000ffff0e7224 */ /* 0x000fe200078e0002 */
[----:B------:R-:W-:Y:S01]  /*1380*/  SEL R16, R4, RZ, P2 ;  /* 0x000000ff04107207 */ /* 0x000fe20001000000 */
[----:B------:R-:W-:-:S02]  /*1390*/  IMAD R3, R248, c[0x0][0x22c], RZ ;  /* 0x00008b00f8037a24 */ /* 0x000fc400078e02ff */
[----:B------:R-:W-:Y:S01]  /*13a0*/  @!P3 IMAD R5, R31, c[0x0][0x1c0], R248 ;  /* 0x000070001f05ba24 */ /* 0x000fe200078e02f8 */
[----:B------:R-:W-:Y:S02]  /*13b0*/  @!P4 IADD3 R14, -R14, RZ, RZ ;  /* 0x000000ff0e0ec210 */ /* 0x000fe40007ffe1ff */
[----:B------:R-:W-:Y:S01]  /*13c0*/  @!P5 LOP3.LUT R14, RZ, c[0x0][0x1c8], RZ, 0x33, !PT ;  /* 0x00007200ff0eda12 */ /* 0x000fe200078e33ff */
[----:B------:R-:W-:Y:S01]  /*13d0*/  @!P3 IMAD R8, R5, c[0x0][0x214], RZ ;  /* 0x000085000508ba24 */ /* 0x000fe200078e02ff */
[----:B------:R-:W-:Y:S02]  /*13e0*/  SHF.R.S32.HI R12, RZ, 0x1f, R3 ;  /* 0x0000001fff0c7819 */ /* 0x000fe40000011403 */
[----:B------:R-:W-:Y:S01]  /*13f0*/  SHF.R.S32.HI R21, RZ, 0x1f, R14 ;  /* 0x0000001fff157819 */ /* 0x000fe2000001140e */
[----:B------:R-:W-:Y:S05]  /*1400*/  @!P3 BRA `(.L_x_732) ;  /* 0x000000700000b947 */ /* 0x000fea0003800000 */
[----:B------:R-:W-:Y:S01]  /*1410*/  @!P1 IMAD R0, R31, c[0x0][0x224], RZ ;  /* 0x000089001f009a24 */ /* 0x000fe200078e02ff */
[----:B------:R-:W-:Y:S02]  /*1420*/  MOV R4, 0x80 ;  /* 0x0000008000047802 */ /* 0x000fe40000000f00 */
[----:B------:R-:W-:-:S02]  /*1430*/  MOV R2, c[0x0][0x210] ;  /* 0x0000840000027a02 */ /* 0x000fc40000000f00 */
[----:B------:R-:W-:-:S03]  /*1440*/  LEA R0, R31, R0, 0x7 ;  /* 0x000000001f007211 */ /* 0x000fc600078e38ff */
[----:B------:R-:W-:-:S04]  /*1450*/  IMAD R2, R4, R2, c[0x0][0x234] ;  /* 0x00008d0004027624 */ /* 0x000fc800078e0202 */
[----:B------:R-:W-:Y:S01]  /*1460*/  IMAD R0, R2, R248, R0 ;  /* 0x000000f802007224 */ /* 0x000fe200078e0200 */
[----:B------:R-:W-:Y:S05]  /*1470*/  BRA `(.L_x_733) ;  /* 0x0000002000007947 */ /* 0x000fea0003800000 */
.L_x_732:
[----:B------:R-:W-:-:S04]  /*1480*/  IMAD R0, R31, c[0x0][0x1c0], R248 ;  /* 0x000070001f007a24 */ /* 0x000fc800078e02f8 */
[----:B------:R-:W-:Y:S02]  /*1490*/  IMAD R0, R0, c[0x0][0x224], RZ ;  /* 0x0000890000007a24 */ /* 0x000fe400078e02ff */
.L_x_733:
[----:B------:R-:W2:Y:S01]  /*14a0*/  LDL R37, [R1+0x1c] ;  /* 0x00001c0001257983 */ /* 0x000ea20000100800 */
[----:B------:R-:W-:Y:S01]  /*14b0*/  IMAD R28, R28, c[0x0][0x1c0], RZ ;  /* 0x000070001c1c7a24 */ /* 0x000fe200078e02ff */
[----:B------:R-:W-:Y:S01]  /*14c0*/  IADD3 R2, P4, R196, R11, RZ ;  /* 0x0000000bc4027210 */ /* 0x000fe20007f9e0ff */
[----:B------:R-:W-:Y:S01]  /*14d0*/  IMAD R4, R17, c[0x0][0x370], RZ ;  /* 0x0000dc0011047a24 */ /* 0x000fe200078e02ff */
[----:B------:R-:W3:Y:S01]  /*14e0*/  S2R R35, SR_TID.X ;  /* 0x0000000000237919 */ /* 0x000ee20000002100 */
[----:B------:R-:W-:Y:S01]  /*14f0*/  IMAD.SHL.U32 R5, R28, 0x40, RZ ;  /* 0x000000401c057824 */ /* 0x000fe200078e00ff */
[----:B------:R-:W-:Y:S01]  /*1500*/  SHF.R.S32.HI R197, RZ, 0x1f, R196 ;  /* 0x0000001fffc57819 */ /* 0x000fe200000114c4 */
[----:B------:R-:W-:Y:S01]  /*1510*/  IMAD.MOV.U32 R29, RZ, RZ, 0x4 ;  /* 0x00000004ff1d7424 */ /* 0x000fe200078e00ff */
[----:B------:R-:W4:Y:S01]  /*1520*/  S2R R36, SR_TID.X ;  /* 0x0000000000247919 */ /* 0x000f220000002100 */
[----:B------:R-:W-:Y:S01]  /*1530*/  SHF.R.S32.HI R33, RZ, 0x1f, R247 ;  /* 0x0000001fff217819 */ /* 0x000fe200000114f7 */
[----:B------:R-:W-:Y:S01]  /*1540*/  BSSY B1, `(.L_x_729) ;  /* 0x000077a000017945 */ /* 0x000fe20003800000 */
[----:B------:R-:W-:Y:S01]  /*1550*/  IADD3 R7, P3, P1, R6, R5, R3 ;  /* 0x0000000506077210 */ /* 0x000fe2000797e003 */
[----:B------:R-:W-:Y:S01]  /*1560*/  IMAD.IADD R6, R9, 0x1, R0 ;  /* 0x0000000109067824 */ /* 0x000fe200078e0200 */
[----:B------:R-:W-:Y:S01]  /*1570*/  SHF.R.S32.HI R5, RZ, 0x1f, R5 ;  /* 0x0000001fff057819 */ /* 0x000fe20000011405 */
[----:B------:R-:W-:Y:S01]  /*1580*/  IMAD.X R3, R197, 0x1, R15, P4 ;  /* 0x00000001c5037824 */ /* 0x000fe200020e060f */
[C---:B------:R-:W-:Y:S01]  /*1590*/  IADD3 R15, R9.reuse, R8, RZ ;  /* 0x00000008090f7210 */ /* 0x040fe20007ffe0ff */
[----:B------:R-:W-:Y:S01]  /*15a0*/  IMAD R0, R9, c[0x0][0x374], R4 ;  /* 0x0000dd0009007a24 */ /* 0x000fe200078e0204 */
[----:B------:R-:W-:Y:S01]  /*15b0*/  IADD3 R4, P4, R247, R9, RZ ;  /* 0x00000009f7047210 */ /* 0x000fe20007f9e0ff */
[----:B------:R-:W-:Y:S01]  /*15c0*/  IMAD.WIDE.U32 R2, R9, c[0x0][0x370], R2 ;  /* 0x0000dc0009027a25 */ /* 0x000fe200078e0002 */
[----:B------:R-:W-:-:S02]  /*15d0*/  IADD3.X R5, R10, R5, R12, P3, P1 ;  /* 0x000000050a057210 */ /* 0x000fc40001fe240c */
[----:B------:R-:W-:Y:S01]  /*15e0*/  IADD3 R12, P3, P1, R20, R7, R18 ;  /* 0x00000007140c7210 */ /* 0x000fe2000797e012 */
[----:B------:R-:W-:Y:S01]  /*15f0*/  IMAD.WIDE R10, R6, R29, c[0x0][0x3c8] ;  /* 0x0000f200060a7625 */ /* 0x000fe200078e021d */
[----:B------:R-:W-:Y:S02]  /*1600*/  IADD3.X R6, R33, R17, RZ, P4, !PT ;  /* 0x0000001121067210 */ /* 0x000fe400027fe4ff */
[----:B------:R-:W-:Y:S01]  /*1610*/  IADD3.X R9, R16, R5, R13, P3, P1 ;  /* 0x0000000510097210 */ /* 0x000fe20001fe240d */
[----:B------:R-:W-:Y:S01]  /*1620*/  IMAD.IADD R3, R3, 0x1, R0 ;  /* 0x0000000103037824 */ /* 0x000fe200078e0200 */
[----:B------:R-:W-:Y:S01]  /*1630*/  IADD3 R5, -R195, R250, R244 ;  /* 0x000000fac3057210 */ /* 0x000fe20007ffe1f4 */
[----:B------:R-:W-:Y:S01]  /*1640*/  IMAD R6, R6, c[0x0][0x190], RZ ;  /* 0x0000640006067a24 */ /* 0x000fe200078e02ff */
[----:B---3--:R-:W-:Y:S01]  /*1650*/  SHF.R.S32.HI R35, RZ, 0x1f, R35 ;  /* 0x0000001fff237819 */ /* 0x008fe20000011423 */
[----:B------:R-:W-:Y:S01]  /*1660*/  IMAD.MOV.U32 R209, RZ, RZ, R10 ;  /* 0x000000ffffd17224 */ /* 0x000fe200078e000a */
[----:B------:R-:W-:Y:S01]  /*1670*/  IADD3 R7, R5, -c[0x0][0x2e8], RZ ;  /* 0x8000ba0005077a10 */ /* 0x000fe20007ffe0ff */
[C---:B------:R-:W-:Y:S01]  /*1680*/  IMAD R10, R4.reuse, c[0x0][0x194], R6 ;  /* 0x00006500040a7a24 */ /* 0x040fe200078e0206 */
[----:B----4-:R-:W-:Y:S01]  /*1690*/  LEA.HI R35, R35, R36, RZ, 0x5 ;  /* 0x0000002423237211 */ /* 0x010fe200078f28ff */
[----:B------:R-:W-:-:S03]  /*16a0*/  IMAD.WIDE.U32 R4, R4, c[0x0][0x190], R196 ;  /* 0x0000640004047a25 */ /* 0x000fc600078e00c4 */
[----:B------:R-:W-:Y:S01]  /*16b0*/  SHF.R.S32.HI R35, RZ, 0x5, R35 ;  /* 0x00000005ff237819 */ /* 0x000fe20000011423 */
[----:B------:R-:W-:Y:S01]  /*16c0*/  IMAD R8, R249, c[0x0][0x378], RZ ;  /* 0x0000de00f9087a24 */ /* 0x000fe200078e02ff */
[----:B------:R-:W-:Y:S01]  /*16d0*/  IADD3 R4, P3, R26, R4, RZ ;  /* 0x000000041a047210 */ /* 0x000fe20007f7e0ff */
[----:B------:R-:W-:-:S03]  /*16e0*/  IMAD.WIDE.U32 R2, R248, c[0x0][0x378], R2 ;  /* 0x0000de00f8027a25 */ /* 0x000fc600078e0002 */
[----:B------:R-:W-:Y:S01]  /*16f0*/  IADD3.X R5, R22, R5, R10, P3, !PT ;  /* 0x0000000516057210 */ /* 0x000fe20001ffe40a */
[C---:B------:R-:W-:Y:S02]  /*1700*/  IMAD R8, R248.reuse, c[0x0][0x37c], R8 ;  /* 0x0000df00f8087a24 */ /* 0x040fe400078e0208 */
[----:B------:R-:W-:Y:S02]  /*1710*/  IMAD.MOV.U32 R208, RZ, RZ, R11 ;  /* 0x000000ffffd07224 */ /* 0x000fe400078e000b */
[----:B------:R-:W-:Y:S02]  /*1720*/  IMAD.IADD R3, R3, 0x1, R8 ;  /* 0x0000000103037824 */ /* 0x000fe400078e0208 */
[----:B------:R-:W-:Y:S02]  /*1730*/  IMAD R8, R33, c[0x0][0x370], RZ ;  /* 0x0000dc0021087a24 */ /* 0x000fe400078e02ff */
[----:B------:R-:W-:-:S04]  /*1740*/  IMAD.WIDE.U32 R4, R248, c[0x0][0x1a8], R4 ;  /* 0x00006a00f8047a25 */ /* 0x000fc800078e0004 */
[----:B------:R-:W-:Y:S01]  /*1750*/  IMAD.WIDE.U32 R2, R247, c[0x0][0x370], R2 ;  /* 0x0000dc00f7027a25 */ /* 0x000fe200078e0002 */
[----:B------:R-:W-:-:S03]  /*1760*/  LEA R192, P3, R4, c[0x0][0x160], 0x1 ;  /* 0x0000580004c07a11 */ /* 0x000fc600078608ff */
[----:B--2---:R-:W-:-:S05]  /*1770*/  IMAD R0, R35, R28, R37 ;  /* 0x0000001c23007224 */ /* 0x004fca00078e0225 */
[----:B------:R-:W-:-:S04]  /*1780*/  IADD3 R6, P1, R0, R12, RZ ;  /* 0x0000000c00067210 */ /* 0x000fc80007f3e0ff */
[----:B------:R-:W-:Y:S02]  /*1790*/  LEA.HI.X.SX32 R9, R0, R9, 0x1, P1 ;  /* 0x0000000900097211 */ /* 0x000fe400008f0eff */
[----:B------:R-:W-:Y:S02]  /*17a0*/  SHF.R.S32.HI R0, RZ, 0x1f, R7 ;  /* 0x0000001fff007819 */ /* 0x000fe40000011407 */
[----:B------:R-:W-:Y:S02]  /*17b0*/  LEA R184, P1, R6, c[0x0][0x350], 0x2 ;  /* 0x0000d40006b87a11 */ /* 0x000fe400078210ff */
[----:B------:R-:W-:Y:S01]  /*17c0*/  LEA.HI R7, R0, R7, RZ, 0x6 ;  /* 0x0000000700077211 */ /* 0x000fe200078f30ff */
[----:B------:R-:W-:Y:S01]  /*17d0*/  IMAD R0, R249, c[0x0][0x1a8], RZ ;  /* 0x00006a00f9007a24 */ /* 0x000fe200078e02ff */
[----:B------:R-:W-:Y:S02]  /*17e0*/  LEA.HI.X R185, R6, c[0x0][0x354], R9, 0x2, P1 ;  /* 0x0000d50006b97a11 */ /* 0x000fe400008f1409 */
[----:B------:R-:W-:Y:S01]  /*17f0*/  SHF.R.S32.HI R7, RZ, 0x6, R7 ;  /* 0x00000006ff077819 */ /* 0x000fe20000011407 */
[----:B------:R-:W-:Y:S01]  /*1800*/  IMAD R6, R248, c[0x0][0x1ac], R0 ;  /* 0x00006b00f8067a24 */ /* 0x000fe200078e0200 */
[----:B------:R-:W-:Y:S01]  /*1810*/  LEA R190, P1, R2, c[0x0][0x330], 0x1 ;  /* 0x0000cc0002be7a11 */ /* 0x000fe200078208ff */
[----:B------:R-:W-:Y:S01]  /*1820*/  IMAD R0, R247, c[0x0][0x374], R8 ;  /* 0x0000dd00f7007a24 */ /* 0x000fe200078e0208 */
[----:B------:R-:W-:Y:S01]  /*1830*/  IMNMX R243, RZ, R7, !PT ;  /* 0x00000007fff37217 */ /* 0x000fe20007800200 */
[----:B------:R-:W-:-:S03]  /*1840*/  IMAD.WIDE R8, R15, R29, c[0x0][0x200] ;  /* 0x000080000f087625 */ /* 0x000fc600078e021d */
[----:B------:R-:W-:Y:S01]  /*1850*/  ISETP.GT.AND P4, PT, R189, R243, PT ;  /* 0x000000f3bd00720c */ /* 0x000fe20003f84270 */
[----:B------:R-:W-:Y:S01]  /*1860*/  IMAD.IADD R11, R5, 0x1, R6 ;  /* 0x00000001050b7824 */ /* 0x000fe200078e0206 */
[----:B------:R-:W-:Y:S01]  /*1870*/  MOV R205, R8 ;  /* 0x0000000800cd7202 */ /* 0x000fe20000000f00 */
[----:B------:R-:W-:Y:S01]  /*1880*/  IMAD.IADD R0, R3, 0x1, R0 ;  /* 0x0000000103007824 */ /* 0x000fe200078e0200 */
[----:B------:R-:W-:Y:S01]  /*1890*/  IADD3 R189, R189, -0x1, RZ ;  /* 0xffffffffbdbd7810 */ /* 0x000fe20007ffe0ff */
[----:B------:R-:W-:Y:S01]  /*18a0*/  IMAD.MOV.U32 R204, RZ, RZ, R9 ;  /* 0x000000ffffcc7224 */ /* 0x000fe200078e0009 */
[----:B------:R-:W-:Y:S02]  /*18b0*/  LEA.HI.X R193, R4, c[0x0][0x164], R11, 0x1, P3 ;  /* 0x0000590004c17a11 */ /* 0x000fe400018f0c0b */
[----:B------:R-:W-:-:S05]  /*18c0*/  LEA.HI.X R191, R2, c[0x0][0x334], R0, 0x1, P1 ;  /* 0x0000cd0002bf7a11 */ /* 0x000fca00008f0c00 */
        /* <DEDUP_REMOVED lines=16> */
.L_x_735:
        /* <DEDUP_REMOVED lines=15> */
.L_x_736:
        /* <DEDUP_REMOVED lines=27> */
.L_x_738:
[----:B------:R-:W-:Y:S05]  /*1c70*/  BSYNC B0 ;  /* 0x0000000000007941 */ /* 0x000fea0003800000 */
.L_x_737:
        /* <DEDUP_REMOVED lines=19> */
.L_x_740:
[----:B------:R-:W-:Y:S05]  /*1db0*/  BSYNC B0 ;  /* 0x0000000000007941 */ /* 0x000fea0003800000 */
.L_x_739:
        /* <DEDUP_REMOVED lines=25> */
.L_x_742:
[----:B------:R-:W-:Y:S05]  /*1f50*/  BSYNC B0 ;  /* 0x0000000000007941 */ /* 0x000fea0003800000 */
.L_x_741:
        /* <DEDUP_REMOVED lines=18> */
.L_x_734:
        /* <DEDUP_REMOVED lines=31> */
.L_x_745:
[----:B------:R-:W-:Y:S05]  /*2270*/  BSYNC B0 ;  /* 0x0000000000007941 */ /* 0x000fea0003800000 */
.L_x_744:
        /* <DEDUP_REMOVED lines=39> */
.L_x_747:
[----:B------:R-:W-:Y:S05]  /*24f0*/  BSYNC B0 ;  /* 0x0000000000007941 */ /* 0x000fea0003800000 */
.L_x_746:
        /* <DEDUP_REMOVED lines=19> */
.L_x_749:
        /* <DEDUP_REMOVED lines=28> */
.L_x_750:
[----:B------:R-:W-:Y:S05]  /*27f0*/  BSYNC B0 ;  /* 0x0000000000007941 */ /* 0x000fea0003800000 */
.L_x_748:
        /* <DEDUP_REMOVED lines=17> */
.L_x_752:
        /* <DEDUP_REMOVED lines=38> */
.L_x_753:
[----:B------:R-:W-:Y:S05]  /*2b70*/  BSYNC B0 ;  /* 0x0000000000007941 */ /* 0x000fea0003800000 */
.L_x_751:
[----:B-12---:R-:W2:Y:S01]  /*2b80*/  LDL R3, [R1+0x14] ;  /* 0x0000140001037983 */ /* 0x006ea20000100800 */
        /* <DEDUP_REMOVED lines=10> */
[----:B------:R-:W-:-:S02]  /*2c30*/  SHF.R.S32.HI R2, RZ, 0x1f, R3 ;  /* 0x0000001fff027819 */ /* 0x000fc40000011403 */
        /* <DEDUP_REMOVED lines=48> */
.L_x_755:
[----:B-1----:R-:W-:Y:S05]  /*2f40*/  BSYNC B0 ;  /* 0x0000000000007941 */ /* 0x002fea0003800000 */
.L_x_754:
        /* <DEDUP_REMOVED lines=38> */
.L_x_757:
[----:B------:R-:W-:Y:S05]  /*31b0*/  BSYNC B0 ;  /* 0x0000000000007941 */ /* 0x000fea0003800000 */
.L_x_756:
[----:B------:R1:W-:Y:S01]  /*31c0*/  @P5 STS.128 [R187+0x18000], RZ ;  /* 0x018000ffbb005388 */ /* 0x0003e20000000c00 */
[C---:B--2---:R-:W-:Y:S01]  /*31d0*/  IMAD.WIDE.U32 R2, R244.reuse, c[0x0][0x1a0], R196 ;  /* 0x00006800f4027a25 */ /* 0x044fe200078e00c4 */
        /* <DEDUP_REMOVED lines=43> */
.L_x_759:
[----:B------:R-:W-:Y:S05]  /*3490*/  BSYNC B0 ;  /* 0x0000000000007941 */ /* 0x000fea0003800000 */
.L_x_758:
        /* <DEDUP_REMOVED lines=37> */
.L_x_761:
[----:B------:R-:W-:Y:S05]  /*36f0*/  BSYNC B0 ;  /* 0x0000000000007941 */ /* 0x000fea0003800000 */
.L_x_760:
[----:B------:R-:W-:Y:S01]  /*3700*/  ISETP.NE.U32.AND P1, PT, RZ, c[0x0][0x318], PT ;  /* 0x0000c600ff007a0c */ /* 0x000fe20003f25070 */
[----:B--2---:R-:W2:Y:S03]  /*3710*/  LDL R7, [R1+0x20] ;  /* 0x0000200001077983 */ /* 0x004ea60000100800 */
[----:B------:R-:W-:Y:S01]  /*3720*/  ISETP.NE.AND.EX P1, PT, RZ, c[0x0][0x31c], PT, P1 ;  /* 0x0000c700ff007a0c */ /* 0x000fe20003f25310 */
[----:B---3--:R-:W3:Y:S04]  /*3730*/  LDL R6, [R1+0x24] ;  /* 0x0000240001067983 */ /* 0x008ee80000100800 */
[----:B------:R-:W0:Y:S08]  /*3740*/  LDGDEPBAR ;  /* 0x00000000000079af */ /* 0x000e300000000000 */
[----:B------:R-:W-:-:S02]  /*3750*/  @P1 IMAD R0, R32, c[0x0][0x320], RZ ;  /* 0x0000c80020001a24 */ /* 0x000fc400078e02ff */
[----:B------:R-:W-:-:S04]  /*3760*/  @P1 IMAD.WIDE.U32 R2, R31, c[0x0][0x320], R248 ;  /* 0x0000c8001f021a25 */ /* 0x000fc800078e00f8 */
[----:B------:R-:W-:Y:S01]  /*3770*/  @P1 IMAD R0, R31, c[0x0][0x324], R0 ;  /* 0x0000c9001f001a24 */ /* 0x000fe200078e0200 */
[----:B------:R-:W-:-:S03]  /*3780*/  @P1 LEA R4, P0, R2, c[0x0][0x318], 0x2 ;  /* 0x0000c60002041a11 */ /* 0x000fc600078010ff */
[----:B------:R-:W-:-:S05]  /*3790*/  @P1 IMAD.IADD R0, R3, 0x1, R0 ;  /* 0x0000000103001824 */ /* 0x000fca00078e0200 */
[----:B------:R-:W-:-:S05]  /*37a0*/  @P1 LEA.HI.X R5, R2, c[0x0][0x31c], R0, 0x2, P0 ;  /* 0x0000c70002051a11 */ /* 0x000fca00000f1400 */
[----:B----4-:R-:W4:Y:S01]  /*37b0*/  @P1 LDG.E R4, [R4.64] ;  /* 0x0000000604041981 */ /* 0x010f22000c1e1900 */
[----:B------:R-:W4:Y:S01]  /*37c0*/  @P1 MUFU.RCP R0, c[0x0][0x238] ;  /* 0x00008e0000001b08 */ /* 0x000f220000001000 */
[----:B------:R-:W-:Y:S01]  /*37d0*/  IMAD.MOV.U32 R186, RZ, RZ, RZ ;  /* 0x000000ffffba7224 */ /* 0x000fe200078e00ff */
[----:B------:R-:W-:Y:S01]  /*37e0*/  IADD3 R2, R179, 0x3000, RZ ;  /* 0x00003000b3027810 */ /* 0x000fe20007ffe0ff */
[----:B------:R-:W-:Y:S01]  /*37f0*/  CS2R R142, SRZ ;  /* 0x00000000008e7805 */ /* 0x000fe2000001ff00 */
[----:B------:R-:W-:Y:S01]  /*3800*/  MOV R188, R183 ;  /* 0x000000b700bc7202 */ /* 0x000fe20000000f00 */
[----:B------:R-:W-:Y:S01]  /*3810*/  CS2R R140, SRZ ;  /* 0x00000000008c7805 */ /* 0x000fe2000001ff00 */
[----:B------:R-:W-:Y:S01]  /*3820*/  SEL R2, R2, R179, !P6 ;  /* 0x000000b302027207 */ /* 0x000fe20007000000 */
[----:B------:R-:W-:Y:S01]  /*3830*/  CS2R R146, SRZ ;  /* 0x0000000000927805 */ /* 0x000fe2000001ff00 */
[----:B------:R-:W-:Y:S01]  /*3840*/  CS2R R144, SRZ ;  /* 0x0000000000907805 */ /* 0x000fe2000001ff00 */
[----:B------:R-:W-:Y:S01]  /*3850*/  CS2R R138, SRZ ;  /* 0x00000000008a7805 */ /* 0x000fe2000001ff00 */
[----:B------:R-:W-:Y:S01]  /*3860*/  CS2R R136, SRZ ;  /* 0x0000000000887805 */ /* 0x000fe2000001ff00 */
        /* <DEDUP_REMOVED lines=43> */
[----:B------:R-:W-:Y:S01]  /*3b20*/  MOV R182, 0x20 ;  /* 0x0000002000b67802 */ /* 0x000fe20000000f00 */
[----:B------:R-:W-:-:S02]  /*3b30*/  IMAD.MOV.U32 R181, RZ, RZ, 0x40 ;  /* 0x00000040ffb57424 */ /* 0x000fc400078e00ff */
[----:B------:R-:W-:Y:S01]  /*3b40*/  IMAD.SHL.U32 R177, R180, 0x2, RZ ;  /* 0x00000002b4b17824 */ /* 0x000fe200078e00ff */
[----:B--2---:R-:W-:Y:S01]  /*3b50*/  IADD3 R3, R195, R7, -R250 ;  /* 0x00000007c3037210 */ /* 0x004fe20007ffe8fa */
[----:B---3--:R-:W-:-:S04]  /*3b60*/  IMAD R210, R30, 0x40, R6 ;  /* 0x000000401ed27824 */ /* 0x008fc800078e0206 */
[----:B------:R-:W-:Y:S01]  /*3b70*/  STL [R1+0x4], R3 ;  /* 0x0000040301007387 */ /* 0x000fe20000100800 */
[----:B------:R-:W-:Y:S01]  /*3b80*/  CS2R R30, SRZ ;  /* 0x00000000001e7805 */ /* 0x000fe2000001ff00 */
[----:B------:R2:W3:Y:S02]  /*3b90*/  I2F R233, R210 ;  /* 0x000000d200e97306 */ /* 0x0004e40000201400 */
[----:B------:R1:W-:Y:S01]  /*3ba0*/  STL [R1], R2 ;  /* 0x0000000201007387 */ /* 0x0003e20000100800 */
[C---:B------:R-:W-:Y:S02]  /*3bb0*/  IADD3 R227, R210.reuse, 0x19, RZ ;  /* 0x00000019d2e37810 */ /* 0x040fe40007ffe0ff */
[C---:B------:R-:W-:Y:S02]  /*3bc0*/  IADD3 R216, R210.reuse, 0x18, RZ ;  /* 0x00000018d2d87810 */ /* 0x040fe40007ffe0ff */
[C---:B------:R-:W-:Y:S02]  /*3bd0*/  IADD3 R215, R210.reuse, 0x11, RZ ;  /* 0x00000011d2d77810 */ /* 0x040fe40007ffe0ff */
[C---:B------:R-:W-:Y:S01]  /*3be0*/  IADD3 R214, R210.reuse, 0x10, RZ ;  /* 0x00000010d2d67810 */ /* 0x040fe20007ffe0ff */
[----:B------:R2:W1:Y:S01]  /*3bf0*/  I2F R240, R227 ;  /* 0x000000e300f07306 */ /* 0x0004620000201400 */
[----:B------:R-:W-:-:S02]  /*3c00*/  IADD3 R213, R210, 0x9, RZ ;  /* 0x00000009d2d57810 */ /* 0x000fc40007ffe0ff */
[C---:B------:R-:W-:Y:S02]  /*3c10*/  IADD3 R212, R210.reuse, 0x8, RZ ;  /* 0x00000008d2d47810 */ /* 0x040fe40007ffe0ff */
[----:B------:R-:W-:-:S03]  /*3c20*/  IADD3 R211, R210, 0x1, RZ ;  /* 0x00000001d2d37810 */ /* 0x000fc60007ffe0ff */
[----:B------:R2:W1:Y:S08]  /*3c30*/  I2F R239, R216 ;  /* 0x000000d800ef7306 */ /* 0x0004700000201400 */
[----:B------:R2:W1:Y:S01]  /*3c40*/  I2F R238, R215 ;  /* 0x000000d700ee7306 */ /* 0x0004620000201400 */
[----:B----4-:R-:W-:Y:S01]  /*3c50*/  @P1 FMUL.FTZ R186, R4, R0 ;  /* 0x0000000004ba1220 */ /* 0x010fe20000410000 */
[----:B------:R-:W-:-:S04]  /*3c60*/  IADD3 R0, R180, 0x3000, RZ ;  /* 0x00003000b4007810 */ /* 0x000fc80007ffe0ff */
[----:B------:R-:W-:Y:S02]  /*3c70*/  SEL R0, R0, R180, !P6 ;  /* 0x000000b400007207 */ /* 0x000fe40007000000 */
[----:B------:R2:W4:Y:S03]  /*3c80*/  I2F R237, R214 ;  /* 0x000000d600ed7306 */ /* 0x0005260000201400 */
[----:B------:R-:W-:Y:S02]  /*3c90*/  IMAD.SHL.U32 R176, R0, 0x2, RZ ;  /* 0x0000000200b07824 */ /* 0x000fe400078e00ff */
[----:B------:R-:W-:-:S03]  /*3ca0*/  IMAD.MOV.U32 R0, RZ, RZ, c[0x0][0x22c] ;  /* 0x00008b00ff007624 */ /* 0x000fc600078e00ff */
[----:B------:R2:W2:Y:S01]  /*3cb0*/  I2F R236, R213 ;  /* 0x000000d500ec7306 */ /* 0x0004a20000201400 */
[----:B------:R-:W-:-:S04]  /*3cc0*/  IMAD R0, R0, c[0x0][0x1c0], RZ ;  /* 0x0000700000007a24 */ /* 0x000fc800078e02ff */
[C---:B------:R-:W-:Y:S01]  /*3cd0*/  IMAD.SHL.U32 R194, R0.reuse, 0x8, RZ ;  /* 0x0000000800c27824 */ /* 0x040fe200078e00ff */
[----:B------:R-:W-:Y:S02]  /*3ce0*/  SHF.L.U32 R245, R0, 0x4, RZ ;  /* 0x0000000400f57819 */ /* 0x000fe400000006ff */
[----:B------:R2:W2:Y:S02]  /*3cf0*/  I2F R235, R212 ;  /* 0x000000d400eb7306 */ /* 0x0004a40000201400 */
[C---:B------:R-:W-:Y:S02]  /*3d00*/  IADD3 R5, R245.reuse, 0x20, RZ ;  /* 0x00000020f5057810 */ /* 0x040fe40007ffe0ff */
[C---:B-1----:R-:W-:Y:S02]  /*3d10*/  IADD3 R2, R245.reuse, 0x80, RZ ;  /* 0x00000080f5027810 */ /* 0x042fe40007ffe0ff */
[C---:B------:R-:W-:Y:S01]  /*3d20*/  IADD3 R4, R245.reuse, 0x40, RZ ;  /* 0x00000040f5047810 */ /* 0x040fe20007ffe0ff */
[C---:B------:R-:W-:Y:S01]  /*3d30*/  IMAD.IADD R5, R194.reuse, 0x1, R5 ;  /* 0x00000001c2057824 */ /* 0x040fe200078e0205 */
[C---:B------:R-:W-:Y:S01]  /*3d40*/  IADD3 R3, R245.reuse, 0x60, RZ ;  /* 0x00000060f5037810 */ /* 0x040fe20007ffe0ff */
[C---:B------:R-:W-:Y:S01]  /*3d50*/  IMAD.IADD R2, R194.reuse, 0x1, R2 ;  /* 0x00000001c2027824 */ /* 0x040fe200078e0202 */
[----:B------:R-:W-:Y:S01]  /*3d60*/  IADD3 R6, R245, 0xa0, RZ ;  /* 0x000000a0f5067810 */ /* 0x000fe20007ffe0ff */
[C---:B------:R-:W-:Y:S01]  /*3d70*/  IMAD.IADD R4, R194.reuse, 0x1, R4 ;  /* 0x00000001c2047824 */ /* 0x040fe200078e0204 */
[C---:B------:R-:W-:Y:S01]  /*3d80*/  IADD3 R3, R194.reuse, R3, RZ ;  /* 0x00000003c2037210 */ /* 0x040fe20007ffe0ff */
[----:B------:R1:W1:Y:S01]  /*3d90*/  I2F R234, R211 ;  /* 0x000000d300ea7306 */ /* 0x0002620000201400 */
[C---:B------:R-:W-:Y:S01]  /*3da0*/  IADD3 R5, R194.reuse, R5, RZ ;  /* 0x00000005c2057210 */ /* 0x040fe20007ffe0ff */
[C---:B------:R-:W-:Y:S01]  /*3db0*/  IMAD.IADD R0, R194.reuse, 0x1, R6 ;  /* 0x00000001c2007824 */ /* 0x040fe200078e0206 */
[C---:B------:R-:W-:Y:S01]  /*3dc0*/  IADD3 R2, R194.reuse, R2, RZ ;  /* 0x00000002c2027210 */ /* 0x040fe20007ffe0ff */
[----:B------:R-:W-:-:S02]  /*3dd0*/  IMAD.IADD R4, R194, 0x1, R4 ;  /* 0x00000001c2047824 */ /* 0x000fc400078e0204 */
[C---:B------:R-:W-:Y:S02]  /*3de0*/  IMAD.IADD R3, R194.reuse, 0x1, R3 ;  /* 0x00000001c2037824 */ /* 0x040fe400078e0203 */
[C---:B------:R-:W-:Y:S01]  /*3df0*/  IMAD.IADD R0, R194.reuse, 0x1, R0 ;  /* 0x00000001c2007824 */ /* 0x040fe200078e0200 */
[C---:B------:R-:W-:Y:S01]  /*3e00*/  IADD3 R224, R194.reuse, R4, RZ ;  /* 0x00000004c2e07210 */ /* 0x040fe20007ffe0ff */
[C---:B------:R-:W-:Y:S02]  /*3e10*/  IMAD.IADD R222, R194.reuse, 0x1, R3 ;  /* 0x00000001c2de7824 */ /* 0x040fe400078e0203 */
[C---:B------:R-:W-:Y:S01]  /*3e20*/  IMAD.IADD R226, R194.reuse, 0x1, R5 ;  /* 0x00000001c2e27824 */ /* 0x040fe200078e0205 */
[C---:B------:R-:W-:Y:S01]  /*3e30*/  IADD3 R218, R194.reuse, R0, RZ ;  /* 0x00000000c2da7210 */ /* 0x040fe20007ffe0ff */
[C---:B------:R-:W-:Y:S01]  /*3e40*/  IMAD.IADD R220, R194.reuse, 0x1, R2 ;  /* 0x00000001c2dc7824 */ /* 0x040fe200078e0202 */
[C---:B------:R-:W-:Y:S01]  /*3e50*/  IADD3 R221, R194.reuse, R222, RZ ;  /* 0x000000dec2dd7210 */ /* 0x040fe20007ffe0ff */
[----:B------:R-:W-:-:S02]  /*3e60*/  IMAD.IADD R225, R194, 0x1, R226 ;  /* 0x00000001c2e17824 */ /* 0x000fc400078e02e2 */
[C---:B------:R-:W-:Y:S02]  /*3e70*/  IMAD.IADD R219, R194.reuse, 0x1, R220 ;  /* 0x00000001c2db7824 */ /* 0x040fe400078e02dc */
[C---:B------:R-:W-:Y:S01]  /*3e80*/  IMAD.IADD R223, R194.reuse, 0x1, R224 ;  /* 0x00000001c2df7824 */ /* 0x040fe200078e02e0 */
[C---:B------:R-:W-:Y:S01]  /*3e90*/  IADD3 R232, R194.reuse, R225, RZ ;  /* 0x000000e1c2e87210 */ /* 0x040fe20007ffe0ff */
[C---:B------:R-:W-:Y:S01]  /*3ea0*/  IMAD.IADD R217, R194.reuse, 0x1, R218 ;  /* 0x00000001c2d97824 */ /* 0x040fe200078e02da */
[C---:B------:R-:W-:Y:S01]  /*3eb0*/  IADD3 R229, R194.reuse, R219, RZ ;  /* 0x000000dbc2e57210 */ /* 0x040fe20007ffe0ff */
[C---:B------:R-:W-:Y:S02]  /*3ec0*/  IMAD.IADD R231, R194.reuse, 0x1, R223 ;  /* 0x00000001c2e77824 */ /* 0x040fe400078e02df */
[C---:B------:R-:W-:Y:S02]  /*3ed0*/  IMAD.IADD R230, R194.reuse, 0x1, R221 ;  /* 0x00000001c2e67824 */ /* 0x040fe400078e02dd */
[----:B-1234-:R-:W-:-:S02]  /*3ee0*/  IMAD.IADD R228, R194, 0x1, R217 ;  /* 0x00000001c2e47824 */ /* 0x01efc400078e02d9 */
.L_x_764:
[----:B------:R-:W2:Y:S01]  /*3ef0*/  LDL R0, [R1+0x8] ;  /* 0x0000080001007983 */ /* 0x000ea20000100800 */
[----:B------:R-:W-:Y:S05]  /*3f00*/  MOV R159, c[0x0][0x22c] ;  /* 0x00008b00009f7a02 */ /* 0x000fea0000000f00 */
[----:B------:R-:W0:Y:S01]  /*3f10*/  LDGDEPBAR ;  /* 0x00000000000079af */ /* 0x000e220000000000 */
[----:B------:R-:W-:Y:S05]  /*3f20*/  IMAD R159, R159, c[0x0][0x1c0], RZ ;  /* 0x000070009f9f7a24 */ /* 0x000fea00078e02ff */
[----:B------:R-:W3:Y:S01]  /*3f30*/  LDL R153, [R1] ;  /* 0x0000000001997983 */ /* 0x000ee20000100800 */
[----:B------:R-:W-:Y:S05]  /*3f40*/  LEA R159, -R159, RZ, 0x6 ;  /* 0x000000ff9f9f7211 */ /* 0x000fea00078e31ff */
[----:B------:R-:W4:Y:S01]  /*3f50*/  LDL R152, [R1+0x4] ;  /* 0x0000040001987983 */ /* 0x000f220000100800 */
[----:B------:R-:W-:Y:S05]  /*3f60*/  DEPBAR.LE SB0, 0x0 ;  /* 0x000080000000791a */ /* 0x000fea0000000000 */
[----:B------:R-:W-:Y:S06]  /*3f70*/  BAR.SYNC.DEFER_BLOCKING 0x0 ;  /* 0x0000000000007b1d */ /* 0x000fec0000010000 */
[----:B------:R-:W-:Y:S06]  /*3f80*/  LDSM.16.M88.4 R16, [R176] ;  /* 0x00000000b010783b */ /* 0x000fec0000000200 */
[----:B------:R-:W1:Y:S06]  /*3f90*/  LDSM.16.M88.4 R8, [R169+0x12000] ;  /* 0x01200000a908783b */ /* 0x000e6c0000000200 */
[----:B------:R-:W1:Y:S06]  /*3fa0*/  LDSM.16.M88.4 R68, [R169+0x12800] ;  /* 0x01280000a944783b */ /* 0x000e6c0000000200 */
[----:B------:R-:W-:Y:S06]  /*3fb0*/  LDSM.16.M88.4 R76, [R170+0x12000] ;  /* 0x01200000aa4c783b */ /* 0x000fec0000000200 */
[----:B------:R-:W-:Y:S06]  /*3fc0*/  LDSM.16.M88.4 R80, [R170+0x12800] ;  /* 0x01280000aa50783b */ /* 0x000fec0000000200 */
[----:B------:R-:W-:Y:S06]  /*3fd0*/  LDSM.16.M88.4 R88, [R172+0x12000] ;  /* 0x01200000ac58783b */ /* 0x000fec0000000200 */
[----:B------:R-:W-:Y:S01]  /*3fe0*/  LDSM.16.M88.4 R96, [R171+0x12000] ;  /* 0x01200000ab60783b */ /* 0x000fe20000000200 */
[C---:B-1----:R-:W-:Y:S08]  /*3ff0*/  HMMA.16816.F32 R4, R16.reuse, R8, RZ ;  /* 0x000000081004723c */ /* 0x042ff000000018ff */
[C---:B------:R-:W-:Y:S08]  /*4000*/  HMMA.16816.F32 R8, R16.reuse, R10, RZ ;  /* 0x0000000a1008723c */ /* 0x040ff000000018ff */
[C---:B------:R-:W-:Y:S08]  /*4010*/  HMMA.16816.F32 R12, R16.reuse, R68, RZ ;  /* 0x00000044100c723c */ /* 0x040ff000000018ff */
[----:B------:R-:W-:Y:S01]  /*4020*/  HMMA.16816.F32 R16, R16, R70, RZ ;  /* 0x000000461010723c */ /* 0x000fe200000018ff */
[----:B------:R-:W-:Y:S01]  /*4030*/  LDSM.16.M88.4 R68, [R172+0x12800] ;  /* 0x01280000ac44783b */ /* 0x000fe20000000200 */
[----:B--2---:R-:W-:Y:S02]  /*4040*/  R2P PR, R0, 0x6 ;  /* 0x0000000600007804 */ /* 0x004fe40000000000 */
[----:B-----5:R-:W-:Y:S02]  /*4050*/  FSETP.NEU.FTZ.AND P0, PT, R198, -INF , PT ;  /* 0xff800000c600780b */ /* 0x020fe40003f1d000 */
[----:B------:R-:W-:Y:S02]  /*4060*/  ISETP.GT.AND P4, PT, R189, R243, PT ;  /* 0x000000f3bd00720c */ /* 0x000fe40003f84270 */
[----:B------:R-:W-:Y:S04]  /*4070*/  SEL R148, R182, 0xffffffe0, !P1 ;  /* 0xffffffe0b6947807 */ /* 0x000fe80004800000 */
[----:B------:R-:W-:Y:S02]  /*4080*/  SEL R173, R181, 0xffffffc0, !P2 ;  /* 0xffffffc0b5ad7807 */ /* 0x000fe40005000000 */
[C---:B------:R-:W-:Y:S02]  /*4090*/  IADD3 R0, R176.reuse, R148, RZ ;  /* 0x00000094b0007210 */ /* 0x040fe40007ffe0ff */
[-C--:B------:R-:W-:Y:S02]  /*40a0*/  IADD3 R2, R176, R173.reuse, RZ ;  /* 0x000000adb0027210 */ /* 0x080fe40007ffe0ff */
[----:B------:R-:W-:Y:S01]  /*40b0*/  IADD3 R3, R0, R173, RZ ;  /* 0x000000ad00037210 */ /* 0x000fe20007ffe0ff */
[----:B------:R-:W1:Y:S06]  /*40c0*/  LDSM.16.M88.4 R72, [R0] ;  /* 0x000000000048783b */ /* 0x000e6c0000000200 */
[----:B------:R-:W2:Y:S06]  /*40d0*/  LDSM.16.M88.4 R84, [R2] ;  /* 0x000000000254783b */ /* 0x000eac0000000200 */
[----:B------:R-:W2:Y:S01]  /*40e0*/  LDSM.16.M88.4 R92, [R3] ;  /* 0x00000000035c783b */ /* 0x000ea20000000200 */
[C---:B-1----:R-:W-:Y:S08]  /*40f0*/  HMMA.16816.F32 R4, R72.reuse, R76, R4 ;  /* 0x0000004c4804723c */ /* 0x042ff00000001804 */
[C---:B------:R-:W-:Y:S01]  /*4100*/  HMMA.16816.F32 R8, R72.reuse, R78, R8 ;  /* 0x0000004e4808723c */ /* 0x040fe20000001808 */
[----:B------:R-:W-:Y:S07]  /*4110*/  LDSM.16.M88.4 R76, [R176+0x2000] ;  /* 0x00200000b04c783b */ /* 0x000fee0000000200 */
[C---:B------:R-:W-:Y:S08]  /*4120*/  HMMA.16816.F32 R12, R72.reuse, R80, R12 ;  /* 0x00000050480c723c */ /* 0x040ff0000000180c */
[----:B------:R-:W-:Y:S01]  /*4130*/  HMMA.16816.F32 R16, R72, R82, R16 ;  /* 0x000000524810723c */ /* 0x000fe20000001810 */
[----:B------:R-:W1:Y:S06]  /*4140*/  LDSM.16.M88.4 R72, [R171+0x12800] ;  /* 0x01280000ab48783b */ /* 0x000e6c0000000200 */
[----:B------:R-:W1:Y:S01]  /*4150*/  LDSM.16.M88.4 R80, [R169+0x14000] ;  /* 0x01400000a950783b */ /* 0x000e620000000200 */
[C---:B--2---:R-:W-:Y:S08]  /*4160*/  HMMA.16816.F32 R4, R84.reuse, R88, R4 ;  /* 0x000000585404723c */ /* 0x044ff00000001804 */
[C---:B------:R-:W-:Y:S01]  /*4170*/  HMMA.16816.F32 R8, R84.reuse, R90, R8 ;  /* 0x0000005a5408723c */ /* 0x040fe20000001808 */
[----:B------:R-:W-:Y:S07]  /*4180*/  LDSM.16.M88.4 R88, [R170+0x14000] ;  /* 0x01400000aa58783b */ /* 0x000fee0000000200 */
[C---:B------:R-:W-:Y:S08]  /*4190*/  HMMA.16816.F32 R12, R84.reuse, R68, R12 ;  /* 0x00000044540c723c */ /* 0x040ff0000000180c */
[----:B------:R-:W-:Y:S01]  /*41a0*/  HMMA.16816.F32 R16, R84, R70, R16 ;  /* 0x000000465410723c */ /* 0x000fe20000001810 */
[----:B------:R-:W2:Y:S06]  /*41b0*/  LDSM.16.M88.4 R68, [R169+0x14800] ;  /* 0x01480000a944783b */ /* 0x000eac0000000200 */
[----:B------:R-:W2:Y:S01]  /*41c0*/  LDSM.16.M88.4 R84, [R0+0x2000] ;  /* 0x002000000054783b */ /* 0x000ea20000000200 */
[C---:B------:R-:W-:Y:S08]  /*41d0*/  HMMA.16816.F32 R4, R92.reuse, R96, R4 ;  /* 0x000000605c04723c */ /* 0x040ff00000001804 */
[C---:B------:R-:W-:Y:S01]  /*41e0*/  HMMA.16816.F32 R8, R92.reuse, R98, R8 ;  /* 0x000000625c08723c */ /* 0x040fe20000001808 */
[----:B------:R-:W-:Y:S07]  /*41f0*/  LDSM.16.M88.4 R96, [R172+0x14000] ;  /* 0x01400000ac60783b */ /* 0x000fee0000000200 */
[C---:B-1----:R-:W-:Y:S08]  /*4200*/  HMMA.16816.F32 R12, R92.reuse, R72, R12 ;  /* 0x000000485c0c723c */ /* 0x042ff0000000180c */
[----:B------:R-:W-:Y:S01]  /*4210*/  HMMA.16816.F32 R16, R92, R74, R16 ;  /* 0x0000004a5c10723c */ /* 0x000fe20000001810 */
[----:B------:R-:W1:Y:S06]  /*4220*/  LDSM.16.M88.4 R72, [R170+0x14800] ;  /* 0x01480000aa48783b */ /* 0x000e6c0000000200 */
[----:B------:R-:W1:Y:S01]  /*4230*/  LDSM.16.M88.4 R92, [R2+0x2000] ;  /* 0x00200000025c783b */ /* 0x000e620000000200 */
[C---:B------:R-:W-:Y:S08]  /*4240*/  HMMA.16816.F32 R4, R76.reuse, R80, R4 ;  /* 0x000000504c04723c */ /* 0x040ff00000001804 */
[C---:B------:R-:W-:Y:S01]  /*4250*/  HMMA.16816.F32 R8, R76.reuse, R82, R8 ;  /* 0x000000524c08723c */ /* 0x040fe20000001808 */
[----:B------:R-:W-:Y:S07]  /*4260*/  LDSM.16.M88.4 R80, [R171+0x14000] ;  /* 0x01400000ab50783b */ /* 0x000fee0000000200 */
[C---:B--2---:R-:W-:Y:S08]  /*4270*/  HMMA.16816.F32 R12, R76.reuse, R68, R12 ;  /* 0x000000444c0c723c */ /* 0x044ff0000000180c */
        /* <DEDUP_REMOVED lines=16> */
[----:B------:R3:W2:Y:S01]  /*4380*/  LDSM.16.M88.4 R92, [R0+0x4000] ;  /* 0x00400000005c783b */ /* 0x0006a20000000200 */
[C---:B------:R-:W-:Y:S08]  /*4390*/  HMMA.16816.F32 R4, R76.reuse, R80, R4 ;  /* 0x000000504c04723c */ /* 0x040ff00000001804 */
[C---:B------:R-:W-:Y:S01]  /*43a0*/  HMMA.16816.F32 R8, R76.reuse, R82, R8 ;  /* 0x000000524c08723c */ /* 0x040fe20000001808 */
[----:B------:R-:W-:Y:S07]  /*43b0*/  LDSM.16.M88.4 R80, [R172+0x16000] ;  /* 0x01600000ac50783b */ /* 0x000fee0000000200 */
[C---:B-1----:R-:W-:Y:S04]  /*43c0*/  HMMA.16816.F32 R12, R76.reuse, R72, R12 ;  /* 0x000000484c0c723c */ /* 0x042fe8000000180c */
[----:B---3--:R-:W-:Y:S04]  /*43d0*/  SHF.L.U32 R0, R189, 0x6, RZ ;  /* 0x00000006bd007819 */ /* 0x008fe800000006ff */
[----:B------:R-:W-:Y:S01]  /*43e0*/  HMMA.16816.F32 R16, R76, R74, R16 ;  /* 0x0000004a4c10723c */ /* 0x000fe20000001810 */
[----:B------:R-:W1:Y:S06]  /*43f0*/  LDSM.16.M88.4 R72, [R170+0x16800] ;  /* 0x01680000aa48783b */ /* 0x000e6c0000000200 */
[----:B------:R3:W1:Y:S01]  /*4400*/  LDSM.16.M88.4 R76, [R2+0x4000] ;  /* 0x00400000024c783b */ /* 0x0006620000000200 */
[C---:B------:R-:W-:Y:S08]  /*4410*/  HMMA.16816.F32 R4, R84.reuse, R88, R4 ;  /* 0x000000585404723c */ /* 0x040ff00000001804 */
[C---:B------:R-:W-:Y:S01]  /*4420*/  HMMA.16816.F32 R8, R84.reuse, R90, R8 ;  /* 0x0000005a5408723c */ /* 0x040fe20000001808 */
[----:B------:R-:W-:Y:S07]  /*4430*/  LDSM.16.M88.4 R88, [R171+0x16000] ;  /* 0x01600000ab58783b */ /* 0x000fee0000000200 */
[C---:B--2---:R-:W-:Y:S04]  /*4440*/  HMMA.16816.F32 R12, R84.reuse, R68, R12 ;  /* 0x00000044540c723c */ /* 0x044fe8000000180c */
[----:B---3--:R-:W-:Y:S04]  /*4450*/  IADD3 R2, R250, 0x40, R244 ;  /* 0x00000040fa027810 */ /* 0x008fe80007ffe0f4 */
[----:B------:R-:W-:Y:S01]  /*4460*/  HMMA.16816.F32 R16, R84, R70, R16 ;  /* 0x000000465410723c */ /* 0x000fe20000001810 */
[----:B------:R-:W2:Y:S03]  /*4470*/  LDSM.16.M88.4 R68, [R172+0x16800] ;  /* 0x01680000ac44783b */ /* 0x000ea60000000200 */
[-C--:B------:R-:W-:Y:S03]  /*4480*/  IADD3 R2, R2, -R195.reuse, RZ ;  /* 0x800000c302027210 */ /* 0x080fe60007ffe0ff */
[----:B------:R4:W3:Y:S01]  /*4490*/  LDSM.16.M88.4 R84, [R3+0x4000] ;  /* 0x004000000354783b */ /* 0x0008e20000000200 */
[C---:B------:R-:W-:Y:S05]  /*44a0*/  HMMA.16816.F32 R4, R92.reuse, R96, R4 ;  /* 0x000000605c04723c */ /* 0x040fea0000001804 */
[----:B------:R-:W-:Y:S01]  /*44b0*/  ISETP.GE.AND P2, PT, R0, R2, PT ;  /* 0x000000020000720c */ /* 0x000fe20003f46270 */
[----:B------:R-:W-:Y:S02]  /*44c0*/  FMUL.FTZ R2, R198, 1.4426950216293334961 ;  /* 0x3fb8aa3bc6027820 */ /* 0x000fe40000410000 */
[C---:B------:R-:W-:Y:S03]  /*44d0*/  HMMA.16816.F32 R8, R92.reuse, R98, R8 ;  /* 0x000000625c08723c */ /* 0x040fe60000001808 */
[-C--:B------:R-:W-:Y:S02]  /*44e0*/  ISETP.LT.AND P2, PT, R153, R195.reuse, P2 ;  /* 0x000000c39900720c */ /* 0x080fe40001741270 */
[----:B------:R-:W-:Y:S03]  /*44f0*/  FSEL R2, R2, RZ, P0 ;  /* 0x000000ff02027208 */ /* 0x000fe60000000000 */
[C---:B-1----:R-:W-:Y:S08]  /*4500*/  HMMA.16816.F32 R12, R92.reuse, R72, R12 ;  /* 0x000000485c0c723c */ /* 0x042ff0000000180c */
[----:B------:R-:W-:Y:S04]  /*4510*/  HMMA.16816.F32 R16, R92, R74, R16 ;  /* 0x0000004a5c10723c */ /* 0x000fe80000001810 */
[----:B----4-:R-:W-:Y:S04]  /*4520*/  @!P2 IADD3 R3, R152, R0, RZ ;  /* 0x000000009803a210 */ /* 0x010fe80007ffe0ff */
[C---:B------:R-:W-:Y:S08]  /*4530*/  HMMA.16816.F32 R4, R76.reuse, R80, R4 ;  /* 0x000000504c04723c */ /* 0x040ff00000001804 */
[C---:B------:R-:W-:Y:S08]  /*4540*/  HMMA.16816.F32 R8, R76.reuse, R82, R8 ;  /* 0x000000524c08723c */ /* 0x040ff00000001808 */
[C---:B--2---:R-:W-:Y:S08]  /*4550*/  HMMA.16816.F32 R12, R76.reuse, R68, R12 ;  /* 0x000000444c0c723c */ /* 0x044ff0000000180c */
[----:B------:R-:W-:Y:S01]  /*4560*/  HMMA.16816.F32 R16, R76, R70, R16 ;  /* 0x000000464c10723c */ /* 0x000fe20000001810 */
[----:B------:R-:W1:Y:S07]  /*4570*/  LDSM.16.M88.4 R68, [R171+0x16800] ;  /* 0x01680000ab44783b */ /* 0x000e6e0000000200 */
[C---:B---3--:R-:W-:Y:S08]  /*4580*/  HMMA.16816.F32 R4, R84.reuse, R88, R4 ;  /* 0x000000585404723c */ /* 0x048ff00000001804 */
[C---:B------:R-:W-:Y:S11]  /*4590*/  HMMA.16816.F32 R8, R84.reuse, R90, R8 ;  /* 0x0000005a5408723c */ /* 0x040ff60000001808 */
[----:B------:R-:W-:Y:S05]  /*45a0*/  @!UPT UIADD3 URZ, URZ, URZ, URZ ;  /* 0x0000003f3f3ff290 */ /* 0x000fea000fffe03f */
[----:B------:R-:W-:Y:S02]  /*45b0*/  FMUL.FTZ R6, R6, c[0x0][0x2ec] ;  /* 0x0000bb0006067a20 */ /* 0x000fe40000410000 */
[----:B------:R-:W-:Y:S02]  /*45c0*/  FMUL.FTZ R4, R4, c[0x0][0x2ec] ;  /* 0x0000bb0004047a20 */ /* 0x000fe40000410000 */
[----:B------:R2:W-:Y:S01]  /*45d0*/  MUFU.TANH R151, R6 ;  /* 0x0000000600977308 */ /* 0x0005e20000002400 */
[----:B------:R-:W-:Y:S02]  /*45e0*/  FMUL.FTZ R5, R5, c[0x0][0x2ec] ;  /* 0x0000bb0005057a20 */ /* 0x000fe40000410000 */
[----:B------:R-:W-:Y:S01]  /*45f0*/  FMUL.FTZ R7, R7, c[0x0][0x2ec] ;  /* 0x0000bb0007077a20 */ /* 0x000fe20000410000 */
[C---:B-1----:R-:W-:Y:S03]  /*4600*/  HMMA.16816.F32 R12, R84.reuse, R68, R12 ;  /* 0x00000044540c723c */ /* 0x042fe6000000180c */
[----:B------:R-:W-:Y:S03]  /*4610*/  FMUL.FTZ R8, R8, c[0x0][0x2ec] ;  /* 0x0000bb0008087a20 */ /* 0x000fe60000410000 */
[----:B------:R-:W1:Y:S01]  /*4620*/  MUFU.TANH R93, R4 ;  /* 0x00000004005d7308 */ /* 0x000e620000002400 */
[----:B------:R-:W-:Y:S01]  /*4630*/  FMUL.FTZ R9, R9, c[0x0][0x2ec] ;  /* 0x0000bb0009097a20 */ /* 0x000fe20000410000 */
[----:B------:R-:W-:Y:S04]  /*4640*/  HMMA.16816.F32 R16, R84, R70, R16 ;  /* 0x000000465410723c */ /* 0x000fe80000001810 */
[----:B------:R-:W-:Y:S02]  /*4650*/  FMUL.FTZ R10, R10, c[0x0][0x2ec] ;  /* 0x0000bb000a0a7a20 */ /* 0x000fe40000410000 */
[----:B------:R-:W-:Y:S02]  /*4660*/  FMUL.FTZ R11, R11, c[0x0][0x2ec] ;  /* 0x0000bb000b0b7a20 */ /* 0x000fe40000410000 */
[----:B------:R-:W3:Y:S01]  /*4670*/  MUFU.TANH R88, R5 ;  /* 0x0000000500587308 */ /* 0x000ee20000002400 */
[CC--:B--2---:R-:W-:Y:S03]  /*4680*/  @!P2 IMNMX R6, R3.reuse, R195.reuse, PT ;  /* 0x000000c30306a217 */ /* 0x0c4fe60003800200 */
[----:B------:R-:W-:Y:S02]  /*4690*/  @!P2 IADD3 R3, R3, 0x8, RZ ;  /* 0x000000080303a810 */ /* 0x000fe40007ffe0ff */
[-C--:B------:R-:W-:Y:S04]  /*46a0*/  @!P2 ISETP.GE.AND P1, PT, R210, R6.reuse, PT ;  /* 0x00000006d200a20c */ /* 0x080fe80003f26270 */
[----:B------:R-:W2:Y:S01]  /*46b0*/  MUFU.TANH R150, R7 ;  /* 0x0000000700967308 */ /* 0x000ea20000002400 */
[----:B------:R-:W-:Y:S01]  /*46c0*/  @!P2 ISETP.GE.AND P0, PT, R211, R6, PT ;  /* 0x00000006d300a20c */ /* 0x000fe20003f06270 */
[----:B------:R-:W-:Y:S01]  /*46d0*/  FMUL.FTZ R12, R12, c[0x0][0x2ec] ;  /* 0x0000bb000c0c7a20 */ /* 0x000fe20000410000 */
[----:B------:R-:W-:Y:S01]  /*46e0*/  @!P2 IMNMX R3, R3, R195, PT ;  /* 0x000000c30303a217 */ /* 0x000fe20003800200 */
[-C--:B-1----:R-:W-:Y:S02]  /*46f0*/  FFMA.FTZ R0, R233, R186.reuse, R93 ;  /* 0x000000bae9007223 */ /* 0x082fe4000001005d */
[----:B------:R-:W-:Y:S02]  /*4700*/  FMUL.FTZ R13, R13, c[0x0][0x2ec] ;  /* 0x0000bb000d0d7a20 */ /* 0x000fe40000410000 */
[----:B------:R-:W-:Y:S01]  /*4710*/  FMUL.FTZ R14, R14, c[0x0][0x2ec] ;  /* 0x0000bb000e0e7a20 */ /* 0x000fe20000410000 */
[----:B------:R-:W-:Y:S01]  /*4720*/  @!P2 FSEL R0, R0, -INF , !P1 ;  /* 0xff8000000000a808 */ /* 0x000fe20004800000 */
[----:B------:R-:W1:Y:S01]  /*4730*/  MUFU.TANH R82, R8 ;  /* 0x0000000800527308 */ /* 0x000e620000002400 */
[-C--:B------:R-:W-:Y:S01]  /*4740*/  @!P2 ISETP.GE.AND P1, PT, R210, R3.reuse, PT ;  /* 0x00000003d200a20c */ /* 0x080fe20003f26270 */
[----:B------:R-:W-:Y:S02]  /*4750*/  FMUL.FTZ R15, R15, c[0x0][0x2ec] ;  /* 0x0000bb000f0f7a20 */ /* 0x000fe40000410000 */
[----:B------:R-:W-:Y:S02]  /*4760*/  FFMA.FTZ R0, R0, c[0x0][0x23c], -R2 ;  /* 0x00008f0000007a23 */ /* 0x000fe40000010802 */
[-C--:B---3--:R-:W-:Y:S02]  /*4770*/  FFMA.FTZ R4, R234, R186.reuse, R88 ;  /* 0x000000baea047223 */ /* 0x088fe40000010058 */
[----:B------:R-:W-:Y:S02]  /*4780*/  FFMA.FTZ R5, R233, R186, R151 ;  /* 0x000000bae9057223 */ /* 0x000fe40000010097 */
[----:B------:R3:W-:Y:S01]  /*4790*/  MUFU.EX2 R90, R0 ;  /* 0x00000000005a7308 */ /* 0x0007e20000000800 */
[----:B------:R-:W-:Y:S01]  /*47a0*/  @!P2 FSEL R4, R4, -INF , !P0 ;  /* 0xff8000000404a808 */ /* 0x000fe20004000000 */
[----:B------:R-:W-:Y:S01]  /*47b0*/  FMUL.FTZ R16, R16, c[0x0][0x2ec] ;  /* 0x0000bb0010107a20 */ /* 0x000fe20000410000 */
[----:B------:R-:W-:Y:S01]  /*47c0*/  FSETP.NEU.FTZ.AND P0, PT, R199, -INF , PT ;  /* 0xff800000c700780b */ /* 0x000fe20003f1d000 */
[----:B------:R-:W-:Y:S01]  /*47d0*/  FMUL.FTZ R17, R17, c[0x0][0x2ec] ;  /* 0x0000bb0011117a20 */ /* 0x000fe20000410000 */
[----:B------:R-:W-:Y:S01]  /*47e0*/  @!P2 FSEL R5, R5, -INF , !P1 ;  /* 0xff8000000505a808 */ /* 0x000fe20004800000 */
[----:B------:R-:W-:Y:S01]  /*47f0*/  FFMA.FTZ R4, R4, c[0x0][0x23c], -R2 ;  /* 0x00008f0004047a23 */ /* 0x000fe20000010802 */
[----:B------:R-:W-:Y:S01]  /*4800*/  @!P2 ISETP.GE.AND P1, PT, R216, R6, PT ;  /* 0x00000006d800a20c */ /* 0x000fe20003f26270 */
[----:B------:R-:W-:Y:S02]  /*4810*/  FMUL.FTZ R18, R18, c[0x0][0x2ec] ;  /* 0x0000bb0012127a20 */ /* 0x000fe40000410000 */
[----:B------:R2:W-:Y:S01]  /*4820*/  MUFU.EX2 R85, R4 ;  /* 0x0000000400557308 */ /* 0x0005e20000000800 */
[----:B------:R-:W-:Y:S09]  /*4830*/  FMUL.FTZ R19, R19, c[0x0][0x2ec] ;  /* 0x0000bb0013137a20 */ /* 0x000ff20000410000 */
[----:B------:R-:W4:Y:S01]  /*4840*/  MUFU.TANH R81, R9 ;  /* 0x0000000900517308 */ /* 0x000f220000002400 */
[----:B---3--:R-:W-:Y:S05]  /*4850*/  FMUL.FTZ R0, R199, 1.4426950216293334961 ;  /* 0x3fb8aa3bc7007820 */ /* 0x008fea0000410000 */
[----:B------:R-:W-:Y:S04]  /*4860*/  FSEL R0, R0, RZ, P0 ;  /* 0x000000ff00007208 */ /* 0x000fe80000000000 */
[----:B------:R-:W3:Y:S01]  /*4870*/  MUFU.TANH R149, R10 ;  /* 0x0000000a00957308 */ /* 0x000ee20000002400 */
[-C--:B------:R-:W-:Y:S01]  /*4880*/  @!P2 ISETP.GE.AND P0, PT, R211, R3.reuse, PT ;  /* 0x00000003d300a20c */ /* 0x080fe20003f06270 */
[----:B------:R-:W-:Y:S02]  /*4890*/  FFMA.FTZ R5, R5, c[0x0][0x23c], -R0 ;  /* 0x00008f0005057a23 */ /* 0x000fe40000010800 */
[----:B--2---:R-:W-:Y:S06]  /*48a0*/  FFMA.FTZ R4, R234, R186, R150 ;  /* 0x000000baea047223 */ /* 0x004fec0000010096 */
[----:B------:R1:W-:Y:S01]  /*48b0*/  MUFU.EX2 R156, R5 ;  /* 0x00000005009c7308 */ /* 0x0003e20000000800 */
[----:B------:R-:W-:Y:S02]  /*48c0*/  @!P2 FSEL R4, R4, -INF , !P0 ;  /* 0xff8000000404a808 */ /* 0x000fe40004000000 */
[----:B------:R-:W-:Y:S03]  /*48d0*/  @!P2 ISETP.GE.AND P0, PT, R212, R6, PT ;  /* 0x00000006d400a20c */ /* 0x000fe60003f06270 */
[----:B------:R-:W-:Y:S04]  /*48e0*/  FFMA.FTZ R4, R4, c[0x0][0x23c], -R0 ;  /* 0x00008f0004047a23 */ /* 0x000fe80000010800 */
[----:B------:R4:W-:Y:S10]  /*48f0*/  MUFU.EX2 R154, R4 ;  /* 0x00000004009a7308 */ /* 0x0009f40000000800 */
[----:B------:R-:W2:Y:S01]  /*4900*/  MUFU.TANH R98, R11 ;  /* 0x0000000b00627308 */ /* 0x000ea20000002400 */
[----:B-1----:R-:W-:Y:S05]  /*4910*/  FFMA.FTZ R5, R235, R186, R82 ;  /* 0x000000baeb057223 */ /* 0x002fea0000010052 */
[----:B------:R-:W-:Y:S04]  /*4920*/  @!P2 FSEL R5, R5, -INF , !P0 ;  /* 0xff8000000505a808 */ /* 0x000fe80004000000 */
[----:B------:R-:W1:Y:S01]  /*4930*/  MUFU.TANH R89, R12 ;  /* 0x0000000c00597308 */ /* 0x000e620000002400 */
[----:B------:R-:W-:Y:S01]  /*4940*/  @!P2 ISETP.GE.AND P0, PT, R213, R6, PT ;  /* 0x00000006d500a20c */ /* 0x000fe20003f06270 */
[--C-:B------:R-:W-:Y:S02]  /*4950*/  FFMA.FTZ R5, R5, c[0x0][0x23c], -R2.reuse ;  /* 0x00008f0005057a23 */ /* 0x100fe40000010802 */
[-C--:B----4-:R-:W-:Y:S06]  /*4960*/  FFMA.FTZ R4, R236, R186.reuse, R81 ;  /* 0x000000baec047223 */ /* 0x090fec0000010051 */
[----:B------:R3:W-:Y:S01]  /*4970*/  MUFU.EX2 R86, R5 ;  /* 0x0000000500567308 */ /* 0x0007e20000000800 */
[----:B------:R-:W-:Y:S02]  /*4980*/  @!P2 FSEL R4, R4, -INF , !P0 ;  /* 0xff8000000404a808 */ /* 0x000fe40004000000 */
[-C--:B------:R-:W-:Y:S03]  /*4990*/  @!P2 ISETP.GE.AND P0, PT, R212, R3.reuse, PT ;  /* 0x00000003d400a20c */ /* 0x080fe60003f06270 */
[----:B------:R-:W-:Y:S04]  /*49a0*/  FFMA.FTZ R4, R4, c[0x0][0x23c], -R2 ;  /* 0x00008f0004047a23 */ /* 0x000fe80000010802 */
[----:B------:R2:W-:Y:S10]  /*49b0*/  MUFU.EX2 R84, R4 ;  /* 0x0000000400547308 */ /* 0x0005f40000000800 */
[----:B------:R-:W4:Y:S01]  /*49c0*/  MUFU.TANH R80, R13 ;  /* 0x0000000d00507308 */ /* 0x000f220000002400 */
[-C--:B---3--:R-:W-:Y:S05]  /*49d0*/  FFMA.FTZ R5, R235, R186.reuse, R149 ;  /* 0x000000baeb057223 */ /* 0x088fea0000010095 */
[----:B------:R-:W-:Y:S04]  /*49e0*/  @!P2 FSEL R5, R5, -INF , !P0 ;  /* 0xff8000000505a808 */ /* 0x000fe80004000000 */
        /* <DEDUP_REMOVED lines=12> */
[----:B------:R-:W-:Y:S01]  /*4ab0*/  MUFU.TANH R79, R16 ;  /* 0x00000010004f7308 */ /* 0x000fe20000002400 */
[----:B------:R-:W-:Y:S01]  /*4ac0*/  @!P2 ISETP.GE.AND P0, PT, R215, R6, PT ;  /* 0x00000006d700a20c */ /* 0x000fe20003f06270 */
[----:B------:R-:W-:Y:S02]  /*4ad0*/  FFMA.FTZ R5, R5, c[0x0][0x23c], -R2 ;  /* 0x00008f0005057a23 */ /* 0x000fe40000010802 */
[-C--:B----4-:R-:W-:Y:S06]  /*4ae0*/  FFMA.FTZ R4, R238, R186.reuse, R80 ;  /* 0x000000baee047223 */ /* 0x090fec0000010050 */
[----:B------:R3:W-:Y:S01]  /*4af0*/  MUFU.EX2 R92, R5 ;  /* 0x00000005005c7308 */ /* 0x0007e20000000800 */
[----:B------:R-:W-:Y:S02]  /*4b00*/  @!P2 FSEL R4, R4, -INF , !P0 ;  /* 0xff8000000404a808 */ /* 0x000fe40004000000 */
[-C--:B------:R-:W-:Y:S03]  /*4b10*/  @!P2 ISETP.GE.AND P0, PT, R214, R3.reuse, PT ;  /* 0x00000003d600a20c */ /* 0x080fe60003f06270 */
[----:B------:R-:W-:Y:S04]  /*4b20*/  FFMA.FTZ R4, R4, c[0x0][0x23c], -R2 ;  /* 0x00008f0004047a23 */ /* 0x000fe80000010802 */
[----:B------:R2:W-:Y:S10]  /*4b30*/  MUFU.EX2 R91, R4 ;  /* 0x00000004005b7308 */ /* 0x0005f40000000800 */
[----:B------:R-:W1:Y:S01]  /*4b40*/  MUFU.TANH R78, R17 ;  /* 0x00000011004e7308 */ /* 0x000e620000002400 */
        /* <DEDUP_REMOVED lines=9> */
[----:B------:R-:W-:Y:S02]  /*4be0*/  FFMA.FTZ R7, R4, c[0x0][0x23c], -R0 ;  /* 0x00008f0004077a23 */ /* 0x000fe40000010800 */
[-C--:B-1----:R-:W-:Y:S02]  /*4bf0*/  FFMA.FTZ R4, R240, R186.reuse, R78 ;  /* 0x000000baf0047223 */ /* 0x082fe4000001004e */
[----:B------:R-:W1:Y:S03]  /*4c00*/  MUFU.TANH R94, R19 ;  /* 0x00000013005e7308 */ /* 0x000e660000002400 */
[----:B------:R-:W-:Y:S02]  /*4c10*/  @!P2 FSEL R4, R4, -INF , !P0 ;  /* 0xff8000000404a808 */ /* 0x000fe40004000000 */
[-C--:B------:R-:W-:Y:S05]  /*4c20*/  @!P2 ISETP.GE.AND P0, PT, R216, R3.reuse, PT ;  /* 0x00000003d800a20c */ /* 0x080fea0003f06270 */
[----:B------:R-:W4:Y:S01]  /*4c30*/  MUFU.EX2 R157, R7 ;  /* 0x00000007009d7308 */ /* 0x000f220000000800 */
[-C--:B--2---:R-:W-:Y:S05]  /*4c40*/  FFMA.FTZ R5, R239, R186.reuse, R79 ;  /* 0x000000baef057223 */ /* 0x084fea000001004f */
[----:B------:R-:W-:Y:S05]  /*4c50*/  @!P2 FSEL R5, R5, -INF , !P1 ;  /* 0xff8000000505a808 */ /* 0x000fea0004800000 */
[--C-:B------:R-:W-:Y:S02]  /*4c60*/  FFMA.FTZ R5, R5, c[0x0][0x23c], -R2.reuse ;  /* 0x00008f0005057a23 */ /* 0x100fe40000010802 */
[----:B------:R-:W-:Y:S02]  /*4c70*/  FFMA.FTZ R2, R4, c[0x0][0x23c], -R2 ;  /* 0x00008f0004027a23 */ /* 0x000fe40000010802 */
[----:B---3--:R-:W-:Y:S01]  /*4c80*/  FFMA.FTZ R4, R239, R186, R95 ;  /* 0x000000baef047223 */ /* 0x008fe2000001005f */
[----:B------:R2:W-:Y:S04]  /*4c90*/  MUFU.EX2 R87, R5 ;  /* 0x0000000500577308 */ /* 0x0005e80000000800 */
[----:B------:R-:W-:Y:S02]  /*4ca0*/  @!P2 FSEL R4, R4, -INF , !P0 ;  /* 0xff8000000404a808 */ /* 0x000fe40004000000 */
[----:B------:R-:W-:Y:S02]  /*4cb0*/  @!P2 ISETP.GE.AND P0, PT, R227, R3, PT ;  /* 0x00000003e300a20c */ /* 0x000fe40003f06270 */
[----:B------:R-:W-:Y:S01]  /*4cc0*/  F2FP.PACK_AB R3, R85, R90 ;  /* 0x0000005a5503723e */ /* 0x000fe200000000ff */
[----:B------:R-:W-:Y:S01]  /*4cd0*/  FFMA.FTZ R4, R4, c[0x0][0x23c], -R0 ;  /* 0x00008f0004047a23 */ /* 0x000fe20000010800 */
[----:B------:R1:W3:Y:S03]  /*4ce0*/  MUFU.EX2 R83, R2 ;  /* 0x0000000200537308 */ /* 0x0002e60000000800 */
[----:B------:R4:W-:Y:S07]  /*4cf0*/  STS [R200+0x20000], R3 ;  /* 0x02000003c8007388 */ /* 0x0009ee0000000800 */
[----:B------:R3:W-:Y:S01]  /*4d00*/  MUFU.EX2 R152, R4 ;  /* 0x0000000400987308 */ /* 0x0007e20000000800 */
[----:B--2---:R-:W-:Y:S01]  /*4d10*/  F2FP.PACK_AB R5, R153, R155 ;  /* 0x0000009b9905723e */ /* 0x004fe200000000ff */
[----:B-1----:R-:W-:Y:S01]  /*4d20*/  FFMA.FTZ R2, R240, R186, R94 ;  /* 0x000000baf0027223 */ /* 0x002fe2000001005e */
[----:B----4-:R-:W-:Y:S04]  /*4d30*/  F2FP.PACK_AB R3, R157, R158 ;  /* 0x0000009e9d03723e */ /* 0x010fe800000000ff */
[----:B------:R-:W-:Y:S02]  /*4d40*/  @!P2 FSEL R2, R2, -INF , !P0 ;  /* 0xff8000000202a808 */ /* 0x000fe40004000000 */
[----:B------:R-:W-:Y:S02]  /*4d50*/  IADD3 R76, P0, R242, R209, RZ ;  /* 0x000000d1f24c7210 */ /* 0x000fe40007f1e0ff */
[----:B---3--:R-:W-:Y:S01]  /*4d60*/  F2FP.PACK_AB R4, R91, R92 ;  /* 0x0000005c5b04723e */ /* 0x008fe200000000ff */
[----:B------:R-:W-:Y:S01]  /*4d70*/  FFMA.FTZ R0, R2, c[0x0][0x23c], -R0 ;  /* 0x00008f0002007a23 */ /* 0x000fe20000010800 */
[----:B------:R-:W-:Y:S02]  /*4d80*/  F2FP.PACK_AB R2, R154, R156 ;  /* 0x0000009c9a02723e */ /* 0x000fe400000000ff */
[----:B------:R-:W-:Y:S01]  /*4d90*/  IADD3.X R77, R241, R208, RZ, P0, !PT ;  /* 0x000000d0f14d7210 */ /* 0x000fe200007fe4ff */
[----:B------:R1:W2:Y:S01]  /*4da0*/  MUFU.EX2 R99, R0 ;  /* 0x0000000000637308 */ /* 0x0002a20000000800 */
[C---:B------:R-:W-:Y:S01]  /*4db0*/  LEA R184, P0, R159.reuse, R184, 0x2 ;  /* 0x000000b89fb87211 */ /* 0x040fe200078010ff */
[----:B------:R3:W-:Y:S03]  /*4dc0*/  STS [R200+0x20400], R2 ;  /* 0x02040002c8007388 */ /* 0x0007e60000000800 */
[----:B------:R-:W-:Y:S03]  /*4dd0*/  LEA.HI.X.SX32 R185, R159, R185, 0x2, P0 ;  /* 0x000000b99fb97211 */ /* 0x000fe600000f16ff */
[----:B------:R-:W-:Y:S01]  /*4de0*/  STS [R203+0x20400], R5 ;  /* 0x02040005cb007388 */ /* 0x000fe20000000800 */
[----:B-1----:R-:W-:Y:S02]  /*4df0*/  F2FP.PACK_AB R0, R84, R86 ;  /* 0x000000565400723e */ /* 0x002fe400000000ff */
[----:B---3--:R-:W-:Y:S03]  /*4e00*/  F2FP.PACK_AB R2, R83, R87 ;  /* 0x000000575302723e */ /* 0x008fe600000000ff */
[----:B------:R2:W-:Y:S06]  /*4e10*/  STS [R203+0x20000], R0 ;  /* 0x02000000cb007388 */ /* 0x0005ec0000000800 */
[----:B------:R-:W-:Y:S06]  /*4e20*/  STS [R201+0x20000], R4 ;  /* 0x02000004c9007388 */ /* 0x000fec0000000800 */
[----:B------:R1:W-:Y:S06]  /*4e30*/  STS [R201+0x20400], R3 ;  /* 0x02040003c9007388 */ /* 0x0003ec0000000800 */
[----:B------:R-:W-:Y:S01]  /*4e40*/  STS [R202+0x20000], R2 ;  /* 0x02000002ca007388 */ /* 0x000fe20000000800 */
[----:B--2---:R-:W-:Y:S05]  /*4e50*/  F2FP.PACK_AB R0, R99, R152 ;  /* 0x000000986300723e */ /* 0x004fea00000000ff */
[----:B------:R2:W-:Y:S06]  /*4e60*/  STS [R202+0x20400], R0 ;  /* 0x02040000ca007388 */ /* 0x0005ec0000000800 */
[----:B------:R-:W-:Y:S01]  /*4e70*/  LDSM.16.M88.4 R16, [R177+0xc000] ;  /* 0x00c00000b110783b */ /* 0x000fe20000000200 */
[CC--:B-1----:R-:W-:Y:S05]  /*4e80*/  IADD3 R3, R173.reuse, R177.reuse, RZ ;  /* 0x000000b1ad037210 */ /* 0x0c2fea0007ffe0ff */
[----:B------:R-:W1:Y:S06]  /*4e90*/  LDSM.16.M88.4 R8, [R169+0x18000] ;  /* 0x01800000a908783b */ /* 0x000e6c0000000200 */
[----:B------:R-:W3:Y:S01]  /*4ea0*/  LDSM.16.M88.4 R68, [R169+0x18800] ;  /* 0x01880000a944783b */ /* 0x000ee20000000200 */
[----:B--2---:R-:W-:Y:S04]  /*4eb0*/  IADD3 R0, R148, R177, RZ ;  /* 0x000000b194007210 */ /* 0x004fe80007ffe0ff */
[----:B------:R-:W-:Y:S01]  /*4ec0*/  IADD3 R2, R173, R0, RZ ;  /* 0x00000000ad027210 */ /* 0x000fe20007ffe0ff */
[----:B------:R-:W-:Y:S01]  /*4ed0*/  LDSM.16.M88.4 R72, [R0+0xc000] ;  /* 0x00c000000048783b */ /* 0x000fe20000000200 */
[C---:B-1----:R-:W-:Y:S08]  /*4ee0*/  HMMA.16816.F32 R4, R16.reuse, R8, RZ ;  /* 0x000000081004723c */ /* 0x042ff000000018ff */
[C---:B------:R-:W-:Y:S08]  /*4ef0*/  HMMA.16816.F32 R8, R16.reuse, R10, RZ ;  /* 0x0000000a1008723c */ /* 0x040ff000000018ff */
[C---:B---3--:R-:W-:Y:S08]  /*4f00*/  HMMA.16816.F32 R12, R16.reuse, R68, RZ ;  /* 0x00000044100c723c */ /* 0x048ff000000018ff */
        /* <DEDUP_REMOVED lines=56> */
[----:B------:R1:W-:Y:S06]  /*5290*/  LDSM.16.M88.4 R68, [R0+0x10000] ;  /* 0x010000000044783b */ /* 0x0003ec0000000200 */
[----:B------:R-:W2:Y:S06]  /*52a0*/  LDSM.16.M88.4 R72, [R170+0x1c000] ;  /* 0x01c00000aa48783b */ /* 0x000eac0000000200 */
[----:B-1----:R-:W3:Y:S01]  /*52b0*/  LDG.E R0, [R76.64+0x20] ;  /* 0x000020064c007981 */ /* 0x002ee2000c1e1900 */
[C---:B--2---:R-:W-:Y:S08]  /*52c0*/  HMMA.16816.F32 R4, R68.reuse, R72, R4 ;  /* 0x000000484404723c */ /* 0x044ff00000001804 */
[C---:B------:R-:W-:Y:S01]  /*52d0*/  HMMA.16816.F32 R8, R68.reuse, R74, R8 ;  /* 0x0000004a4408723c */ /* 0x040fe20000001808 */
[----:B------:R-:W1:Y:S07]  /*52e0*/  LDSM.16.M88.4 R72, [R170+0x1c800] ;  /* 0x01c80000aa48783b */ /* 0x000e6e0000000200 */
[C---:B-1----:R-:W-:Y:S08]  /*52f0*/  HMMA.16816.F32 R12, R68.reuse, R72, R12 ;  /* 0x00000048440c723c */ /* 0x042ff0000000180c */
[----:B------:R-:W-:Y:S01]  /*5300*/  HMMA.16816.F32 R16, R68, R74, R16 ;  /* 0x0000004a4410723c */ /* 0x000fe20000001810 */
[----:B------:R1:W-:Y:S06]  /*5310*/  LDSM.16.M88.4 R68, [R3+0x10000] ;  /* 0x010000000344783b */ /* 0x0003ec0000000200 */
[----:B------:R-:W2:Y:S06]  /*5320*/  LDSM.16.M88.4 R72, [R172+0x1c000] ;  /* 0x01c00000ac48783b */ /* 0x000eac0000000200 */
[----:B-1----:R-:W4:Y:S01]  /*5330*/  LDG.E R3, [R76.64] ;  /* 0x000000064c037981 */ /* 0x002f22000c1e1900 */
[C---:B--2---:R-:W-:Y:S08]  /*5340*/  HMMA.16816.F32 R4, R68.reuse, R72, R4 ;  /* 0x000000484404723c */ /* 0x044ff00000001804 */
[C---:B------:R-:W-:Y:S01]  /*5350*/  HMMA.16816.F32 R8, R68.reuse, R74, R8 ;  /* 0x0000004a4408723c */ /* 0x040fe20000001808 */
[----:B------:R-:W1:Y:S07]  /*5360*/  LDSM.16.M88.4 R72, [R172+0x1c800] ;  /* 0x01c80000ac48783b */ /* 0x000e6e0000000200 */
[C---:B-1----:R-:W-:Y:S08]  /*5370*/  HMMA.16816.F32 R12, R68.reuse, R72, R12 ;  /* 0x00000048440c723c */ /* 0x042ff0000000180c */
[----:B------:R-:W-:Y:S01]  /*5380*/  HMMA.16816.F32 R16, R68, R74, R16 ;  /* 0x0000004a4410723c */ /* 0x000fe20000001810 */
[----:B------:R1:W-:Y:S06]  /*5390*/  LDSM.16.M88.4 R68, [R2+0x10000] ;  /* 0x010000000244783b */ /* 0x0003ec0000000200 */
[----:B------:R-:W2:Y:S01]  /*53a0*/  LDSM.16.M88.4 R72, [R171+0x1c000] ;  /* 0x01c00000ab48783b */ /* 0x000ea20000000200 */
[----:B-1----:R-:W-:Y:S04]  /*53b0*/  FFMA.FTZ R2, -R88, R88, 1 ;  /* 0x3f80000058027423 */ /* 0x002fe80000010158 */
[----:B------:R-:W-:Y:S01]  /*53c0*/  FMUL.FTZ R2, R2, c[0x0][0x2ec] ;  /* 0x0000bb0002027a20 */ /* 0x000fe20000410000 */
[C---:B--2---:R-:W-:Y:S08]  /*53d0*/  HMMA.16816.F32 R4, R68.reuse, R72, R4 ;  /* 0x000000484404723c */ /* 0x044ff00000001804 */
[C---:B------:R-:W-:Y:S01]  /*53e0*/  HMMA.16816.F32 R8, R68.reuse, R74, R8 ;  /* 0x0000004a4408723c */ /* 0x040fe20000001808 */
[----:B------:R-:W1:Y:S07]  /*53f0*/  LDSM.16.M88.4 R72, [R171+0x1c800] ;  /* 0x01c80000ab48783b */ /* 0x000e6e0000000200 */
[C---:B-1----:R-:W-:Y:S07]  /*5400*/  HMMA.16816.F32 R12, R68.reuse, R72, R12 ;  /* 0x00000048440c723c */ /* 0x042fee000000180c */
[----:B------:R-:W-:Y:S01]  /*5410*/  FFMA.FTZ R73, -R89, R89, 1 ;  /* 0x3f80000059497423 */ /* 0x000fe20000010159 */
[----:B------:R-:W-:Y:S04]  /*5420*/  HMMA.16816.F32 R16, R68, R74, R16 ;  /* 0x0000004a4410723c */ /* 0x000fe80000001810 */
[----:B------:R-:W-:Y:S02]  /*5430*/  FFMA.FTZ R72, -R80, R80, 1 ;  /* 0x3f80000050487423 */ /* 0x000fe40000010150 */
[----:B------:R-:W-:Y:S02]  /*5440*/  FMUL.FTZ R73, R73, c[0x0][0x2ec] ;  /* 0x0000bb0049497a20 */ /* 0x000fe40000410000 */
[----:B------:R-:W-:Y:S04]  /*5450*/  FFMA.FTZ R69, -R82, R82, 1 ;  /* 0x3f80000052457423 */ /* 0x000fe80000010152 */
[----:B------:R-:W-:Y:S02]  /*5460*/  FMUL.FTZ R69, R69, c[0x0][0x2ec] ;  /* 0x0000bb0045457a20 */ /* 0x000fe40000410000 */
[----:B------:R-:W-:Y:S02]  /*5470*/  FMUL.FTZ R72, R72, c[0x0][0x2ec] ;  /* 0x0000bb0048487a20 */ /* 0x000fe40000410000 */
[----:B------:R-:W-:Y:S02]  /*5480*/  FFMA.FTZ R71, -R79, R79, 1 ;  /* 0x3f8000004f477423 */ /* 0x000fe4000001014f */
[----:B------:R-:W-:Y:S02]  /*5490*/  FFMA.FTZ R70, -R78, R78, 1 ;  /* 0x3f8000004e467423 */ /* 0x000fe4000001014e */
[----:B------:R-:W-:Y:S02]  /*54a0*/  FMUL.FTZ R71, R71, c[0x0][0x2ec] ;  /* 0x0000bb0047477a20 */ /* 0x000fe40000410000 */
[----:B------:R-:W-:Y:S02]  /*54b0*/  FMUL.FTZ R70, R70, c[0x0][0x2ec] ;  /* 0x0000bb0046467a20 */ /* 0x000fe40000410000 */
[----:B---3--:R-:W-:Y:S02]  /*54c0*/  FADD.FTZ R18, -R0, R18 ;  /* 0x0000001200127221 */ /* 0x008fe40000010100 */
[----:B------:R-:W-:Y:S04]  /*54d0*/  FFMA.FTZ R68, -R81, R81, 1 ;  /* 0x3f80000051447423 */ /* 0x000fe80000010151 */
[----:B------:R-:W-:Y:S02]  /*54e0*/  FMUL.FTZ R68, R68, c[0x0][0x2ec] ;  /* 0x0000bb0044447a20 */ /* 0x000fe40000410000 */
[C---:B----4-:R-:W-:Y:S02]  /*54f0*/  FADD.FTZ R4, -R3.reuse, R4 ;  /* 0x0000000403047221 */ /* 0x050fe40000010100 */
[----:B------:R-:W-:Y:S02]  /*5500*/  FADD.FTZ R5, -R3, R5 ;  /* 0x0000000503057221 */ /* 0x000fe40000010100 */
[----:B------:R-:W-:Y:S02]  /*5510*/  FMUL.FTZ R75, R90, R4 ;  /* 0x000000045a4b7220 */ /* 0x000fe40000410000 */
[----:B------:R-:W-:Y:S02]  /*5520*/  FMUL.FTZ R74, R85, R5 ;  /* 0x00000005554a7220 */ /* 0x000fe40000410000 */
[----:B------:R-:W-:Y:S02]  /*5530*/  FFMA.FTZ R4, -R93, R93, 1 ;  /* 0x3f8000005d047423 */ /* 0x000fe4000001015d */
[C---:B------:R-:W-:Y:S02]  /*5540*/  FADD.FTZ R5, -R3.reuse, R8 ;  /* 0x0000000803057221 */ /* 0x040fe40000010100 */
[----:B------:R-:W-:Y:S02]  /*5550*/  FMUL.FTZ R4, R4, c[0x0][0x2ec] ;  /* 0x0000bb0004047a20 */ /* 0x000fe40000410000 */
[----:B------:R-:W-:Y:S02]  /*5560*/  FMUL.FTZ R74, R2, R74 ;  /* 0x0000004a024a7220 */ /* 0x000fe40000410000 */
[C---:B------:R-:W-:Y:S02]  /*5570*/  FADD.FTZ R2, -R3.reuse, R12 ;  /* 0x0000000c03027221 */ /* 0x040fe40000010100 */
[C---:B------:R-:W-:Y:S02]  /*5580*/  FADD.FTZ R13, -R3.reuse, R13 ;  /* 0x0000000d030d7221 */ /* 0x040fe40000010100 */
[C---:B------:R-:W-:Y:S02]  /*5590*/  FADD.FTZ R8, -R3.reuse, R9 ;  /* 0x0000000903087221 */ /* 0x040fe40000010100 */
[----:B------:R-:W-:Y:S02]  /*55a0*/  FMUL.FTZ R5, R86, R5 ;  /* 0x0000000556057220 */ /* 0x000fe40000410000 */
[----:B------:R-:W-:Y:S02]  /*55b0*/  FMUL.FTZ R75, R4, R75 ;  /* 0x0000004b044b7220 */ /* 0x000fe40000410000 */
        /* <DEDUP_REMOVED lines=8> */
[C---:B------:R-:W-:Y:S02]  /*5640*/  FADD.FTZ R2, -R0.reuse, R6 ;  /* 0x0000000600027221 */ /* 0x040fe40000010100 */
[----:B------:R-:W-:Y:S02]  /*5650*/  FADD.FTZ R3, -R0, R7 ;  /* 0x0000000700037221 */ /* 0x000fe40000010100 */
[----:B------:R-:W-:Y:S02]  /*5660*/  FFMA.FTZ R17, -R151, R151, 1 ;  /* 0x3f80000097117423 */ /* 0x000fe40000010197 */
[----:B------:R-:W-:Y:S02]  /*5670*/  FFMA.FTZ R16, -R150, R150, 1 ;  /* 0x3f80000096107423 */ /* 0x000fe40000010196 */
[----:B------:R-:W-:Y:S02]  /*5680*/  FMUL.FTZ R4, R87, R4 ;  /* 0x0000000457047220 */ /* 0x000fe40000410000 */
[----:B------:R-:W-:Y:S02]  /*5690*/  FMUL.FTZ R2, R156, R2 ;  /* 0x000000029c027220 */ /* 0x000fe40000410000 */
[----:B------:R-:W-:Y:S02]  /*56a0*/  FMUL.FTZ R3, R154, R3 ;  /* 0x000000039a037220 */ /* 0x000fe40000410000 */
[----:B------:R-:W-:Y:S02]  /*56b0*/  FMUL.FTZ R17, R17, c[0x0][0x2ec] ;  /* 0x0000bb0011117a20 */ /* 0x000fe40000410000 */
[----:B------:R-:W-:Y:S02]  /*56c0*/  FMUL.FTZ R16, R16, c[0x0][0x2ec] ;  /* 0x0000bb0010107a20 */ /* 0x000fe40000410000 */
        /* <DEDUP_REMOVED lines=53> */
[-C--:B------:R-:W-:Y:S01]  /*5a20*/  @!P1 LEA R6, P0, R0, R192.reuse, 0x1 ;  /* 0x000000c000069211 */ /* 0x080fe200078008ff */
        /* <DEDUP_REMOVED lines=57> */
.L_x_762:
        /* <DEDUP_REMOVED lines=138> */
.L_x_763:
[----:B------:R-:W-:Y:S01]  /*6660*/  LDSM.16.M88.4 R96, [R178] ;  /* 0x00000000b260783b */ /* 0x000fe20000000200 */
[C---:B-1----:R-:W-:Y:S02]  /*6670*/  IMAD.IADD R3, R178.reuse, 0x1, R148 ;  /* 0x00000001b2037824 */ /* 0x042fe400078e0294 */
[----:B------:R-:W-:Y:S01]  /*6680*/  IMAD.IADD R2, R178, 0x1, R173 ;  /* 0x00000001b2027824 */ /* 0x000fe200078e02ad */
[----:B------:R-:W1:Y:S04]  /*6690*/  LDSM.16.MT88.4 R16, [R0+0x12000] ;  /* 0x012000000010783b */ /* 0x000e680000004200 */
[----:B------:R-:W2:Y:S04]  /*66a0*/  LDSM.16.M88.4 R92, [R178+0x1000] ;  /* 0x00100000b25c783b */ /* 0x000ea80000000200 */
[----:B------:R-:W3:Y:S04]  /*66b0*/  LDSM.16.MT88.4 R80, [R0+0x14000] ;  /* 0x014000000050783b */ /* 0x000ee80000004200 */
[----:B------:R-:W4:Y:S04]  /*66c0*/  LDSM.16.MT88.4 R148, [R0+0x16000] ;  /* 0x016000000094783b */ /* 0x000f280000004200 */
[----:B------:R-:W-:Y:S04]  /*66d0*/  LDSM.16.MT88.4 R156, [R0+0x12800] ;  /* 0x01280000009c783b */ /* 0x000fe80000004200 */
[----:B------:R-:W3:Y:S04]  /*66e0*/  LDSM.16.M88.4 R152, [R3] ;  /* 0x000000000398783b */ /* 0x000ee80000000200 */
        /* <DEDUP_REMOVED lines=28> */
[----:B------:R2:W3:Y:S07]  /*68b0*/  LDSM.16.M88.4 R160, [R2+0x1000] ;  /* 0x0010000002a0783b */ /* 0x0004ee0000000200 */
[----:B------:R-:W-:Y:S01]  /*68c0*/  HMMA.16816.F32 R96, R152, R166, R96 ;  /* 0x000000a69860723c */ /* 0x000fe20000001860 */
[----:B------:R-:W4:Y:S04]  /*68d0*/  LDSM.16.MT88.4 R152, [R0+0x15000] ;  /* 0x015000000098783b */ /* 0x000f280000004200 */
[----:B------:R-:W4:Y:S03]  /*68e0*/  LDSM.16.MT88.4 R164, [R0+0x17000] ;  /* 0x0170000000a4783b */ /* 0x000f260000004200 */
[-C--:B-1----:R-:W-:Y:S05]  /*68f0*/  HMMA.16816.F32 R4, R148, R156.reuse, R4 ;  /* 0x0000009c9404723c */ /* 0x082fea0000001804 */
[----:B--2---:R-:W-:Y:S02]  /*6900*/  IMAD.IADD R2, R173, 0x1, R3 ;  /* 0x00000001ad027824 */ /* 0x004fe400078e0203 */
[----:B------:R-:W-:Y:S05]  /*6910*/  IMAD.MOV.U32 R173, RZ, RZ, c[0x0][0x22c] ;  /* 0x00008b00ffad7624 */ /* 0x000fea00078e00ff */
[----:B------:R-:W-:Y:S04]  /*6920*/  IMAD R173, R173, c[0x0][0x1c0], RZ ;  /* 0x00007000adad7a24 */ /* 0x000fe800078e02ff */
[----:B------:R-:W-:Y:S01]  /*6930*/  IMAD R173, R173, 0x18, RZ ;  /* 0x00000018adad7824 */ /* 0x000fe200078e02ff */
[C---:B---3--:R-:W-:Y:S08]  /*6940*/  HMMA.16816.F32 R8, R160.reuse, R156, R8 ;  /* 0x0000009ca008723c */ /* 0x048ff00000001808 */
[-C--:B------:R-:W-:Y:S08]  /*6950*/  HMMA.16816.F32 R12, R160, R158.reuse, R12 ;  /* 0x0000009ea00c723c */ /* 0x080ff0000000180c */
[C---:B------:R-:W-:Y:S01]  /*6960*/  HMMA.16816.F32 R16, R148.reuse, R158, R16 ;  /* 0x0000009e9410723c */ /* 0x040fe20000001810 */
[----:B------:R-:W-:Y:S07]  /*6970*/  LDSM.16.MT88.4 R156, [R0+0x13800] ;  /* 0x01380000009c783b */ /* 0x000fee0000004200 */
[-C--:B----4-:R-:W-:Y:S08]  /*6980*/  HMMA.16816.F32 R68, R148, R152.reuse, R68 ;  /* 0x000000989444723c */ /* 0x090ff00000001844 */
        /* <DEDUP_REMOVED lines=10> */
[----:B------:R3:W4:Y:S03]  /*6a30*/  LDSM.16.MT88.4 R164, [R0+0x17800] ;  /* 0x0178000000a4783b */ /* 0x0007260000004200 */
[-C--:B-1----:R-:W-:Y:S05]  /*6a40*/  HMMA.16816.F32 R4, R152, R156.reuse, R4 ;  /* 0x0000009c9804723c */ /* 0x082fea0000001804 */
[CC--:B--2---:R-:W-:Y:S04]  /*6a50*/  LEA R2, P1, R194.reuse, R184.reuse, 0x2 ;  /* 0x000000b8c2027211 */ /* 0x0c4fe800078210ff */
[----:B------:R-:W-:Y:S03]  /*6a60*/  LEA.HI.X.SX32 R3, R194, R185, 0x2, P1 ;  /* 0x000000b9c2037211 */ /* 0x000fe600008f16ff */
[----:B---3--:R-:W-:Y:S04]  /*6a70*/  IMAD.MOV.U32 R0, RZ, RZ, c[0x0][0x22c] ;  /* 0x00008b00ff007624 */ /* 0x008fe800078e00ff */
[----:B------:R-:W-:Y:S01]  /*6a80*/  IMAD R0, R0, c[0x0][0x1c0], RZ ;  /* 0x0000700000007a24 */ /* 0x000fe200078e02ff */
[C---:B------:R-:W-:Y:S04]  /*6a90*/  HMMA.16816.F32 R8, R160.reuse, R156, R8 ;  /* 0x0000009ca008723c */ /* 0x040fe80000001808 */
[----:B------:R-:W-:Y:S03]  /*6aa0*/  IMAD R0, R0, 0x30, RZ ;  /* 0x0000003000007824 */ /* 0x000fe600078e02ff */
[----:B------:R-:W-:Y:S01]  /*6ab0*/  IMAD.MOV.U32 R156, RZ, RZ, c[0x0][0x22c] ;  /* 0x00008b00ff9c7624 */ /* 0x000fe200078e00ff */
[-C--:B------:R-:W-:Y:S01]  /*6ac0*/  HMMA.16816.F32 R12, R160, R158.reuse, R12 ;  /* 0x0000009ea00c723c */ /* 0x080fe2000000180c */
[----:B------:R-:W-:Y:S03]  /*6ad0*/  IMAD.MOV.U32 R157, RZ, RZ, c[0x0][0x22c] ;  /* 0x00008b00ff9d7624 */ /* 0x000fe600078e00ff */
[----:B------:R-:W-:Y:S02]  /*6ae0*/  IMAD R156, R156, c[0x0][0x1c0], RZ ;  /* 0x000070009c9c7a24 */ /* 0x000fe400078e02ff */
[----:B------:R-:W-:Y:S02]  /*6af0*/  IMAD R157, R157, c[0x0][0x1c0], RZ ;  /* 0x000070009d9d7a24 */ /* 0x000fe400078e02ff */
[C---:B------:R-:W-:Y:S04]  /*6b00*/  HMMA.16816.F32 R16, R152.reuse, R158, R16 ;  /* 0x0000009e9810723c */ /* 0x040fe80000001810 */
[----:B------:R-:W-:Y:S02]  /*6b10*/  IMAD.SHL.U32 R156, R156, 0x20, RZ ;  /* 0x000000209c9c7824 */ /* 0x000fe400078e00ff */
[----:B------:R-:W-:Y:S02]  /*6b20*/  IMAD R157, R157, 0x28, RZ ;  /* 0x000000289d9d7824 */ /* 0x000fe400078e02ff */
[-C--:B----4-:R-:W-:Y:S08]  /*6b30*/  HMMA.16816.F32 R68, R152, R148.reuse, R68 ;  /* 0x000000949844723c */ /* 0x090ff00000001844 */
[C---:B------:R-:W-:Y:S07]  /*6b40*/  HMMA.16816.F32 R72, R160.reuse, R148, R72 ;  /* 0x00000094a048723c */ /* 0x040fee0000001848 */
        /* <DEDUP_REMOVED lines=19> */
[-C--:B------:R-:W-:Y:S02]  /*6c80*/  LEA.HI.X.SX32 R151, R156, R185.reuse, 0x2, P0 ;  /* 0x000000b99c977211 */ /* 0x080fe400000f16ff */
[----:B------:R-:W-:Y:S01]  /*6c90*/  IADD3 R156, R245, 0x40, RZ ;  /* 0x00000040f59c7810 */ /* 0x000fe20007ffe0ff */
[----:B------:R2:W-:Y:S01]  /*6ca0*/  RED.E.ADD.F32.FTZ.RN.STRONG.GPU [R4.64], R7 ;  /* 0x000000070400798e */ /* 0x0005e2000c10e786 */
[----:B------:R-:W-:Y:S03]  /*6cb0*/  IMAD R173, R173, c[0x0][0x1c0], RZ ;  /* 0x00007000adad7a24 */ /* 0x000fe600078e02ff */
[----:B------:R3:W-:Y:S01]  /*6cc0*/  RED.E.ADD.F32.FTZ.RN.STRONG.GPU [R150.64], R8 ;  /* 0x000000089600798e */ /* 0x0007e2000c10e786 */
[----:B------:R-:W-:Y:S02]  /*6cd0*/  IMAD R173, R173, 0x38, RZ ;  /* 0x00000038adad7824 */ /* 0x000fe400078e02ff */
[----:B------:R-:W-:Y:S01]  /*6ce0*/  IMAD.IADD R156, R194, 0x1, R156 ;  /* 0x00000001c29c7824 */ /* 0x000fe200078e029c */
        /* <DEDUP_REMOVED lines=21> */
[CC--:B--2---:R-:W-:Y:S02]  /*6e40*/  LEA R6, P1, R0.reuse, R184.reuse, 0x2 ;  /* 0x000000b800067211 */ /* 0x0c4fe400078210ff */
[CC--:B------:R-:W-:Y:S02]  /*6e50*/  LEA R10, P0, R173.reuse, R184.reuse, 0x2 ;  /* 0x000000b8ad0a7211 */ /* 0x0c0fe400078010ff */
[-C--:B------:R-:W-:Y:S02]  /*6e60*/  LEA.HI.X.SX32 R7, R0, R185.reuse, 0x2, P1 ;  /* 0x000000b900077211 */ /* 0x080fe400008f16ff */
[-C--:B---3--:R-:W-:Y:S02]  /*6e70*/  LEA.HI.X.SX32 R11, R173, R185.reuse, 0x2, P0 ;  /* 0x000000b9ad0b7211 */ /* 0x088fe400000f16ff */
[-C--:B------:R-:W-:Y:S01]  /*6e80*/  LEA R4, P1, R225, R184.reuse, 0x2 ;  /* 0x000000b8e1047211 */ /* 0x080fe200078210ff */
[----:B------:R2:W-:Y:S01]  /*6e90*/  RED.E.ADD.F32.FTZ.RN.STRONG.GPU [R6.64], R19 ;  /* 0x000000130600798e */ /* 0x0005e2000c10e786 */
[----:B------:R-:W-:Y:S02]  /*6ea0*/  IADD3 R0, R245, 0x40, RZ ;  /* 0x00000040f5007810 */ /* 0x000fe40007ffe0ff */
[-C--:B------:R-:W-:Y:S01]  /*6eb0*/  LEA.HI.X.SX32 R5, R225, R185.reuse, 0x2, P1 ;  /* 0x000000b9e1057211 */ /* 0x080fe200008f16ff */
[----:B------:R3:W-:Y:S01]  /*6ec0*/  RED.E.ADD.F32.FTZ.RN.STRONG.GPU [R10.64], R12 ;  /* 0x0000000c0a00798e */ /* 0x0007e2000c10e786 */
[C---:B----4-:R-:W-:Y:S01]  /*6ed0*/  IADD3 R17, R245.reuse, 0x60, RZ ;  /* 0x00000060f5117810 */ /* 0x050fe20007ffe0ff */
[C---:B------:R-:W-:Y:S01]  /*6ee0*/  IMAD.IADD R0, R194.reuse, 0x1, R0 ;  /* 0x00000001c2007824 */ /* 0x040fe200078e0200 */
[C---:B------:R-:W-:Y:S03]  /*6ef0*/  IADD3 R16, R245.reuse, 0x60, RZ ;  /* 0x00000060f5107810 */ /* 0x040fe60007ffe0ff */
        /* <DEDUP_REMOVED lines=8> */
[C---:B---3--:R-:W-:Y:S03]  /*6f80*/  IADD3 R12, R245.reuse, 0x80, RZ ;  /* 0x00000080f50c7810 */ /* 0x048fe60007ffe0ff */
[----:B------:R3:W-:Y:S02]  /*6f90*/  RED.E.ADD.F32.FTZ.RN.STRONG.GPU [R6.64], R15 ;  /* 0x0000000f0600798e */ /* 0x0007e4000c10e786 */
[----:B------:R-:W-:Y:S02]  /*6fa0*/  IMAD.IADD R12, R194, 0x1, R12 ;  /* 0x00000001c20c7824 */ /* 0x000fe400078e020c */
[----:B------:R-:W-:Y:S04]  /*6fb0*/  RED.E.ADD.F32.FTZ.RN.STRONG.GPU [R184.64+0x100], R68 ;  /* 0x00010044b800798e */ /* 0x000fe8000c10e786 */
[----:B------:R-:W-:Y:S01]  /*6fc0*/  RED.E.ADD.F32.FTZ.RN.STRONG.GPU [R2.64+0x100], R69 ;  /* 0x000100450200798e */ /* 0x000fe2000c10e786 */
[CC--:B-1----:R-:W-:Y:S02]  /*6fd0*/  LEA R8, P2, R224.reuse, R184.reuse, 0x2 ;  /* 0x000000b8e0087211 */ /* 0x0c2fe400078410ff */
        /* <DEDUP_REMOVED lines=89> */
[-C--:B------:R-:W-:Y:S03]  /*7570*/  LEA.HI.X.SX32 R7, R218, R185.reuse, 0x2, P2 ;  /* 0x000000b9da077211 */ /* 0x080fe600010f16ff */
[----:B------:R-:W-:Y:S01]  /*7580*/  RED.E.ADD.F32.FTZ.RN.STRONG.GPU [R10.64], R99 ;  /* 0x000000630a00798e */ /* 0x000fe2000c10e786 */
[CC--:B---3--:R-:W-:Y:S03]  /*7590*/  LEA R2, P0, R228.reuse, R184.reuse, 0x2 ;  /* 0x000000b8e4027211 */ /* 0x0c8fe600078010ff */
[----:B------:R-:W-:Y:S01]  /*75a0*/  RED.E.ADD.F32.FTZ.RN.STRONG.GPU [R8.64], R92 ;  /* 0x0000005c0800798e */ /* 0x000fe2000c10e786 */
[-C--:B------:R-:W-:Y:S03]  /*75b0*/  LEA.HI.X.SX32 R3, R228, R185.reuse, 0x2, P0 ;  /* 0x000000b9e4037211 */ /* 0x080fe600000f16ff */
[----:B------:R-:W-:Y:S01]  /*75c0*/  RED.E.ADD.F32.FTZ.RN.STRONG.GPU [R6.64], R93 ;  /* 0x0000005d0600798e */ /* 0x000fe2000c10e786 */
[----:B------:R-:W-:Y:S02]  /*75d0*/  ISETP.NE.U32.AND P0, PT, R0, 0x1, PT ;  /* 0x000000010000780c */ /* 0x000fe40003f05070 */
[----:B------:R-:W-:Y:S01]  /*75e0*/  @P4 IADD3 R0, P2, R205, -0x100, RZ ;  /* 0xffffff00cd004810 */ /* 0x000fe20007f5e0ff */
[----:B------:R-:W-:Y:S04]  /*75f0*/  LDSM.16.MT88.4 R8, [R168] ;  /* 0x00000000a808783b */ /* 0x000fe80000004200 */
        /* <DEDUP_REMOVED lines=240> */
.L_x_765:
        /* <DEDUP_REMOVED lines=15> */
.L_x_766:
[----:B------:R-:W2:Y:S01]  /*85f0*/  LDL R6, [R1+0x10] ;  /* 0x0000100001067983 */ /* 0x000ea20000100800 */
[----:B------:R-:W-:Y:S01]  /*8600*/  SHF.R.S32.HI R24, RZ, 0x1f, R244 ;  /* 0x0000001fff187819 */ /* 0x000fe200000114f4 */
[----:B------:R-:W-:Y:S01]  /*8610*/  BSSY B0, `(.L_x_767) ;  /* 0x000002c000007945 */ /* 0x000fe20003800000 */
[----:B------:R-:W-:Y:S01]  /*8620*/  MOV R22, R196 ;  /* 0x000000c400167202 */ /* 0x000fe20000000f00 */
[----:B------:R-:W-:Y:S01]  /*8630*/  BAR.SYNC.DEFER_BLOCKING 0x0 ;  /* 0x0000000000007b1d */ /* 0x000fe20000010000 */
[----:B------:R-:W-:Y:S01]  /*8640*/  MOV R23, R197 ;  /* 0x000000c500177202 */ /* 0x000fe20000000f00 */
[----:B------:R-:W-:Y:S01]  /*8650*/  IMAD R0, R24, c[0x0][0x3a0], RZ ;  /* 0x0000e80018007a24 */ /* 0x000fe200078e02ff */
[----:B------:R-:W-:Y:S02]  /*8660*/  SHF.R.S32.HI R26, RZ, 0x1f, R248 ;  /* 0x0000001fff1a7819 */ /* 0x000fe400000114f8 */
[----:B------:R-:W-:Y:S01]  /*8670*/  SHF.R.S32.HI R64, RZ, 0x1f, R247 ;  /* 0x0000001fff407819 */ /* 0x000fe200000114f7 */
[----:B------:R-:W-:-:S04]  /*8680*/  IMAD.WIDE.U32 R2, R244, c[0x0][0x3a0], R22 ;  /* 0x0000e800f4027a25 */ /* 0x000fc800078e0016 */
[----:B------:R-:W-:Y:S01]  /*8690*/  IMAD R0, R244, c[0x0][0x3a4], R0 ;  /* 0x0000e900f4007a24 */ /* 0x000fe200078e0200 */
[----:B------:R-:W-:-:S04]  /*86a0*/  IADD3 R2, P0, R4, R2, RZ ;  /* 0x0000000204027210 */ /* 0x000fc80007f1e0ff */
[----:B------:R-:W-:Y:S01]  /*86b0*/  IADD3.X R3, R5, R3, R0, P0, !PT ;  /* 0x0000000305037210 */ /* 0x000fe200007fe400 */
[----:B------:R-:W-:-:S04]  /*86c0*/  IMAD R0, R26, c[0x0][0x3b8], RZ ;  /* 0x0000ee001a007a24 */ /* 0x000fc800078e02ff */
[C---:B------:R-:W-:Y:S02]  /*86d0*/  IMAD R0, R248.reuse, c[0x0][0x3bc], R0 ;  /* 0x0000ef00f8007a24 */ /* 0x040fe400078e0200 */
[----:B------:R-:W-:Y:S01]  /*86e0*/  IMAD.WIDE.U32 R4, R248, c[0x0][0x3b8], R2 ;  /* 0x0000ee00f8047a25 */ /* 0x000fe200078e0002 */
[----:B------:R1:W3:Y:S04]  /*86f0*/  LDS.128 R36, [R187+0x13000] ;  /* 0x01300000bb247984 */ /* 0x0002e80000000c00 */
[----:B------:R-:W-:Y:S01]  /*8700*/  IADD3 R20, R0, R5, RZ ;  /* 0x0000000500147210 */ /* 0x000fe20007ffe0ff */
        /* <DEDUP_REMOVED lines=8> */
[----:B--2---:R-:W-:-:S05]  /*8790*/  IMAD R21, R6, -0x40, R195 ;  /* 0xffffffc006157824 */ /* 0x004fca00078e02c3 */
[----:B------:R-:W-:-:S13]  /*87a0*/  ISETP.GE.AND P4, PT, R247, R21, PT ;  /* 0x00000015f700720c */ /* 0x000fda0003f86270 */
        /* <DEDUP_REMOVED lines=18> */
.L_x_768:
[----:B-1-34-:R-:W-:Y:S05]  /*88d0*/  BSYNC B0 ;  /* 0x0000000000007941 */ /* 0x01afea0003800000 */
.L_x_767:
        /* <DEDUP_REMOVED lines=20> */
.L_x_770:
[----:B------:R-:W-:Y:S05]  /*8a20*/  BSYNC B0 ;  /* 0x0000000000007941 */ /* 0x000fea0003800000 */
.L_x_769:
        /* <DEDUP_REMOVED lines=25> */
.L_x_772:
[----:B------:R-:W-:Y:S05]  /*8bc0*/  BSYNC B0 ;  /* 0x0000000000007941 */ /* 0x000fea0003800000 */
.L_x_771:
        /* <DEDUP_REMOVED lines=17> */
.L_x_743:
[----:B------:R-:W-:Y:S05]  /*8ce0*/  BSYNC B1 ;  /* 0x0000000000017941 */ /* 0x000fea0003800000 */
.L_x_729:
[----:B------:R-:W4:Y:S02]  /*8cf0*/  LDL.LU R0, [R1+0x10] ;  /* 0x0000100001007983 */ /* 0x000f240000300800 */
[----:B----4-:R-:W-:-:S04]  /*8d00*/  IADD3 R0, R0, c[0x0][0xc], RZ ;  /* 0x0000030000007a10 */ /* 0x010fc80007ffe0ff */
[----:B------:R-:W-:Y:S01]  /*8d10*/  ISETP.GE.AND P0, PT, R0, UR4, PT ;  /* 0x0000000400007c0c */ /* 0x000fe2000bf06270 */
[----:B------:R4:W-:-:S12]  /*8d20*/  STL [R1+0x10], R0 ;  /* 0x0000100001007387 */ /* 0x0009d80000100800 */
[----:B------:R-:W-:Y:S01]  /*8d30*/  @P0 CALL.REL.NOINC `(.L_x_773) ;  /* 0x0000001000000944 */ /* 0x000fe20003c00000 */
[----:B------:R-:W-:Y:S05]  /*8d40*/  BRA `(.L_x_774) ;  /* 0xffff7bc000007947 */ /* 0x000fea000383ffff */
.L_x_773:
[----:B------:R-:W-:Y:S05]  /*8d50*/  EXIT ;  /* 0x000000000000794d */ /* 0x000fea0003800000 */
.L_x_775:
        /* <DEDUP_REMOVED lines=10> */
.L_x_819:


//--------------------- .text._ZN5flash25flash_bwd_dot_do_o_kernelILb0E23Flash_bwd_kernel_traitsILi192ELi64ELi64ELi8ELi4ELi2ELi2ELb0ELb0EN7cutlass6half_tE19Flash_kernel_traitsILi192ELi64ELi64ELi8ES3_EEEEvNS_16Flash_bwd_paramsE --------------------------
	.section	.text._ZN5flash25flash_bwd_dot_do_o_kernelILb0E23Flash_bwd_kernel_traitsILi192ELi64ELi64ELi8ELi4ELi2ELi2ELb0ELb0EN7cutlass6half_tE19Flash_kernel_traitsILi192ELi64ELi64ELi8ES3_EEEEvNS_16Flash_bwd_paramsE,"ax",@progbits
	.sectioninfo	@"SHI_REGISTERS=62"
	.align	128
        .global         _ZN5flash25flash_bwd_dot_do_o_kernelILb0E23Flash_bwd_kernel_traitsILi192ELi64ELi64ELi8ELi4ELi2ELi2ELb0ELb0EN7cutlass6half_tE19Flash_kernel_traitsILi192ELi64ELi64ELi8ES3_EEEEvNS_16Flash_bwd_paramsE
        .type           _ZN5flash25flash_bwd_dot_do_o_kernelILb0E23Flash_bwd_kernel_traitsILi192ELi64ELi64ELi8ELi4ELi2ELi2ELb0ELb0EN7cutlass6half_tE19Flash_kernel_traitsILi192ELi64ELi64ELi8ES3_EEEEvNS_16Flash_bwd_paramsE,@function
        .size           _ZN5flash25flash_bwd_dot_do_o_kernelILb0E23Flash_bwd_kernel_traitsILi192ELi64ELi64ELi8ELi4ELi2ELi2ELb0ELb0EN7cutlass6half_tE19Flash_kernel_traitsILi192ELi64ELi64ELi8ES3_EEEEvNS_16Flash_bwd_paramsE,(.L_x_820 - _ZN5flash25flash_bwd_dot_do_o_kernelILb0E23Flash_bwd_kernel_traitsILi192ELi64ELi64ELi8ELi4ELi2ELi2ELb0ELb0EN7cutlass6half_tE19Flash_kernel_traitsILi192ELi64ELi64ELi8ES3_EEEEvNS_16Flash_bwd_paramsE)
        .other          _ZN5flash25flash_bwd_dot_do_o_kernelILb0E23Flash_bwd_kernel_traitsILi192ELi64ELi64ELi8ELi4ELi2ELi2ELb0ELb0EN7cutlass6half_tE19Flash_kernel_traitsILi192ELi64ELi64ELi8ES3_EEEEvNS_16Flash_bwd_paramsE,@"STO_CUDA_ENTRY STV_DEFAULT"
_ZN5flash25flash_bwd_dot_do_o_kernelILb0E23Flash_bwd_kernel_traitsILi192ELi64ELi64ELi8ELi4ELi2ELi2ELb0ELb0EN7cutlass6half_tE19Flash_kernel_traitsILi192ELi64ELi64ELi8ES3_EEEEvNS_16Flash_bwd_paramsE:
.text._ZN5flash25flash_bwd_dot_do_o_kernelILb0E23Flash_bwd_kernel_traitsILi192ELi64ELi64ELi8ELi4ELi2ELi2ELb0ELb0EN7cutlass6half_tE19Flash_kernel_traitsILi192ELi64ELi64ELi8ES3_EEEEvNS_16Flash_bwd_paramsE:
        /* <DEDUP_REMOVED lines=47> */
.L_x_776:
[----:B01----:R-:W-:-:S04]  /*02f0*/  IMAD R2, R8, c[0x0][0x1c0], R13 ;  /* 0x0000700008027a24 */ /* 0x003fc800078e020d */
[----:B------:R-:W-:-:S03]  /*0300*/  IMAD R2, R2, c[0x0][0x224], RZ ;  /* 0x0000890002027a24 */ /* 0x000fc600078e02ff */
.L_x_777:
        /* <DEDUP_REMOVED lines=57> */
.L_x_779:
[----:B------:R-:W-:Y:S05]  /*06a0*/  BSYNC B0 ;  /* 0x0000000000007941 */ /* 0x000fea0003800000 */
.L_x_778:
        /* <DEDUP_REMOVED lines=32> */
.L_x_781:
[----:B------:R-:W-:Y:S05]  /*08b0*/  BSYNC B0 ;  /* 0x0000000000007941 */ /* 0x000fea0003800000 */
.L_x_780:
        /* <DEDUP_REMOVED lines=33> */
.L_x_783:
[----:B------:R-:W-:Y:S05]  /*0ad0*/  BSYNC B0 ;  /* 0x0000000000007941 */ /* 0x000fea0003800000 */
.L_x_782:
        /* <DEDUP_REMOVED lines=27> */
.L_x_785:
[----:B------:R-:W-:Y:S05]  /*0c90*/  BSYNC B0 ;  /* 0x0000000000007941 */ /* 0x000fea0003800000 */
.L_x_784:
        /* <DEDUP_REMOVED lines=168> */
.L_x_786:
        /* <DEDUP_REMOVED lines=14> */
.L_x_820:


//--------------------- .text._ZN5flash25flash_bwd_dot_do_o_kernelILb1E23Flash_bwd_kernel_traitsILi192ELi64ELi64ELi8ELi4ELi2ELi2ELb0ELb0EN7cutlass6half_tE19Flash_kernel_traitsILi192ELi64ELi64ELi8ES3_EEEEvNS_16Flash_bwd_paramsE --------------------------
	.section	.text._ZN5flash25flash_bwd_dot_do_o_kernelILb1E23Flash_bwd_kernel_traitsILi192ELi64ELi64ELi8ELi4ELi2ELi2ELb0ELb0EN7cutlass6half_tE19Flash_kernel_traitsILi192ELi64ELi64ELi8ES3_EEEEvNS_16Flash_bwd_paramsE,"ax",@progbits
	.sectioninfo	@"SHI_REGISTERS=65"
	.align	128
        .global         _ZN5flash25flash_bwd_dot_do_o_kernelILb1E23Flash_bwd_kernel_traitsILi192ELi64ELi64ELi8ELi4ELi2ELi2ELb0ELb0EN7cutlass6half_tE19Flash_kernel_traitsILi192ELi64ELi64ELi8ES3_EEEEvNS_16Flash_bwd_paramsE
        .type           _ZN5flash25flash_bwd_dot_do_o_kernelILb1E23Flash_bwd_kernel_traitsILi192ELi64ELi64ELi8ELi4ELi2ELi2ELb0ELb0EN7cutlass6half_tE19Flash_kernel_traitsILi192ELi64ELi64ELi8ES3_EEEEvNS_16Flash_bwd_paramsE,@function
        .size           _ZN5flash25flash_bwd_dot_do_o_kernelILb1E23Flash_bwd_kernel_traitsILi192ELi64ELi64ELi8ELi4ELi2ELi2ELb0ELb0EN7cutlass6half_tE19Flash_kernel_traitsILi192ELi64ELi64ELi8ES3_EEEEvNS_16Flash_bwd_paramsE,(.L_x_821 - _ZN5flash25flash_bwd_dot_do_o_kernelILb1E23Flash_bwd_kernel_traitsILi192ELi64ELi64ELi8ELi4ELi2ELi2ELb0ELb0EN7cutlass6half_tE19Flash_kernel_traitsILi192ELi64ELi64ELi8ES3_EEEEvNS_16Flash_bwd_paramsE)
        .other          _ZN5flash25flash_bwd_dot_do_o_kernelILb1E23Flash_bwd_kernel_traitsILi192ELi64ELi64ELi8ELi4ELi2ELi2ELb0ELb0EN7cutlass6half_tE19Flash_kernel_traitsILi192ELi64ELi64ELi8ES3_EEEEvNS_16Flash_bwd_paramsE,@"STO_CUDA_ENTRY STV_DEFAULT"
_ZN5flash25flash_bwd_dot_do_o_kernelILb1E23Flash_bwd_kernel_traitsILi192ELi64ELi64ELi8ELi4ELi2ELi2ELb0ELb0EN7cutlass6half_tE19Flash_kernel_traitsILi192ELi64ELi64ELi8ES3_EEEEvNS_16Flash_bwd_paramsE:
.text._ZN5flash25flash_bwd_dot_do_o_kernelILb1E23Flash_bwd_kernel_traitsILi192ELi64ELi64ELi8ELi4ELi2ELi2ELb0ELb0EN7cutlass6half_tE19Flash_kernel_traitsILi192ELi64ELi64ELi8ES3_EEEEvNS_16Flash_bwd_paramsE:
        /* <DEDUP_REMOVED lines=82> */
.L_x_787:
[----:B0-----:R-:W-:-:S04]  /*0520*/  IMAD R12, R12, c[0x0][0x1c0], R3 ;  /* 0x000070000c0c7a24 */ /* 0x001fc800078e0203 */
[----:B------:R-:W-:Y:S02]  /*0530*/  IMAD R12, R12, c[0x0][0x224], RZ ;  /* 0x000089000c0c7a24 */ /* 0x000fe400078e02ff */
.L_x_788:
        /* <DEDUP_REMOVED lines=68> */
.L_x_790:
[----:B------:R-:W-:Y:S05]  /*0980*/  BSYNC B0 ;  /* 0x0000000000007941 */ /* 0x000fea0003800000 */
.L_x_789:
        /* <DEDUP_REMOVED lines=32> */
.L_x_792:
[----:B------:R-:W-:Y:S05]  /*0b90*/  BSYNC B0 ;  /* 0x0000000000007941 */ /* 0x000fea0003800000 */
.L_x_791:
        /* <DEDUP_REMOVED lines=32> */
.L_x_794:
[----:B------:R-:W-:Y:S05]  /*0da0*/  BSYNC B0 ;  /* 0x0000000000007941 */ /* 0x000fea0003800000 */
.L_x_793:
        /* <DEDUP_REMOVED lines=32> */
.L_x_796:
[----:B------:R-:W-:Y:S05]  /*0fb0*/  BSYNC B0 ;  /* 0x0000000000007941 */ /* 0x000fea0003800000 */
.L_x_795:
        /* <DEDUP_REMOVED lines=187> */
.L_x_797:
        /* <DEDUP_REMOVED lines=9> */
.L_x_821:


//--------------------- .nv.shared._ZN5flash44flash_bwd_dq_dk_dv_loop_seqk_parallel_kernelI23Flash_bwd_kernel_traitsILi192ELi64ELi64ELi8ELi4ELi2ELi2ELb1ELb1EN7cutlass6half_tE19Flash_kernel_traitsILi192ELi64ELi64ELi8ES3_EELb0ELb1ELb0ELb0ELb0ELb0ELb0EEEvNS_16Flash_bwd_paramsE --------------------------
	.section	.nv.shared._ZN5flash44flash_bwd_dq_dk_dv_loop_seqk_parallel_kernelI23Flash_bwd_kernel_traitsILi192ELi64ELi64ELi8ELi4ELi2ELi2ELb1ELb1EN7cutlass6half_tE19Flash_kernel_traitsILi192ELi64ELi64ELi8ES3_EELb0ELb1ELb0ELb0ELb0ELb0ELb0EEEvNS_16Flash_bwd_paramsE,"aw",@nobits
	.sectionflags	@""
	.align	16


//--------------------- .nv.global                --------------------------
	.section	.nv.global,"aw",@nobits
.nv.global:
	.type		_ZN73_INTERNAL_31cad011_37_flash_bwd_hdim192_fp16_causal_sm80_cu_0106449f_28084cute1_E,@object
	.size		_ZN73_INTERNAL_31cad011_37_flash_bwd_hdim192_fp16_causal_sm80_cu_0106449f_28084cute1_E,(_ZN73_INTERNAL_31cad011_37_flash_bwd_hdim192_fp16_causal_sm80_cu_0106449f_28084cuda3std3__45__cpo6cbeginE - _ZN73_INTERNAL_31cad011_37_flash_bwd_hdim192_fp16_causal_sm80_cu_0106449f_28084cute1_E)
_ZN73_INTERNAL_31cad011_37_flash_bwd_hdim192_fp16_causal_sm80_cu_0106449f_28084cute1_E:
	.zero		1
	.type		_ZN73_INTERNAL_31cad011_37_flash_bwd_hdim192_fp16_causal_sm80_cu_0106449f_28084cuda3std3__45__cpo6cbeginE,@object
	.size		_ZN73_INTERNAL_31cad011_37_flash_bwd_hdim192_fp16_causal_sm80_cu_0106449f_28084cuda3std3__45__cpo6cbeginE,(_ZN73_INTERNAL_31cad011_37_flash_bwd_hdim192_fp16_causal_sm80_cu_0106449f_28084cuda3std3__48in_placeE - _ZN73_INTERNAL_31cad011_37_flash_bwd_hdim192_fp16_causal_sm80_cu_0106449f_28084cuda3std3__45__cpo6cbeginE)
_ZN73_INTERNAL_31cad011_37_flash_bwd_hdim192_fp16_causal_sm80_cu_0106449f_28084cuda3std3__45__cpo6cbeginE:
	.zero		1
	.type		_ZN73_INTERNAL_31cad011_37_flash_bwd_hdim192_fp16_causal_sm80_cu_0106449f_28084cuda3std3__48in_placeE,@object
	.size		_ZN73_INTERNAL_31cad011_37_flash_bwd_hdim192_fp16_causal_sm80_cu_0106449f_28084cuda3std3__48in_placeE,(_ZN73_INTERNAL_31cad011_37_flash_bwd_hdim192_fp16_causal_sm80_cu_0106449f_28084cuda3std6ranges3__45__cpo9iter_moveE - _ZN73_INTERNAL_31cad011_37_flash_bwd_hdim192_fp16_causal_sm80_cu_0106449f_28084cuda3std3__48in_placeE)
_ZN73_INTERNAL_31cad011_37_flash_bwd_hdim192_fp16_causal_sm80_cu_0106449f_28084cuda3std3__48in_placeE:
	.zero		1
	.type		_ZN73_INTERNAL_31cad011_37_flash_bwd_hdim192_fp16_causal_sm80_cu_0106449f_28084cuda3std6ranges3__45__cpo9iter_moveE,@object
	.size		_ZN73_INTERNAL_31cad011_37_flash_bwd_hdim192_fp16_causal_sm80_cu_0106449f_28084cuda3std6ranges3__45__cpo9iter_moveE,(_ZN73_INTERNAL_31cad011_37_flash_bwd_hdim192_fp16_causal_sm80_cu_0106449f_28084cuda3std3__45__cpo5beginE - _ZN73_INTERNAL_31cad011_37_flash_bwd_hdim192_fp16_causal_sm80_cu_0106449f_28084cuda3std6ranges3__45__cpo9iter_moveE)
_ZN73_INTERNAL_31cad011_37_flash_bwd_hdim192_fp16_causal_sm80_cu_0106449f_28084cuda3std6ranges3__45__cpo9iter_moveE:
	.zero		1
	.type		_ZN73_INTERNAL_31cad011_37_flash_bwd_hdim192_fp16_causal_sm80_cu_0106449f_28084cuda3std3__45__cpo5beginE,@object
	.size		_ZN73_INTERNAL_31cad011_37_flash_bwd_hdim192_fp16_causal_sm80_cu_0106449f_28084cuda3std3__45__cpo5beginE,(_ZN73_INTERNAL_31cad011_37_flash_bwd_hdim192_fp16_causal_sm80_cu_0106449f_28084cuda3std3__475_GLOBAL__N__31cad011_37_flash_bwd_hdim192_fp16_causal_sm80_cu_0106449f_28086ignoreE - _ZN73_INTERNAL_31cad011_37_flash_bwd_hdim192_fp16_causal_sm80_cu_0106449f_28084cuda3std3__45__cpo5beginE)
_ZN73_INTERNAL_31cad011_37_flash_bwd_hdim192_fp16_causal_sm80_cu_0106449f_28084cuda3std3__45__cpo5beginE:
	.zero		1
	.type		_ZN73_INTERNAL_31cad011_37_flash_bwd_hdim192_fp16_causal_sm80_cu_0106449f_28084cuda3std3__475_GLOBAL__N__31cad011_37_flash_bwd_hdim192_fp16_causal_sm80_cu_0106449f_28086ignoreE,@object
	.size		_ZN73_INTERNAL_31cad011_37_flash_bwd_hdim192_fp16_causal_sm80_cu_0106449f_28084cuda3std3__475_GLOBAL__N__31cad011_37_flash_bwd_hdim192_fp16_causal_sm80_cu_0106449f_28086ignoreE,(_ZN73_INTERNAL_31cad011_37_flash_bwd_hdim192_fp16_causal_sm80_cu_0106449f_28084cute7productE - _ZN73_INTERNAL_31cad011_37_flash_bwd_hdim192_fp16_causal_sm80_cu_0106449f_28084cuda3std3__475_GLOBAL__N__31cad011_37_flash_bwd_hdim192_fp16_causal_sm80_cu_0106449f_28086ignoreE)
_ZN73_INTERNAL_31cad011_37_flash_bwd_hdim192_fp16_causal_sm80_cu_0106449f_28084cuda3std3__475_GLOBAL__N__31cad011_37_flash_bwd_hdim192_fp16_causal_sm80_cu_0106449f_28086ignoreE:
	.zero		1
	.type		_ZN73_INTERNAL_31cad011_37_flash_bwd_hdim192_fp16_causal_sm80_cu_0106449f_28084cute7productE,@object
	.size		_ZN73_INTERNAL_31cad011_37_flash_bwd_hdim192_fp16_causal_sm80_cu_0106449f_28084cute7productE,(_ZN73_INTERNAL_31cad011_37_flash_bwd_hdim192_fp16_causal_sm80_cu_0106449f_28084cuda3std3__45__cpo3endE - _ZN73_INTERNAL_31cad011_37_flash_bwd_hdim192_fp16_causal_sm80_cu_0106449f_28084cute7productE)
_ZN73_INTERNAL_31cad011_37_flash_bwd_hdim192_fp16_causal_sm80_cu_0106449f_28084cute7productE:
	.zero		1
	.type		_ZN73_INTERNAL_31cad011_37_flash_bwd_hdim192_fp16_causal_sm80_cu_0106449f_28084cuda3std3__45__cpo3endE,@object
	.size		_ZN73_INTERNAL_31cad011_37_flash_bwd_hdim192_fp16_causal_sm80_cu_0106449f_28084cuda3std3__45__cpo3endE,(_ZN73_INTERNAL_31cad011_37_flash_bwd_hdim192_fp16_causal_sm80_cu_0106449f_28084cuda3std3__419piecewise_constructE - _ZN73_INTERNAL_31cad011_37_flash_bwd_hdim192_fp16_causal_sm80_cu_0106449f_28084cuda3std3__45__cpo3endE)
_ZN73_INTERNAL_31cad011_37_flash_bwd_hdim192_fp16_causal_sm80_cu_0106449f_28084cuda3std3__45__cpo3endE:
	.zero		1
	.type		_ZN73_INTERNAL_31cad011_37_flash_bwd_hdim192_fp16_causal_sm80_cu_0106449f_28084cuda3std3__419piecewise_constructE,@object
	.size		_ZN73_INTERNAL_31cad011_37_flash_bwd_hdim192_fp16_causal_sm80_cu_0106449f_28084cuda3std3__419piecewise_constructE,(_ZN73_INTERNAL_31cad011_37_flash_bwd_hdim192_fp16_causal_sm80_cu_0106449f_28084cuda3std3__45__cpo4cendE - _ZN73_INTERNAL_31cad011_37_flash_bwd_hdim192_fp16_causal_sm80_cu_0106449f_28084cuda3std3__419piecewise_constructE)
_ZN73_INTERNAL_31cad011_37_flash_bwd_hdim192_fp16_causal_sm80_cu_0106449f_28084cuda3std3__419piecewise_constructE:
	.zero		1
	.type		_ZN73_INTERNAL_31cad011_37_flash_bwd_hdim192_fp16_causal_sm80_cu_0106449f_28084cuda3std3__45__cpo4cendE,@object
	.size		_ZN73_INTERNAL_31cad011_37_flash_bwd_hdim192_fp16_causal_sm80_cu_0106449f_28084cuda3std3__45__cpo4cendE,(_ZN73_INTERNAL_31cad011_37_flash_bwd_hdim192_fp16_causal_sm80_cu_0106449f_28084cuda3std6ranges3__45__cpo4swapE - _ZN73_INTERNAL_31cad011_37_flash_bwd_hdim192_fp16_causal_sm80_cu_0106449f_28084cuda3std3__45__cpo4cendE)
_ZN73_INTERNAL_31cad011_37_flash_bwd_hdim192_fp16_causal_sm80_cu_0106449f_28084cuda3std3__45__cpo4cendE:
	.zero		1
	.type		_ZN73_INTERNAL_31cad011_37_flash_bwd_hdim192_fp16_causal_sm80_cu_0106449f_28084cuda3std6ranges3__45__cpo4swapE,@object
	.size		_ZN73_INTERNAL_31cad011_37_flash_bwd_hdim192_fp16_causal_sm80_cu_0106449f_28084cuda3std6ranges3__45__cpo4swapE,(.L_7 - _ZN73_INTERNAL_31cad011_37_flash_bwd_hdim192_fp16_causal_sm80_cu_0106449f_28084cuda3std6ranges3__45__cpo4swapE)
_ZN73_INTERNAL_31cad011_37_flash_bwd_hdim192_fp16_causal_sm80_cu_0106449f_28084cuda3std6ranges3__45__cpo4swapE:
	.zero		1
.L_7:


//--------------------- .nv.shared._ZN5flash44flash_bwd_dq_dk_dv_loop_seqk_parallel_kernelI23Flash_bwd_kernel_traitsILi192ELi64ELi64ELi8ELi4ELi2ELi2ELb1ELb1EN7cutlass6half_tE19Flash_kernel_traitsILi192ELi64ELi64ELi8ES3_EELb0ELb1ELb0ELb0ELb0ELb1ELb0EEEvNS_16Flash_bwd_paramsE --------------------------
	.section	.nv.shared._ZN5flash44flash_bwd_dq_dk_dv_loop_seqk_parallel_kernelI23Flash_bwd_kernel_traitsILi192ELi64ELi64ELi8ELi4ELi2ELi2ELb1ELb1EN7cutlass6half_tE19Flash_kernel_traitsILi192ELi64ELi64ELi8ES3_EELb0ELb1ELb0ELb0ELb0ELb1ELb0EEEvNS_16Flash_bwd_paramsE,"aw",@nobits
	.sectionflags	@""
	.align	16


//--------------------- .nv.shared._ZN5flash44flash_bwd_dq_dk_dv_loop_seqk_parallel_kernelI23Flash_bwd_kernel_traitsILi192ELi64ELi64ELi8ELi4ELi2ELi2ELb1ELb1EN7cutlass6half_tE19Flash_kernel_traitsILi192ELi64ELi64ELi8ES3_EELb0ELb1ELb0ELb1ELb0ELb0ELb0EEEvNS_16Flash_bwd_paramsE --------------------------
	.section	.nv.shared._ZN5flash44flash_bwd_dq_dk_dv_loop_seqk_parallel_kernelI23Flash_bwd_kernel_traitsILi192ELi64ELi64ELi8ELi4ELi2ELi2ELb1ELb1EN7cutlass6half_tE19Flash_kernel_traitsILi192ELi64ELi64ELi8ES3_EELb0ELb1ELb0ELb1ELb0ELb0ELb0EEEvNS_16Flash_bwd_paramsE,"aw",@nobits
	.sectionflags	@""
	.align	16


//--------------------- .nv.shared._ZN5flash44flash_bwd_dq_dk_dv_loop_seqk_parallel_kernelI23Flash_bwd_kernel_traitsILi192ELi64ELi64ELi8ELi4ELi2ELi2ELb0ELb0EN7cutlass6half_tE19Flash_kernel_traitsILi192ELi64ELi64ELi8ES3_EELb0ELb1ELb0ELb0ELb0ELb0ELb0EEEvNS_16Flash_bwd_paramsE --------------------------
	.section	.nv.shared._ZN5flash44flash_bwd_dq_dk_dv_loop_seqk_parallel_kernelI23Flash_bwd_kernel_traitsILi192ELi64ELi64ELi8ELi4ELi2ELi2ELb0ELb0EN7cutlass6half_tE19Flash_kernel_traitsILi192ELi64ELi64ELi8ES3_EELb0ELb1ELb0ELb0ELb0ELb0ELb0EEEvNS_16Flash_bwd_paramsE,"aw",@nobits
	.sectionflags	@""
	.align	16


//--------------------- .nv.shared._ZN5flash44flash_bwd_dq_dk_dv_loop_seqk_parallel_kernelI23Flash_bwd_kernel_traitsILi192ELi64ELi64ELi8ELi4ELi2ELi2ELb0ELb0EN7cutlass6half_tE19Flash_kernel_traitsILi192ELi64ELi64ELi8ES3_EELb0ELb1ELb0ELb0ELb0ELb1ELb0EEEvNS_16Flash_bwd_paramsE --------------------------
	.section	.nv.shared._ZN5flash44flash_bwd_dq_dk_dv_loop_seqk_parallel_kernelI23Flash_bwd_kernel_traitsILi192ELi64ELi64ELi8ELi4ELi2ELi2ELb0ELb0EN7cutlass6half_tE19Flash_kernel_traitsILi192ELi64ELi64ELi8ES3_EELb0ELb1ELb0ELb0ELb0ELb1ELb0EEEvNS_16Flash_bwd_paramsE,"aw",@nobits
	.sectionflags	@""
	.align	16


//--------------------- .nv.shared._ZN5flash44flash_bwd_dq_dk_dv_loop_seqk_parallel_kernelI23Flash_bwd_kernel_traitsILi192ELi64ELi64ELi8ELi4ELi2ELi2ELb0ELb0EN7cutlass6half_tE19Flash_kernel_traitsILi192ELi64ELi64ELi8ES3_EELb0ELb1ELb0ELb1ELb0ELb0ELb0EEEvNS_16Flash_bwd_paramsE --------------------------
	.section	.nv.shared._ZN5flash44flash_bwd_dq_dk_dv_loop_seqk_parallel_kernelI23Flash_bwd_kernel_traitsILi192ELi64ELi64ELi8ELi4ELi2ELi2ELb0ELb0EN7cutlass6half_tE19Flash_kernel_traitsILi192ELi64ELi64ELi8ES3_EELb0ELb1ELb0ELb1ELb0ELb0ELb0EEEvNS_16Flash_bwd_paramsE,"aw",@nobits
	.sectionflags	@""
	.align	16


//--------------------- .nv.shared._ZN5flash27flash_bwd_convert_dq_kernelI23Flash_bwd_kernel_traitsILi192ELi64ELi64ELi8ELi4ELi2ELi2ELb1ELb1EN7cutlass6half_tE19Flash_kernel_traitsILi192ELi64ELi64ELi8ES3_EEEEvNS_16Flash_bwd_paramsEi --------------------------
	.section	.nv.shared._ZN5flash27flash_bwd_convert_dq_kernelI23Flash_bwd_kernel_traitsILi192ELi64ELi64ELi8ELi4ELi2ELi2ELb1ELb1EN7cutlass6half_tE19Flash_kernel_traitsILi192ELi64ELi64ELi8ES3_EEEEvNS_16Flash_bwd_paramsEi,"aw",@nobits
	.sectionflags	@""
	.align	16


//--------------------- .nv.shared._ZN5flash44flash_bwd_dq_dk_dv_loop_seqk_parallel_kernelI23Flash_bwd_kernel_traitsILi192ELi64ELi64ELi8ELi4ELi2ELi2ELb1ELb1EN7cutlass6half_tE19Flash_kernel_traitsILi192ELi64ELi64ELi8ES3_EELb1ELb1ELb0ELb0ELb0ELb0ELb0EEEvNS_16Flash_bwd_paramsE --------------------------
	.section	.nv.shared._ZN5flash44flash_bwd_dq_dk_dv_loop_seqk_parallel_kernelI23Flash_bwd_kernel_traitsILi192ELi64ELi64ELi8ELi4ELi2ELi2ELb1ELb1EN7cutlass6half_tE19Flash_kernel_traitsILi192ELi64ELi64ELi8ES3_EELb1ELb1ELb0ELb0ELb0ELb0ELb0EEEvNS_16Flash_bwd_paramsE,"aw",@nobits
	.sectionflags	@""
	.align	16


//--------------------- .nv.shared._ZN5flash44flash_bwd_dq_dk_dv_loop_seqk_parallel_kernelI23Flash_bwd_kernel_traitsILi192ELi64ELi64ELi8ELi4ELi2ELi2ELb1ELb1EN7cutlass6half_tE19Flash_kernel_traitsILi192ELi64ELi64ELi8ES3_EELb0ELb1ELb0ELb0ELb0ELb0ELb1EEEvNS_16Flash_bwd_paramsE --------------------------
	.section	.nv.shared._ZN5flash44flash_bwd_dq_dk_dv_loop_seqk_parallel_kernelI23Flash_bwd_kernel_traitsILi192ELi64ELi64ELi8ELi4ELi2ELi2ELb1ELb1EN7cutlass6half_tE19Flash_kernel_traitsILi192ELi64ELi64ELi8ES3_EELb0ELb1ELb0ELb0ELb0ELb0ELb1EEEvNS_16Flash_bwd_paramsE,"aw",@nobits
	.sectionflags	@""
	.align	16


//--------------------- .nv.shared._ZN5flash44flash_bwd_dq_dk_dv_loop_seqk_parallel_kernelI23Flash_bwd_kernel_traitsILi192ELi64ELi64ELi8ELi4ELi2ELi2ELb1ELb1EN7cutlass6half_tE19Flash_kernel_traitsILi192ELi64ELi64ELi8ES3_EELb1ELb1ELb0ELb0ELb0ELb1ELb0EEEvNS_16Flash_bwd_paramsE --------------------------
	.section	.nv.shared._ZN5flash44flash_bwd_dq_dk_dv_loop_seqk_parallel_kernelI23Flash_bwd_kernel_traitsILi192ELi64ELi64ELi8ELi4ELi2ELi2ELb1ELb1EN7cutlass6half_tE19Flash_kernel_traitsILi192ELi64ELi64ELi8ES3_EELb1ELb1ELb0ELb0ELb0ELb1ELb0EEEvNS_16Flash_bwd_paramsE,"aw",@nobits
	.sectionflags	@""
	.align	16


//--------------------- .nv.shared._ZN5flash44flash_bwd_dq_dk_dv_loop_seqk_parallel_kernelI23Flash_bwd_kernel_traitsILi192ELi64ELi64ELi8ELi4ELi2ELi2ELb1ELb1EN7cutlass6half_tE19Flash_kernel_traitsILi192ELi64ELi64ELi8ES3_EELb0ELb1ELb0ELb0ELb0ELb1ELb1EEEvNS_16Flash_bwd_paramsE --------------------------
	.section	.nv.shared._ZN5flash44flash_bwd_dq_dk_dv_loop_seqk_parallel_kernelI23Flash_bwd_kernel_traitsILi192ELi64ELi64ELi8ELi4ELi2ELi2ELb1ELb1EN7cutlass6half_tE19Flash_kernel_traitsILi192ELi64ELi64ELi8ES3_EELb0ELb1ELb0ELb0ELb0ELb1ELb1EEEvNS_16Flash_bwd_paramsE,"aw",@nobits
	.sectionflags	@""
	.align	16


//--------------------- .nv.shared._ZN5flash44flash_bwd_dq_dk_dv_loop_seqk_parallel_kernelI23Flash_bwd_kernel_traitsILi192ELi64ELi64ELi8ELi4ELi2ELi2ELb1ELb1EN7cutlass6half_tE19Flash_kernel_traitsILi192ELi64ELi64ELi8ES3_EELb1ELb1ELb0ELb1ELb0ELb0ELb0EEEvNS_16Flash_bwd_paramsE --------------------------
	.section	.nv.shared._ZN5flash44flash_bwd_dq_dk_dv_loop_seqk_parallel_kernelI23Flash_bwd_kernel_traitsILi192ELi64ELi64ELi8ELi4ELi2ELi2ELb1ELb1EN7cutlass6half_tE19Flash_kernel_traitsILi192ELi64ELi64ELi8ES3_EELb1ELb1ELb0ELb1ELb0ELb0ELb0EEEvNS_16Flash_bwd_paramsE,"aw",@nobits
	.sectionflags	@""
	.align	16


//--------------------- .nv.shared._ZN5flash44flash_bwd_dq_dk_dv_loop_seqk_parallel_kernelI23Flash_bwd_kernel_traitsILi192ELi64ELi64ELi8ELi4ELi2ELi2ELb1ELb1EN7cutlass6half_tE19Flash_kernel_traitsILi192ELi64ELi64ELi8ES3_EELb0ELb1ELb0ELb1ELb0ELb0ELb1EEEvNS_16Flash_bwd_paramsE --------------------------
	.section	.nv.shared._ZN5flash44flash_bwd_dq_dk_dv_loop_seqk_parallel_kernelI23Flash_bwd_kernel_traitsILi192ELi64ELi64ELi8ELi4ELi2ELi2ELb1ELb1EN7cutlass6half_tE19Flash_kernel_traitsILi192ELi64ELi64ELi8ES3_EELb0ELb1ELb0ELb1ELb0ELb0ELb1EEEvNS_16Flash_bwd_paramsE,"aw",@nobits
	.sectionflags	@""
	.align	16


//--------------------- .nv.shared._ZN5flash25flash_bwd_dot_do_o_kernelILb0E23Flash_bwd_kernel_traitsILi192ELi64ELi64ELi8ELi4ELi2ELi2ELb1ELb1EN7cutlass6half_tE19Flash_kernel_traitsILi192ELi64ELi64ELi8ES3_EEEEvNS_16Flash_bwd_paramsE --------------------------
	.section	.nv.shared._ZN5flash25flash_bwd_dot_do_o_kernelILb0E23Flash_bwd_kernel_traitsILi192ELi64ELi64ELi8ELi4ELi2ELi2ELb1ELb1EN7cutlass6half_tE19Flash_kernel_traitsILi192ELi64ELi64ELi8ES3_EEEEvNS_16Flash_bwd_paramsE,"aw",@nobits
	.sectionflags	@""
	.align	16


//--------------------- .nv.shared._ZN5flash25flash_bwd_dot_do_o_kernelILb1E23Flash_bwd_kernel_traitsILi192ELi64ELi64ELi8ELi4ELi2ELi2ELb1ELb1EN7cutlass6half_tE19Flash_kernel_traitsILi192ELi64ELi64ELi8ES3_EEEEvNS_16Flash_bwd_paramsE --------------------------
	.section	.nv.shared._ZN5flash25flash_bwd_dot_do_o_kernelILb1E23Flash_bwd_kernel_traitsILi192ELi64ELi64ELi8ELi4ELi2ELi2ELb1ELb1EN7cutlass6half_tE19Flash_kernel_traitsILi192ELi64ELi64ELi8ES3_EEEEvNS_16Flash_bwd_paramsE,"aw",@nobits
	.sectionflags	@""
	.align	16


//--------------------- .nv.shared._ZN5flash27flash_bwd_convert_dq_kernelI23Flash_bwd_kernel_traitsILi192ELi64ELi64ELi8ELi4ELi2ELi2ELb0ELb0EN7cutlass6half_tE19Flash_kernel_traitsILi192ELi64ELi64ELi8ES3_EEEEvNS_16Flash_bwd_paramsEi --------------------------
	.section	.nv.shared._ZN5flash27flash_bwd_convert_dq_kernelI23Flash_bwd_kernel_traitsILi192ELi64ELi64ELi8ELi4ELi2ELi2ELb0ELb0EN7cutlass6half_tE19Flash_kernel_traitsILi192ELi64ELi64ELi8ES3_EEEEvNS_16Flash_bwd_paramsEi,"aw",@nobits
	.sectionflags	@""
	.align	16


//--------------------- .nv.shared._ZN5flash44flash_bwd_dq_dk_dv_loop_seqk_parallel_kernelI23Flash_bwd_kernel_traitsILi192ELi64ELi64ELi8ELi4ELi2ELi2ELb0ELb0EN7cutlass6half_tE19Flash_kernel_traitsILi192ELi64ELi64ELi8ES3_EELb1ELb1ELb0ELb0ELb0ELb0ELb0EEEvNS_16Flash_bwd_paramsE --------------------------
	.section	.nv.shared._ZN5flash44flash_bwd_dq_dk_dv_loop_seqk_parallel_kernelI23Flash_bwd_kernel_traitsILi192ELi64ELi64ELi8ELi4ELi2ELi2ELb0ELb0EN7cutlass6half_tE19Flash_kernel_traitsILi192ELi64ELi64ELi8ES3_EELb1ELb1ELb0ELb0ELb0ELb0ELb0EEEvNS_16Flash_bwd_paramsE,"aw",@nobits
	.sectionflags	@""
	.align	16


//--------------------- .nv.shared._ZN5flash44flash_bwd_dq_dk_dv_loop_seqk_parallel_kernelI23Flash_bwd_kernel_traitsILi192ELi64ELi64ELi8ELi4ELi2ELi2ELb0ELb0EN7cutlass6half_tE19Flash_kernel_traitsILi192ELi64ELi64ELi8ES3_EELb0ELb1ELb0ELb0ELb0ELb0ELb1EEEvNS_16Flash_bwd_paramsE --------------------------
	.section	.nv.shared._ZN5flash44flash_bwd_dq_dk_dv_loop_seqk_parallel_kernelI23Flash_bwd_kernel_traitsILi192ELi64ELi64ELi8ELi4ELi2ELi2ELb0ELb0EN7cutlass6half_tE19Flash_kernel_traitsILi192ELi64ELi64ELi8ES3_EELb0ELb1ELb0ELb0ELb0ELb0ELb1EEEvNS_16Flash_bwd_paramsE,"aw",@nobits
	.sectionflags	@""
	.align	16


//--------------------- .nv.shared._ZN5flash44flash_bwd_dq_dk_dv_loop_seqk_parallel_kernelI23Flash_bwd_kernel_traitsILi192ELi64ELi64ELi8ELi4ELi2ELi2ELb0ELb0EN7cutlass6half_tE19Flash_kernel_traitsILi192ELi64ELi64ELi8ES3_EELb1ELb1ELb0ELb0ELb0ELb1ELb0EEEvNS_16Flash_bwd_paramsE --------------------------
	.section	.nv.shared._ZN5flash44flash_bwd_dq_dk_dv_loop_seqk_parallel_kernelI23Flash_bwd_kernel_traitsILi192ELi64ELi64ELi8ELi4ELi2ELi2ELb0ELb0EN7cutlass6half_tE19Flash_kernel_traitsILi192ELi64ELi64ELi8ES3_EELb1ELb1ELb0ELb0ELb0ELb1ELb0EEEvNS_16Flash_bwd_paramsE,"aw",@nobits
	.sectionflags	@""
	.align	16


//--------------------- .nv.shared._ZN5flash44flash_bwd_dq_dk_dv_loop_seqk_parallel_kernelI23Flash_bwd_kernel_traitsILi192ELi64ELi64ELi8ELi4ELi2ELi2ELb0ELb0EN7cutlass6half_tE19Flash_kernel_traitsILi192ELi64ELi64ELi8ES3_EELb0ELb1ELb0ELb0ELb0ELb1ELb1EEEvNS_16Flash_bwd_paramsE --------------------------
	.section	.nv.shared._ZN5flash44flash_bwd_dq_dk_dv_loop_seqk_parallel_kernelI23Flash_bwd_kernel_traitsILi192ELi64ELi64ELi8ELi4ELi2ELi2ELb0ELb0EN7cutlass6half_tE19Flash_kernel_traitsILi192ELi64ELi64ELi8ES3_EELb0ELb1ELb0ELb0ELb0ELb1ELb1EEEvNS_16Flash_bwd_paramsE,"aw",@nobits
	.sectionflags	@""
	.align	16


//--------------------- .nv.shared._ZN5flash44flash_bwd_dq_dk_dv_loop_seqk_parallel_kernelI23Flash_bwd_kernel_traitsILi192ELi64ELi64ELi8ELi4ELi2ELi2ELb0ELb0EN7cutlass6half_tE19Flash_kernel_traitsILi192ELi64ELi64ELi8ES3_EELb1ELb1ELb0ELb1ELb0ELb0ELb0EEEvNS_16Flash_bwd_paramsE --------------------------
	.section	.nv.shared._ZN5flash44flash_bwd_dq_dk_dv_loop_seqk_parallel_kernelI23Flash_bwd_kernel_traitsILi192ELi64ELi64ELi8ELi4ELi2ELi2ELb0ELb0EN7cutlass6half_tE19Flash_kernel_traitsILi192ELi64ELi64ELi8ES3_EELb1ELb1ELb0ELb1ELb0ELb0ELb0EEEvNS_16Flash_bwd_paramsE,"aw",@nobits
	.sectionflags	@""
	.align	16


//--------------------- .nv.shared._ZN5flash44flash_bwd_dq_dk_dv_loop_seqk_parallel_kernelI23Flash_bwd_kernel_traitsILi192ELi64ELi64ELi8ELi4ELi2ELi2ELb0ELb0EN7cutlass6half_tE19Flash_kernel_traitsILi192ELi64ELi64ELi8ES3_EELb0ELb1ELb0ELb1ELb0ELb0ELb1EEEvNS_16Flash_bwd_paramsE --------------------------
	.section	.nv.shared._ZN5flash44flash_bwd_dq_dk_dv_loop_seqk_parallel_kernelI23Flash_bwd_kernel_traitsILi192ELi64ELi64ELi8ELi4ELi2ELi2ELb0ELb0EN7cutlass6half_tE19Flash_kernel_traitsILi192ELi64ELi64ELi8ES3_EELb0ELb1ELb0ELb1ELb0ELb0ELb1EEEvNS_16Flash_bwd_paramsE,"aw",@nobits
	.sectionflags	@""
	.align	16


//--------------------- .nv.shared._ZN5flash25flash_bwd_dot_do_o_kernelILb0E23Flash_bwd_kernel_traitsILi192ELi64ELi64ELi8ELi4ELi2ELi2ELb0ELb0EN7cutlass6half_tE19Flash_kernel_traitsILi192ELi64ELi64ELi8ES3_EEEEvNS_16Flash_bwd_paramsE --------------------------
	.section	.nv.shared._ZN5flash25flash_bwd_dot_do_o_kernelILb0E23Flash_bwd_kernel_traitsILi192ELi64ELi64ELi8ELi4ELi2ELi2ELb0ELb0EN7cutlass6half_tE19Flash_kernel_traitsILi192ELi64ELi64ELi8ES3_EEEEvNS_16Flash_bwd_paramsE,"aw",@nobits
	.sectionflags	@""
	.align	16


//--------------------- .nv.shared._ZN5flash25flash_bwd_dot_do_o_kernelILb1E23Flash_bwd_kernel_traitsILi192ELi64ELi64ELi8ELi4ELi2ELi2ELb0ELb0EN7cutlass6half_tE19Flash_kernel_traitsILi192ELi64ELi64ELi8ES3_EEEEvNS_16Flash_bwd_paramsE --------------------------
	.section	.nv.shared._ZN5flash25flash_bwd_dot_do_o_kernelILb1E23Flash_bwd_kernel_traitsILi192ELi64ELi64ELi8ELi4ELi2ELi2ELb0ELb0EN7cutlass6half_tE19Flash_kernel_traitsILi192ELi64ELi64ELi8ES3_EEEEvNS_16Flash_bwd_paramsE,"aw",@nobits
	.sectionflags	@""
	.align	16
